def matmul_kernel(
    a_ptr,
    b_ptr,
    c_ptr,
    M,
    N,
    K,
    stride_am,
    stride_ak,
    stride_bk,
    stride_bn,
    stride_cm,
    stride_cn,
    BLOCK_M: tl.constexpr,
    BLOCK_N: tl.constexpr,
    BLOCK_K: tl.constexpr,
    GROUP_M: tl.constexpr,
):
    pid = tl.program_id(axis=0)
    num_pid_m = tl.cdiv(M, BLOCK_M)
    num_pid_n = tl.cdiv(N, BLOCK_N)
    num_pid_in_group = GROUP_M * num_pid_n
    group_id = pid // num_pid_in_group
    first_pid_m = group_id * GROUP_M
    group_size_m = min(num_pid_m - first_pid_m, GROUP_M)
    pid_m = first_pid_m + ((pid % num_pid_in_group) % group_size_m)
    pid_n = (pid % num_pid_in_group) // group_size_m

    offs_am = (pid_m * BLOCK_M + tl.arange(0, BLOCK_M)) % M
    offs_bn = (pid_n * BLOCK_N + tl.arange(0, BLOCK_N)) % N
    offs_k = tl.arange(0, BLOCK_K)
    a_ptrs = a_ptr + offs_am[:, None] * stride_am + offs_k[None, :] * stride_ak
    b_ptrs = b_ptr + offs_k[:, None] * stride_bk + offs_bn[None, :] * stride_bn

    acc = tl.zeros((BLOCK_M, BLOCK_N), dtype=tl.float32)
    for kk in range(0, tl.cdiv(K, BLOCK_K)):
        a = tl.load(a_ptrs, mask=offs_k[None, :] < K - kk * BLOCK_K, other=0.0)
        b = tl.load(b_ptrs, mask=offs_k[:, None] < K - kk * BLOCK_K, other=0.0)
        acc = tl.dot(a, b, acc)
        a_ptrs += BLOCK_K * stride_ak
        b_ptrs += BLOCK_K * stride_bk

    c = acc.to(c_ptr.dtype.element_ty)
    offs_cm = pid_m * BLOCK_M + tl.arange(0, BLOCK_M)
    offs_cn = pid_n * BLOCK_N + tl.arange(0, BLOCK_N)
    c_ptrs = c_ptr + offs_cm[:, None] * stride_cm + offs_cn[None, :] * stride_cn
    mask = (offs_cm[:, None] < M) & (offs_cn[None, :] < N)
    tl.store(c_ptrs, c, mask=mask)

# config = {"BLOCK_K": 64, "BLOCK_M": 64, "BLOCK_N": 256, "GROUP_M": 8, "arch": "sm_90", "dtype": "fp8e5m2", "num_ctas": 1, "num_stages": 5, "num_warps": 4}
# arch = sm_90


// ===== COMPILED SASS (sm_90a) =====

	.target	sm_90a

	.elftype	@"ET_EXEC"


//--------------------- .note.nv.tkinfo           --------------------------
	.section	.note.nv.tkinfo,"",@"SHT_NOTE"
	.sectionflags	@"SHF_NOTE_NV_TKINFO"
	.tkinfo
        /*0018*/ 	.word	0x00000002
        /*0030*/ 	.string	""
        /*0030*/ 	.string	"ptxas"
        /*0030*/ 	.string	"Cuda compilation tools, release 13.0, V13.0.88"
        /*0030*/ 	.string	"Build cuda_13.0.r13.0/compiler.36424714_0"
        /*0030*/ 	.string	"-v  -suppress-debug-info  -lineinfo  -arch sm_90a "



//--------------------- .note.nv.cuinfo           --------------------------
	.section	.note.nv.cuinfo,"",@"SHT_NOTE"
	.sectionflags	@"SHF_NOTE_NV_CUINFO"
        /*0018*/ 	.short	0x0002
        /*001a*/ 	.short	0x005a
        /*001c*/ 	.short	0x0082
	.zero		2


//--------------------- .nv.info                  --------------------------
	.section	.nv.info,"",@"SHT_CUDA_INFO"
	.align	4


	//----- nvinfo : EIATTR_REGCOUNT
	.align		4
        /*0000*/ 	.byte	0x04, 0x2f
        /*0002*/ 	.short	(.L_1 - .L_0)
	.align		4
.L_0:
        /*0004*/ 	.word	index@(matmul_kernel)
        /*0008*/ 	.word	0x000000ff


	//----- nvinfo : EIATTR_FRAME_SIZE
	.align		4
.L_1:
        /*000c*/ 	.byte	0x04, 0x11
        /*000e*/ 	.short	(.L_3 - .L_2)
	.align		4
.L_2:
        /*0010*/ 	.word	index@(matmul_kernel)
        /*0014*/ 	.word	0x00000590


	//----- nvinfo : EIATTR_MIN_STACK_SIZE
	.align		4
.L_3:
        /*0018*/ 	.byte	0x04, 0x12
        /*001a*/ 	.short	(.L_5 - .L_4)
	.align		4
.L_4:
        /*001c*/ 	.word	index@(matmul_kernel)
        /*0020*/ 	.word	0x00000590
.L_5:


//--------------------- .nv.compat                --------------------------
	.section	.nv.compat,"",@"SHT_CUDA_COMPAT_INFO"
	.align	4
        /*0000*/ 	.byte	0x02, 0x09, 0x01, 0x00, 0x02, 0x02, 0x04, 0x00, 0x02, 0x05, 0x05, 0x00, 0x03, 0x07, 0x01, 0x01
        /*0010*/ 	.byte	0x02, 0x03, 0x00, 0x00, 0x02, 0x06, 0x01, 0x00, 0x04, 0x0b, 0x08, 0x00, 0x00, 0x00, 0x00, 0x00
        /*0020*/ 	.byte	0x00, 0x00, 0x00, 0x00


//--------------------- .nv.info.matmul_kernel    --------------------------
	.section	.nv.info.matmul_kernel,"",@"SHT_CUDA_INFO"
	.sectionflags	@""
	.align	4


	//----- nvinfo : EIATTR_CUDA_API_VERSION
	.align		4
        /*0000*/ 	.byte	0x04, 0x37
        /*0002*/ 	.short	(.L_7 - .L_6)
.L_6:
        /*0004*/ 	.word	0x00000082


	//----- nvinfo : EIATTR_KPARAM_INFO
	.align		4
.L_7:
        /*0008*/ 	.byte	0x04, 0x17
        /*000a*/ 	.short	(.L_9 - .L_8)
.L_8:
        /*000c*/ 	.word	0x00000000
        /*0010*/ 	.short	0x000d
        /*0012*/ 	.short	0x0048
        /*0014*/ 	.byte	0x00, 0xf4, 0x21, 0x00


	//----- nvinfo : EIATTR_KPARAM_INFO
	.align		4
.L_9:
        /*0018*/ 	.byte	0x04, 0x17
        /*001a*/ 	.short	(.L_11 - .L_10)
.L_10:
        /*001c*/ 	.word	0x00000000
        /*0020*/ 	.short	0x000c
        /*0022*/ 	.short	0x0040
        /*0024*/ 	.byte	0x00, 0xf4, 0x21, 0x00


	//----- nvinfo : EIATTR_KPARAM_INFO
	.align		4
.L_11:
        /*0028*/ 	.byte	0x04, 0x17
        /*002a*/ 	.short	(.L_13 - .L_12)
.L_12:
        /*002c*/ 	.word	0x00000000
        /*0030*/ 	.short	0x000b
        /*0032*/ 	.short	0x0038
        /*0034*/ 	.byte	0x00, 0xf0, 0x11, 0x00


	//----- nvinfo : EIATTR_KPARAM_INFO
	.align		4
.L_13:
        /*0038*/ 	.byte	0x04, 0x17
        /*003a*/ 	.short	(.L_15 - .L_14)
.L_14:
        /*003c*/ 	.word	0x00000000
        /*0040*/ 	.short	0x000a
        /*0042*/ 	.short	0x0034
        /*0044*/ 	.byte	0x00, 0xf0, 0x11, 0x00


	//----- nvinfo : EIATTR_KPARAM_INFO
	.align		4
.L_15:
        /*0048*/ 	.byte	0x04, 0x17
        /*004a*/ 	.short	(.L_17 - .L_16)
.L_16:
        /*004c*/ 	.word	0x00000000
        /*0050*/ 	.short	0x0009
        /*0052*/ 	.short	0x0030
        /*0054*/ 	.byte	0x00, 0xf0, 0x11, 0x00


	//----- nvinfo : EIATTR_KPARAM_INFO
	.align		4
.L_17:
        /*0058*/ 	.byte	0x04, 0x17
        /*005a*/ 	.short	(.L_19 - .L_18)
.L_18:
        /*005c*/ 	.word	0x00000000
        /*0060*/ 	.short	0x0008
        /*0062*/ 	.short	0x002c
        /*0064*/ 	.byte	0x00, 0xf0, 0x11, 0x00


	//----- nvinfo : EIATTR_KPARAM_INFO
	.align		4
.L_19:
        /*0068*/ 	.byte	0x04, 0x17
        /*006a*/ 	.short	(.L_21 - .L_20)
.L_20:
        /*006c*/ 	.word	0x00000000
        /*0070*/ 	.short	0x0007
        /*0072*/ 	.short	0x0028
        /*0074*/ 	.byte	0x00, 0xf0, 0x11, 0x00


	//----- nvinfo : EIATTR_KPARAM_INFO
	.align		4
.L_21:
        /*0078*/ 	.byte	0x04, 0x17
        /*007a*/ 	.short	(.L_23 - .L_22)
.L_22:
        /*007c*/ 	.word	0x00000000
        /*0080*/ 	.short	0x0006
        /*0082*/ 	.short	0x0024
        /*0084*/ 	.byte	0x00, 0xf0, 0x11, 0x00


	//----- nvinfo : EIATTR_KPARAM_INFO
	.align		4
.L_23:
        /*0088*/ 	.byte	0x04, 0x17
        /*008a*/ 	.short	(.L_25 - .L_24)
.L_24:
        /*008c*/ 	.word	0x00000000
        /*0090*/ 	.short	0x0005
        /*0092*/ 	.short	0x0020
        /*0094*/ 	.byte	0x00, 0xf0, 0x11, 0x00


	//----- nvinfo : EIATTR_KPARAM_INFO
	.align		4
.L_25:
        /*0098*/ 	.byte	0x04, 0x17
        /*009a*/ 	.short	(.L_27 - .L_26)
.L_26:
        /*009c*/ 	.word	0x00000000
        /*00a0*/ 	.short	0x0004
        /*00a2*/ 	.short	0x001c
        /*00a4*/ 	.byte	0x00, 0xf0, 0x11, 0x00


	//----- nvinfo : EIATTR_KPARAM_INFO
	.align		4
.L_27:
        /*00a8*/ 	.byte	0x04, 0x17
        /*00aa*/ 	.short	(.L_29 - .L_28)
.L_28:
        /*00ac*/ 	.word	0x00000000
        /*00b0*/ 	.short	0x0003
        /*00b2*/ 	.short	0x0018
        /*00b4*/ 	.byte	0x00, 0xf0, 0x11, 0x00


	//----- nvinfo : EIATTR_KPARAM_INFO
	.align		4
.L_29:
        /*00b8*/ 	.byte	0x04, 0x17
        /*00ba*/ 	.short	(.L_31 - .L_30)
.L_30:
        /*00bc*/ 	.word	0x00000000
        /*00c0*/ 	.short	0x0002
        /*00c2*/ 	.short	0x0010
        /*00c4*/ 	.byte	0x00, 0xf4, 0x21, 0x00


	//----- nvinfo : EIATTR_KPARAM_INFO
	.align		4
.L_31:
        /*00c8*/ 	.byte	0x04, 0x17
        /*00ca*/ 	.short	(.L_33 - .L_32)
.L_32:
        /*00cc*/ 	.word	0x00000000
        /*00d0*/ 	.short	0x0001
        /*00d2*/ 	.short	0x0008
        /*00d4*/ 	.byte	0x00, 0xf4, 0x21, 0x00


	//----- nvinfo : EIATTR_KPARAM_INFO
	.align		4
.L_33:
        /*00d8*/ 	.byte	0x04, 0x17
        /*00da*/ 	.short	(.L_35 - .L_34)
.L_34:
        /*00dc*/ 	.word	0x00000000
        /*00e0*/ 	.short	0x0000
        /*00e2*/ 	.short	0x0000
        /*00e4*/ 	.byte	0x00, 0xf4, 0x21, 0x00


	//----- nvinfo : EIATTR_SPARSE_MMA_MASK
	.align		4
.L_35:
        /*00e8*/ 	.byte	0x03, 0x50
        /*00ea*/ 	.short	0x0000


	//----- nvinfo : EIATTR_MAXREG_COUNT
	.align		4
        /*00ec*/ 	.byte	0x03, 0x1b
        /*00ee*/ 	.short	0x00ff


	//----- nvinfo : EIATTR_NUM_BARRIERS
	.align		4
        /*00f0*/ 	.byte	0x02, 0x4c
        /*00f2*/ 	.byte	0x01
	.zero		1


	//----- nvinfo : EIATTR_ANNOTATIONS
	.align		4
        /*00f4*/ 	.byte	0x04, 0x55
        /*00f6*/ 	.short	(.L_37 - .L_36)


	//   ....[0]....
.L_36:
        /*00f8*/ 	.word	0x00000001
        /*00fc*/ 	.byte	0xa0, 0x05, 0x00, 0x00, 0x01, 0x00, 0x00, 0x00, 0xe0, 0x05, 0x00, 0x00, 0x01, 0x00, 0x00, 0x00
        /* <DEDUP_REMOVED lines=569> */
        /*249c*/ 	.byte	0x20, 0x7a, 0x01, 0x00


	//----- nvinfo : EIATTR_MERCURY_ISA_VERSION
	.align		4
.L_37:
        /*24a0*/ 	.byte	0x03, 0x5f
        /*24a2*/ 	.short	0x0101


	//----- nvinfo : EIATTR_EXIT_INSTR_OFFSETS
	.align		4
        /*24a4*/ 	.byte	0x04, 0x1c
        /*24a6*/ 	.short	(.L_39 - .L_38)


	//   ....[0]....
.L_38:
        /*24a8*/ 	.word	0x00017dc0


	//   ....[1]....
        /*24ac*/ 	.word	0x00017de0


	//----- nvinfo : EIATTR_REQNTID
	.align		4
.L_39:
        /*24b0*/ 	.byte	0x04, 0x10
        /*24b2*/ 	.short	(.L_41 - .L_40)
.L_40:
        /*24b4*/ 	.word	0x00000080
        /*24b8*/ 	.word	0x00000001
        /*24bc*/ 	.word	0x00000001


	//----- nvinfo : EIATTR_CBANK_PARAM_SIZE
	.align		4
.L_41:
        /*24c0*/ 	.byte	0x03, 0x19
        /*24c2*/ 	.short	0x0050


	//----- nvinfo : EIATTR_PARAM_CBANK
	.align		4
        /*24c4*/ 	.byte	0x04, 0x0a
        /*24c6*/ 	.short	(.L_43 - .L_42)
	.align		4
.L_42:
        /*24c8*/ 	.word	index@(.nv.constant0.matmul_kernel)
        /*24cc*/ 	.short	0x0210
        /*24ce*/ 	.short	0x0050


	//----- nvinfo : EIATTR_SW_WAR
	.align		4
.L_43:
        /*24d0*/ 	.byte	0x04, 0x36
        /*24d2*/ 	.short	(.L_45 - .L_44)
.L_44:
        /*24d4*/ 	.word	0x00000008
.L_45:


//--------------------- .nv.callgraph             --------------------------
	.section	.nv.callgraph,"",@"SHT_CUDA_CALLGRAPH"
	.align	4
	.sectionentsize	8
	.align		4
        /*0000*/ 	.word	0x00000000
	.align		4
        /*0004*/ 	.word	0xffffffff
	.align		4
        /*0008*/ 	.word	0x00000000
	.align		4
        /*000c*/ 	.word	0xfffffffe
	.align		4
        /*0010*/ 	.word	0x00000000
	.align		4
        /*0014*/ 	.word	0xfffffffd
	.align		4
        /*0018*/ 	.word	0x00000000
	.align		4
        /*001c*/ 	.word	0xfffffffc


//--------------------- .text.matmul_kernel       --------------------------
	.section	.text.matmul_kernel,"ax",@progbits
	.align	128
        .global         matmul_kernel
        .type           matmul_kernel,@function
        .size           matmul_kernel,(.L_x_4 - matmul_kernel)
        .other          matmul_kernel,@"STO_CUDA_ENTRY STV_DEFAULT"
matmul_kernel:
.text.matmul_kernel:
[----:B------:R-:W0:Y:S08]  /*0000*/  LDC R1, c[0x0][0x28] ;  /* 0x00000a00ff017b82 */ /* 0x000e300000000800 */
[----:B------:R-:W1:Y:S01]  /*0010*/  LDC.64 R86, c[0x0][0x228] ;  /* 0x00008a00ff567b82 */ /* 0x000e620000000a00 */
[----:B------:R-:W2:Y:S01]  /*0020*/  S2R R5, SR_CTAID.X ;  /* 0x0000000000057919 */ /* 0x000ea20000002500 */
[----:B0-----:R-:W-:Y:S01]  /*0030*/  VIADD R1, R1, 0xfffffa70 ;  /* 0xfffffa7001017836 */ /* 0x001fe20000000000 */
[----:B------:R-:W-:Y:S01]  /*0040*/  UMOV UR12, 0x400 ;  /* 0x00000400000c7882 */ /* 0x000fe20000000000 */
[----:B------:R-:W-:Y:S01]  /*0050*/  ULDC.64 UR14, c[0x0][0x208] ;  /* 0x00008200000e7ab9 */ /* 0x000fe20000000a00 */
[----:B------:R-:W0:Y:S01]  /*0060*/  S2R R185, SR_TID.X ;  /* 0x0000000000b97919 */ /* 0x000e220000002100 */
[----:B------:R-:W-:-:S02]  /*0070*/  ULDC UR16, c[0x0][0x230] ;  /* 0x00008c0000107ab9 */ /* 0x000fc40000000800 */
[----:B------:R-:W3:Y:S08]  /*0080*/  LDC R132, c[0x0][0x230] ;  /* 0x00008c00ff847b82 */ /* 0x000ef00000000800 */
[----:B------:R-:W4:Y:S01]  /*0090*/  S2UR UR4, SR_CgaCtaId ;  /* 0x00000000000479c3 */ /* 0x000f220000008800 */
[----:B-1----:R-:W-:-:S05]  /*00a0*/  VIADD R0, R87, 0xff ;  /* 0x000000ff57007836 */ /* 0x002fca0000000000 */
[----:B------:R-:W-:Y:S01]  /*00b0*/  SHF.R.S32.HI R3, RZ, 0x1f, R0 ;  /* 0x0000001fff037819 */ /* 0x000fe20000011400 */
[----:B---3--:R-:W-:-:S03]  /*00c0*/  VIADD R132, R132, 0x3f ;  /* 0x0000003f84847836 */ /* 0x008fc60000000000 */
[----:B------:R-:W-:Y:S02]  /*00d0*/  LEA.HI R3, R3, R0, RZ, 0x8 ;  /* 0x0000000003037211 */ /* 0x000fe400078f40ff */
[----:B--2---:R-:W-:Y:S02]  /*00e0*/  IABS R8, R5 ;  /* 0x0000000500087213 */ /* 0x004fe40000000000 */
[----:B------:R-:W-:Y:S01]  /*00f0*/  SHF.R.S32.HI R3, RZ, 0x8, R3 ;  /* 0x00000008ff037819 */ /* 0x000fe20000011403 */
[----:B----4-:R-:W-:-:S04]  /*0100*/  ULEA UR12, UR4, UR12, 0x18 ;  /* 0x0000000c040c7291 */ /* 0x010fc8000f8ec03f */
[----:B------:R-:W-:-:S05]  /*0110*/  IMAD.SHL.U32 R4, R3, 0x8, RZ ;  /* 0x0000000803047824 */ /* 0x000fca00078e00ff */
[-C--:B------:R-:W-:Y:S02]  /*0120*/  IABS R7, R4.reuse ;  /* 0x0000000400077213 */ /* 0x080fe40000000000 */
[----:B------:R-:W-:Y:S02]  /*0130*/  IABS R10, R4 ;  /* 0x00000004000a7213 */ /* 0x000fe40000000000 */
[----:B------:R-:W1:Y:S08]  /*0140*/  I2F.RP R0, R7 ;  /* 0x0000000700007306 */ /* 0x000e700000209400 */
[----:B-1----:R-:W1:Y:S02]  /*0150*/  MUFU.RCP R0, R0 ;  /* 0x0000000000007308 */ /* 0x002e640000001000 */
[----:B-1----:R-:W-:-:S02]  /*0160*/  VIADD R2, R0, 0xffffffe ;  /* 0x0ffffffe00027836 */ /* 0x002fc40000000000 */
[----:B------:R-:W-:Y:S01]  /*0170*/  IMAD.MOV R0, RZ, RZ, -R10 ;  /* 0x000000ffff007224 */ /* 0x000fe200078e0a0a */
[----:B0-----:R-:W-:-:S03]  /*0180*/  LEA.HI R10, R185, 0x3e, RZ, 0x1a ;  /* 0x0000003eb90a7811 */ /* 0x001fc600078fd0ff */
[----:B------:R0:W1:Y:S02]  /*0190*/  F2I.FTZ.U32.TRUNC.NTZ R3, R2 ;  /* 0x0000000200037305 */ /* 0x000064000021f000 */
[----:B0-----:R-:W-:Y:S02]  /*01a0*/  IMAD.MOV.U32 R2, RZ, RZ, RZ ;  /* 0x000000ffff027224 */ /* 0x001fe400078e00ff */
[----:B-1----:R-:W-:-:S04]  /*01b0*/  IMAD.MOV R6, RZ, RZ, -R3 ;  /* 0x000000ffff067224 */ /* 0x002fc800078e0a03 */
[----:B------:R-:W-:Y:S02]  /*01c0*/  IMAD R9, R6, R7, RZ ;  /* 0x0000000706097224 */ /* 0x000fe400078e02ff */
[----:B------:R-:W-:Y:S02]  /*01d0*/  IMAD.MOV.U32 R6, RZ, RZ, R8 ;  /* 0x000000ffff067224 */ /* 0x000fe400078e0008 */
[----:B------:R-:W-:-:S06]  /*01e0*/  IMAD.HI.U32 R3, R3, R9, R2 ;  /* 0x0000000903037227 */ /* 0x000fcc00078e0002 */
[----:B------:R-:W-:-:S04]  /*01f0*/  IMAD.HI.U32 R3, R3, R6, RZ ;  /* 0x0000000603037227 */ /* 0x000fc800078e00ff */
[----:B------:R-:W-:-:S05]  /*0200*/  IMAD R0, R3, R0, R6 ;  /* 0x0000000003007224 */ /* 0x000fca00078e0206 */
[----:B------:R-:W-:-:S13]  /*0210*/  ISETP.GT.U32.AND P1, PT, R7, R0, PT ;  /* 0x000000000700720c */ /* 0x000fda0003f24070 */
[----:B------:R-:W-:Y:S02]  /*0220*/  @!P1 IMAD.IADD R0, R0, 0x1, -R7 ;  /* 0x0000000100009824 */ /* 0x000fe400078e0a07 */
[----:B------:R-:W-:Y:S01]  /*0230*/  @!P1 VIADD R3, R3, 0x1 ;  /* 0x0000000103039836 */ /* 0x000fe20000000000 */
[----:B------:R-:W-:Y:S02]  /*0240*/  ISETP.NE.AND P1, PT, R4, RZ, PT ;  /* 0x000000ff0400720c */ /* 0x000fe40003f25270 */
[----:B------:R-:W-:Y:S02]  /*0250*/  ISETP.GE.U32.AND P0, PT, R0, R7, PT ;  /* 0x000000070000720c */ /* 0x000fe40003f06070 */
[----:B------:R-:W-:-:S04]  /*0260*/  LOP3.LUT R0, R5, R4, RZ, 0x3c, !PT ;  /* 0x0000000405007212 */ /* 0x000fc800078e3cff */
[----:B------:R-:W-:Y:S01]  /*0270*/  ISETP.GE.AND P2, PT, R0, RZ, PT ;  /* 0x000000ff0000720c */ /* 0x000fe20003f46270 */
[----:B------:R-:W-:-:S06]  /*0280*/  VIADD R0, R86, 0x3f ;  /* 0x0000003f56007836 */ /* 0x000fcc0000000000 */
[----:B------:R-:W-:-:S04]  /*0290*/  @P0 VIADD R3, R3, 0x1 ;  /* 0x0000000103030836 */ /* 0x000fc80000000000 */
[----:B------:R-:W-:Y:S01]  /*02a0*/  IMAD.MOV.U32 R2, RZ, RZ, R3 ;  /* 0x000000ffff027224 */ /* 0x000fe200078e0003 */
[----:B------:R-:W-:-:S03]  /*02b0*/  SHF.R.S32.HI R3, RZ, 0x1f, R0 ;  /* 0x0000001fff037819 */ /* 0x000fc60000011400 */
[----:B------:R-:W-:Y:S01]  /*02c0*/  @!P2 IMAD.MOV R2, RZ, RZ, -R2 ;  /* 0x000000ffff02a224 */ /* 0x000fe200078e0a02 */
[----:B------:R-:W-:Y:S02]  /*02d0*/  @!P1 LOP3.LUT R2, RZ, R4, RZ, 0x33, !PT ;  /* 0x00000004ff029212 */ /* 0x000fe400078e33ff */
[----:B------:R-:W-:-:S03]  /*02e0*/  LEA.HI R3, R3, R0, RZ, 0x6 ;  /* 0x0000000003037211 */ /* 0x000fc600078f30ff */
[----:B------:R-:W-:Y:S02]  /*02f0*/  IMAD.SHL.U32 R6, R2, 0x8, RZ ;  /* 0x0000000802067824 */ /* 0x000fe400078e00ff */
[----:B------:R-:W-:-:S03]  /*0300*/  IMAD.MOV R2, RZ, RZ, -R2 ;  /* 0x000000ffff027224 */ /* 0x000fc600078e0a02 */
[----:B------:R-:W-:Y:S01]  /*0310*/  LEA.HI.SX32 R3, R3, -R6, 0x1a ;  /* 0x8000000603037211 */ /* 0x000fe200078fd2ff */
[----:B------:R-:W-:-:S03]  /*0320*/  IMAD R4, R4, R2, R5 ;  /* 0x0000000204047224 */ /* 0x000fc600078e0205 */
[----:B------:R-:W-:Y:S02]  /*0330*/  VIMNMX R11, R3, 0x8, PT ;  /* 0x00000008030b7848 */ /* 0x000fe40003fe0100 */
[----:B------:R-:W-:Y:S02]  /*0340*/  IABS R9, R4 ;  /* 0x0000000400097213 */ /* 0x000fe40000000000 */
[----:B------:R-:W-:-:S04]  /*0350*/  IABS R7, R11 ;  /* 0x0000000b00077213 */ /* 0x000fc80000000000 */
[----:B------:R-:W0:Y:S08]  /*0360*/  I2F.RP R0, R7 ;  /* 0x0000000700007306 */ /* 0x000e300000209400 */
[----:B0-----:R-:W0:Y:S02]  /*0370*/  MUFU.RCP R0, R0 ;  /* 0x0000000000007308 */ /* 0x001e240000001000 */
[----:B0-----:R-:W-:-:S06]  /*0380*/  VIADD R3, R0, 0xffffffe ;  /* 0x0ffffffe00037836 */ /* 0x001fcc0000000000 */
[----:B------:R-:W0:Y:S02]  /*0390*/  F2I.FTZ.U32.TRUNC.NTZ R3, R3 ;  /* 0x0000000300037305 */ /* 0x000e24000021f000 */
[----:B0-----:R-:W-:-:S04]  /*03a0*/  IMAD.MOV R8, RZ, RZ, -R3 ;  /* 0x000000ffff087224 */ /* 0x001fc800078e0a03 */
[----:B------:R-:W-:Y:S01]  /*03b0*/  IMAD.MOV.U32 R2, RZ, RZ, R8 ;  /* 0x000000ffff027224 */ /* 0x000fe200078e0008 */
[----:B------:R-:W-:-:S03]  /*03c0*/  IABS R8, R11 ;  /* 0x0000000b00087213 */ /* 0x000fc60000000000 */
[----:B------:R-:W-:Y:S02]  /*03d0*/  IMAD R5, R2, R7, RZ ;  /* 0x0000000702057224 */ /* 0x000fe400078e02ff */
[----:B------:R-:W-:Y:S02]  /*03e0*/  IMAD.MOV.U32 R2, RZ, RZ, RZ ;  /* 0x000000ffff027224 */ /* 0x000fe400078e00ff */
[----:B------:R-:W-:Y:S01]  /*03f0*/  IMAD.MOV R0, RZ, RZ, -R8 ;  /* 0x000000ffff007224 */ /* 0x000fe200078e0a08 */
[----:B------:R-:W-:Y:S01]  /*0400*/  LEA.HI R8, R185, 0x2e, RZ, 0x1a ;  /* 0x0000002eb9087811 */ /* 0x000fe200078fd0ff */
[----:B------:R-:W-:Y:S01]  /*0410*/  IMAD.HI.U32 R2, R3, R5, R2 ;  /* 0x0000000503027227 */ /* 0x000fe200078e0002 */
[----:B------:R-:W-:-:S05]  /*0420*/  LOP3.LUT R3, R185, 0x3f, RZ, 0xc0, !PT ;  /* 0x0000003fb9037812 */ /* 0x000fca00078ec0ff */
        /* <DEDUP_REMOVED lines=8> */
[----:B------:R-:W-:-:S07]  /*04b0*/  ISETP.GE.AND P2, PT, R0, RZ, PT ;  /* 0x000000ff0000720c */ /* 0x000fce0003f46270 */
[----:B------:R-:W-:Y:S01]  /*04c0*/  @P0 VIADD R2, R2, 0x1 ;  /* 0x0000000102020836 */ /* 0x000fe20000000000 */
[----:B------:R-:W-:-:S05]  /*04d0*/  ISETP.GT.AND P0, PT, R132, 0x3f, PT ;  /* 0x0000003f8400780c */ /* 0x000fca0003f04270 */
[----:B------:R-:W-:Y:S01]  /*04e0*/  @!P2 IMAD.MOV R2, RZ, RZ, -R2 ;  /* 0x000000ffff02a224 */ /* 0x000fe200078e0a02 */
[----:B------:R-:W-:-:S05]  /*04f0*/  @!P1 LOP3.LUT R2, RZ, R11, RZ, 0x33, !PT ;  /* 0x0000000bff029212 */ /* 0x000fca00078e33ff */
[----:B------:R-:W-:-:S04]  /*0500*/  IMAD.MOV R0, RZ, RZ, -R2 ;  /* 0x000000ffff007224 */ /* 0x000fc800078e0a02 */
[----:B------:R-:W-:Y:S01]  /*0510*/  IMAD R0, R11, R0, R4 ;  /* 0x000000000b007224 */ /* 0x000fe200078e0204 */
[----:B------:R-:W-:-:S03]  /*0520*/  LEA.HI R4, R185, 0xe, RZ, 0x1a ;  /* 0x0000000eb9047811 */ /* 0x000fc600078fd0ff */
[----:B------:R-:W-:Y:S01]  /*0530*/  IMAD.IADD R0, R6, 0x1, R0 ;  /* 0x0000000106007824 */ /* 0x000fe200078e0200 */
[----:B------:R-:W-:-:S03]  /*0540*/  LEA.HI R6, R185, 0x1e, RZ, 0x1a ;  /* 0x0000001eb9067811 */ /* 0x000fc600078fd0ff */
[----:B------:R-:W-:Y:S01]  /*0550*/  IMAD R12, R0, 0x40, R3 ;  /* 0x00000040000c7824 */ /* 0x000fe200078e0203 */
[----:B------:R-:W-:Y:S01]  /*0560*/  SHF.R.U32.HI R0, RZ, 0x6, R185 ;  /* 0x00000006ff007819 */ /* 0x000fe200000116b9 */
[----:B------:R-:W-:-:S03]  /*0570*/  IMAD.SHL.U32 R3, R2, 0x100, RZ ;  /* 0x0000010002037824 */ /* 0x000fc600078e00ff */
[----:B------:R-:W-:Y:S01]  /*0580*/  SGXT.U32 R0, R0, 0x1 ;  /* 0x000000010000781a */ /* 0x000fe20000000000 */
[C---:B------:R-:W-:Y:S01]  /*0590*/  IMAD.IADD R164, R3.reuse, 0x1, R4 ;  /* 0x0000000103a47824 */ /* 0x040fe200078e0204 */
[----:B------:R-:W-:Y:S01]  /*05a0*/  STL [R1+0x380], R12 ;  /* 0x0003800c01007387 */ /* 0x000fe20000100800 */
[C---:B------:R-:W-:Y:S01]  /*05b0*/  IMAD.IADD R187, R3.reuse, 0x1, R6 ;  /* 0x0000000103bb7824 */ /* 0x040fe200078e0206 */
[C---:B------:R-:W-:Y:S01]  /*05c0*/  LOP3.LUT R152, R3.reuse, 0x2, R0, 0xfe, !PT ;  /* 0x0000000203987812 */ /* 0x040fe200078efe00 */
[C---:B------:R-:W-:Y:S01]  /*05d0*/  IMAD.IADD R195, R3.reuse, 0x1, R8 ;  /* 0x0000000103c37824 */ /* 0x040fe200078e0208 */
[----:B------:R-:W-:Y:S01]  /*05e0*/  STL [R1+0x364], R164 ;  /* 0x000364a401007387 */ /* 0x000fe20000100800 */
[C---:B------:R-:W-:Y:S01]  /*05f0*/  IMAD.IADD R203, R3.reuse, 0x1, R10 ;  /* 0x0000000103cb7824 */ /* 0x040fe200078e020a */
[C-C-:B------:R-:W-:Y:S02]  /*0600*/  LOP3.LUT R154, R3.reuse, 0x4, R0.reuse, 0xfe, !PT ;  /* 0x00000004039a7812 */ /* 0x140fe400078efe00 */
[----:B------:R-:W-:Y:S01]  /*0610*/  STL [R1+0x344], R187 ;  /* 0x000344bb01007387 */ /* 0x000fe20000100800 */
[----:B------:R-:W-:-:S02]  /*0620*/  LOP3.LUT R156, R3, 0x6, R0, 0xfe, !PT ;  /* 0x00000006039c7812 */ /* 0x000fc400078efe00 */
[C-C-:B------:R-:W-:Y:S01]  /*0630*/  LOP3.LUT R158, R3.reuse, 0x8, R0.reuse, 0xfe, !PT ;  /* 0x00000008039e7812 */ /* 0x140fe200078efe00 */
[----:B------:R-:W-:Y:S01]  /*0640*/  STL [R1+0x324], R195 ;  /* 0x000324c301007387 */ /* 0x000fe20000100800 */
[C-C-:B------:R-:W-:Y:S02]  /*0650*/  LOP3.LUT R160, R3.reuse, 0xa, R0.reuse, 0xfe, !PT ;  /* 0x0000000a03a07812 */ /* 0x140fe400078efe00 */
[C-C-:B------:R-:W-:Y:S01]  /*0660*/  LOP3.LUT R162, R3.reuse, 0xc, R0.reuse, 0xfe, !PT ;  /* 0x0000000c03a27812 */ /* 0x140fe200078efe00 */
[----:B------:R-:W-:Y:S01]  /*0670*/  STL [R1+0x304], R203 ;  /* 0x000304cb01007387 */ /* 0x000fe20000100800 */
[C-C-:B------:R-:W-:Y:S02]  /*0680*/  LOP3.LUT R166, R3.reuse, 0x10, R0.reuse, 0xfe, !PT ;  /* 0x0000001003a67812 */ /* 0x140fe400078efe00 */
[C-C-:B------:R-:W-:Y:S01]  /*0690*/  LOP3.LUT R167, R3.reuse, 0x12, R0.reuse, 0xfe, !PT ;  /* 0x0000001203a77812 */ /* 0x140fe200078efe00 */
        /* <DEDUP_REMOVED lines=22> */
[--C-:B------:R-:W-:Y:S02]  /*0800*/  LOP3.LUT R198, R3, 0x34, R0.reuse, 0xfe, !PT ;  /* 0x0000003403c67812 */ /* 0x100fe400078efe00 */
[----:B------:R-:W-:Y:S01]  /*0810*/  LEA.HI R4, R185, R3, RZ, 0x1a ;  /* 0x00000003b9047211 */ /* 0x000fe200078fd0ff */
[----:B------:R-:W-:Y:S01]  /*0820*/  STL [R1+0x358], R168 ;  /* 0x000358a801007387 */ /* 0x000fe20000100800 */
[C-C-:B------:R-:W-:Y:S02]  /*0830*/  LOP3.LUT R199, R3.reuse, 0x36, R0.reuse, 0xfe, !PT ;  /* 0x0000003603c77812 */ /* 0x140fe400078efe00 */
[C-C-:B------:R-:W-:Y:S01]  /*0840*/  LOP3.LUT R200, R3.reuse, 0x38, R0.reuse, 0xfe, !PT ;  /* 0x0000003803c87812 */ /* 0x140fe200078efe00 */
[----:B------:R-:W-:Y:S01]  /*0850*/  STL [R1+0x354], R169 ;  /* 0x000354a901007387 */ /* 0x000fe20000100800 */
[C-C-:B------:R-:W-:Y:S01]  /*0860*/  LOP3.LUT R201, R3.reuse, 0x3a, R0.reuse, 0xfe, !PT ;  /* 0x0000003a03c97812 */ /* 0x140fe200078efe00 */
[C---:B------:R-:W-:Y:S01]  /*0870*/  VIADD R211, R4.reuse, 0x4e ;  /* 0x0000004e04d37836 */ /* 0x040fe20000000000 */
[C---:B------:R-:W-:Y:S01]  /*0880*/  LOP3.LUT R202, R3.reuse, 0x3c, R0, 0xfe, !PT ;  /* 0x0000003c03ca7812 */ /* 0x040fe200078efe00 */
[----:B------:R-:W-:Y:S01]  /*0890*/  STL [R1+0x350], R170 ;  /* 0x000350aa01007387 */ /* 0x000fe20000100800 */
[C---:B------:R-:W-:Y:S01]  /*08a0*/  VIADD R224, R4.reuse, 0x5e ;  /* 0x0000005e04e07836 */ /* 0x040fe20000000000 */
[----:B------:R-:W-:Y:S01]  /*08b0*/  LOP3.LUT R2, R3, R0, RZ, 0xfc, !PT ;  /* 0x0000000003027212 */ /* 0x000fe200078efcff */
[C---:B------:R-:W-:Y:S01]  /*08c0*/  VIADD R5, R4.reuse, 0x7e ;  /* 0x0000007e04057836 */ /* 0x040fe20000000000 */
[----:B------:R-:W-:Y:S01]  /*08d0*/  STL [R1+0x34c], R171 ;  /* 0x00034cab01007387 */ /* 0x000fe20000100800 */
[----:B------:R-:W-:Y:S01]  /*08e0*/  VIADD R239, R4, 0x6e ;  /* 0x0000006e04ef7836 */ /* 0x000fe20000000000 */
[----:B------:R-:W-:Y:S01]  /*08f0*/  LOP3.LUT R204, R2, 0x40, RZ, 0xfc, !PT ;  /* 0x0000004002cc7812 */ /* 0x000fe200078efcff */
        /* <DEDUP_REMOVED lines=8> */
[----:B------:R-:W-:Y:S01]  /*0980*/  VIADD R17, R4, 0xee ;  /* 0x000000ee04117836 */ /* 0x000fe20000000000 */
[----:B------:R-:W-:Y:S01]  /*0990*/  STL [R1+0x33c], R189 ;  /* 0x00033cbd01007387 */ /* 0x000fe20000100800 */
[----:B------:R-:W-:-:S02]  /*09a0*/  LOP3.LUT R207, R2, 0x46, RZ, 0xfc, !PT ;  /* 0x0000004602cf7812 */ /* 0x000fc400078efcff */
[C---:B------:R-:W-:Y:S01]  /*09b0*/  LOP3.LUT R208, R2.reuse, 0x48, RZ, 0xfc, !PT ;  /* 0x0000004802d07812 */ /* 0x040fe200078efcff */
[----:B------:R-:W-:Y:S01]  /*09c0*/  STL [R1+0x338], R190 ;  /* 0x000338be01007387 */ /* 0x000fe20000100800 */
[C---:B------:R-:W-:Y:S02]  /*09d0*/  LOP3.LUT R209, R2.reuse, 0x4a, RZ, 0xfc, !PT ;  /* 0x0000004a02d17812 */ /* 0x040fe400078efcff */
[C---:B------:R-:W-:Y:S01]  /*09e0*/  LOP3.LUT R210, R2.reuse, 0x4c, RZ, 0xfc, !PT ;  /* 0x0000004c02d27812 */ /* 0x040fe200078efcff */
[----:B------:R-:W-:Y:S01]  /*09f0*/  STL [R1+0x334], R191 ;  /* 0x000334bf01007387 */ /* 0x000fe20000100800 */
[C---:B------:R-:W-:Y:S02]  /*0a00*/  LOP3.LUT R212, R2.reuse, 0x50, RZ, 0xfc, !PT ;  /* 0x0000005002d47812 */ /* 0x040fe400078efcff */
[C---:B------:R-:W-:Y:S01]  /*0a10*/  LOP3.LUT R213, R2.reuse, 0x52, RZ, 0xfc, !PT ;  /* 0x0000005202d57812 */ /* 0x040fe200078efcff */
        /* <DEDUP_REMOVED lines=36> */
[----:B------:R0:W-:Y:S01]  /*0c60*/  STL [R1+0x2f0], R5 ;  /* 0x0002f00501007387 */ /* 0x0001e20000100800 */
[----:B------:R-:W-:-:S02]  /*0c70*/  LOP3.LUT R237, R2, 0xc2, RZ, 0xfc, !PT ;  /* 0x000000c202ed7812 */ /* 0x000fc400078efcff */
[C---:B------:R-:W-:Y:S01]  /*0c80*/  LOP3.LUT R235, R2.reuse, 0xc4, RZ, 0xfc, !PT ;  /* 0x000000c402eb7812 */ /* 0x040fe200078efcff */
[----:B------:R-:W-:Y:S01]  /*0c90*/  STL [R1+0x2f4], R239 ;  /* 0x0002f4ef01007387 */ /* 0x000fe20000100800 */
[C---:B------:R-:W-:Y:S02]  /*0ca0*/  LOP3.LUT R233, R2.reuse, 0xc6, RZ, 0xfc, !PT ;  /* 0x000000c602e97812 */ /* 0x040fe400078efcff */
[C---:B------:R-:W-:Y:S01]  /*0cb0*/  LOP3.LUT R231, R2.reuse, 0xc8, RZ, 0xfc, !PT ;  /* 0x000000c802e77812 */ /* 0x040fe200078efcff */
[----:B------:R1:W-:Y:S01]  /*0cc0*/  STL [R1+0x2ec], R3 ;  /* 0x0002ec0301007387 */ /* 0x0003e20000100800 */
[----:B------:R-:W-:Y:S01]  /*0cd0*/  LOP3.LUT R229, R2, 0xca, RZ, 0xfc, !PT ;  /* 0x000000ca02e57812 */ /* 0x000fe200078efcff */
[----:B0-----:R-:W-:Y:S01]  /*0ce0*/  VIADD R5, R4, 0x9e ;  /* 0x0000009e04057836 */ /* 0x001fe20000000000 */
[C---:B------:R-:W-:Y:S02]  /*0cf0*/  LOP3.LUT R227, R2.reuse, 0xcc, RZ, 0xfc, !PT ;  /* 0x000000cc02e37812 */ /* 0x040fe400078efcff */
[----:B------:R-:W-:-:S02]  /*0d00*/  LOP3.LUT R223, R2, 0xd0, RZ, 0xfc, !PT ;  /* 0x000000d002df7812 */ /* 0x000fc400078efcff */
[----:B------:R0:W-:Y:S01]  /*0d10*/  STL [R1+0x2e8], R5 ;  /* 0x0002e80501007387 */ /* 0x0001e20000100800 */
[----:B------:R-:W-:Y:S01]  /*0d20*/  LOP3.LUT R221, R2, 0xd2, RZ, 0xfc, !PT ;  /* 0x000000d202dd7812 */ /* 0x000fe200078efcff */
[----:B-1----:R-:W-:Y:S01]  /*0d30*/  VIADD R3, R4, 0xae ;  /* 0x000000ae04037836 */ /* 0x002fe20000000000 */
[C---:B------:R-:W-:Y:S02]  /*0d40*/  LOP3.LUT R219, R2.reuse, 0xd4, RZ, 0xfc, !PT ;  /* 0x000000d402db7812 */ /* 0x040fe400078efcff */
[C---:B------:R-:W-:Y:S02]  /*0d50*/  LOP3.LUT R217, R2.reuse, 0xd6, RZ, 0xfc, !PT ;  /* 0x000000d602d97812 */ /* 0x040fe400078efcff */
[----:B------:R1:W-:Y:S01]  /*0d60*/  STL [R1+0x2e4], R3 ;  /* 0x0002e40301007387 */ /* 0x0003e20000100800 */
[C---:B------:R-:W-:Y:S02]  /*0d70*/  LOP3.LUT R215, R2.reuse, 0xd8, RZ, 0xfc, !PT ;  /* 0x000000d802d77812 */ /* 0x040fe400078efcff */
[C---:B0-----:R-:W-:Y:S01]  /*0d80*/  LOP3.LUT R5, R2.reuse, 0x84, RZ, 0xfc, !PT ;  /* 0x0000008402057812 */ /* 0x041fe200078efcff */
[----:B------:R-:W-:Y:S01]  /*0d90*/  STL [R1+0x2e0], R242 ;  /* 0x0002e0f201007387 */ /* 0x000fe20000100800 */
[----:B------:R-:W-:-:S02]  /*0da0*/  LOP3.LUT R165, R2, 0xda, RZ, 0xfc, !PT ;  /* 0x000000da02a57812 */ /* 0x000fc400078efcff */
[C---:B------:R-:W-:Y:S01]  /*0db0*/  LOP3.LUT R163, R2.reuse, 0xdc, RZ, 0xfc, !PT ;  /* 0x000000dc02a37812 */ /* 0x040fe200078efcff */
[----:B------:R-:W-:Y:S01]  /*0dc0*/  STL [R1+0x2dc], R225 ;  /* 0x0002dce101007387 */ /* 0x000fe20000100800 */
[----:B------:R-:W-:Y:S01]  /*0dd0*/  LOP3.LUT R159, R2, 0xe0, RZ, 0xfc, !PT ;  /* 0x000000e0029f7812 */ /* 0x000fe200078efcff */
[----:B-1----:R-:W-:Y:S01]  /*0de0*/  VIADD R3, R4, 0xfe ;  /* 0x000000fe04037836 */ /* 0x002fe20000000000 */
[C---:B------:R-:W-:Y:S01]  /*0df0*/  LOP3.LUT R4, R2.reuse, 0x80, RZ, 0xfc, !PT ;  /* 0x0000008002047812 */ /* 0x040fe200078efcff */
[----:B------:R-:W-:Y:S01]  /*0e00*/  STL [R1+0x2d8], R161 ;  /* 0x0002d8a101007387 */ /* 0x000fe20000100800 */
[C---:B------:R-:W-:Y:S02]  /*0e10*/  LOP3.LUT R157, R2.reuse, 0xe2, RZ, 0xfc, !PT ;  /* 0x000000e2029d7812 */ /* 0x040fe400078efcff */
[C---:B------:R-:W-:Y:S01]  /*0e20*/  LOP3.LUT R155, R2.reuse, 0xe4, RZ, 0xfc, !PT ;  /* 0x000000e4029b7812 */ /* 0x040fe200078efcff */
[----:B------:R-:W-:Y:S01]  /*0e30*/  STL [R1+0x2d4], R17 ;  /* 0x0002d41101007387 */ /* 0x000fe20000100800 */
[----:B------:R-:W-:-:S02]  /*0e40*/  LOP3.LUT R153, R2, 0xe6, RZ, 0xfc, !PT ;  /* 0x000000e602997812 */ /* 0x000fc400078efcff */
[C---:B------:R-:W-:Y:S01]  /*0e50*/  LOP3.LUT R23, R2.reuse, 0xea, RZ, 0xfc, !PT ;  /* 0x000000ea02177812 */ /* 0x040fe200078efcff */
[----:B------:R0:W-:Y:S01]  /*0e60*/  STL [R1+0x2d0], R3 ;  /* 0x0002d00301007387 */ /* 0x0001e20000100800 */
[C---:B------:R-:W-:Y:S02]  /*0e70*/  LOP3.LUT R10, R2.reuse, 0xec, RZ, 0xfc, !PT ;  /* 0x000000ec020a7812 */ /* 0x040fe400078efcff */
[C---:B------:R-:W-:Y:S01]  /*0e80*/  LOP3.LUT R20, R2.reuse, 0xf0, RZ, 0xfc, !PT ;  /* 0x000000f002147812 */ /* 0x040fe200078efcff */
[----:B------:R-:W-:Y:S01]  /*0e90*/  STL [R1+0x300], R204 ;  /* 0x000300cc01007387 */ /* 0x000fe20000100800 */
[C---:B------:R-:W-:Y:S02]  /*0ea0*/  LOP3.LUT R19, R2.reuse, 0xf2, RZ, 0xfc, !PT ;  /* 0x000000f202137812 */ /* 0x040fe400078efcff */
[C---:B------:R-:W-:Y:S01]  /*0eb0*/  LOP3.LUT R21, R2.reuse, 0xf4, RZ, 0xfc, !PT ;  /* 0x000000f402157812 */ /* 0x040fe200078efcff */
[----:B------:R-:W-:Y:S01]  /*0ec0*/  STL [R1+0x3b8], R205 ;  /* 0x0003b8cd01007387 */ /* 0x000fe20000100800 */
[----:B------:R-:W-:-:S02]  /*0ed0*/  LOP3.LUT R22, R2, 0xf6, RZ, 0xfc, !PT ;  /* 0x000000f602167812 */ /* 0x000fc400078efcff */
[C---:B0-----:R-:W-:Y:S01]  /*0ee0*/  LOP3.LUT R3, R2.reuse, 0x7c, RZ, 0xfc, !PT ;  /* 0x0000007c02037812 */ /* 0x041fe200078efcff */
[----:B------:R-:W-:Y:S01]  /*0ef0*/  STL [R1+0x510], R206 ;  /* 0x000510ce01007387 */ /* 0x000fe20000100800 */
[C---:B------:R-:W-:Y:S02]  /*0f00*/  LOP3.LUT R15, R2.reuse, 0xf8, RZ, 0xfc, !PT ;  /* 0x000000f8020f7812 */ /* 0x040fe400078efcff */
[----:B------:R-:W-:Y:S01]  /*0f10*/  LOP3.LUT R14, R2, 0xfa, RZ, 0xfc, !PT ;  /* 0x000000fa020e7812 */ /* 0x000fe200078efcff */
        /* <DEDUP_REMOVED lines=34> */
[----:B------:R-:W-:-:S03]  /*1140*/  LOP3.LUT R133, R0, 0x34, RZ, 0xfc, !PT ;  /* 0x0000003400857812 */ /* 0x000fc600078efcff */
[----:B------:R-:W-:Y:S04]  /*1150*/  STL [R1+0x4dc], R228 ;  /* 0x0004dce401007387 */ /* 0x000fe80000100800 */
        /* <DEDUP_REMOVED lines=10> */
[----:B------:R0:W-:Y:S04]  /*1200*/  STL [R1+0x474], R3 ;  /* 0x0004740301007387 */ /* 0x0001e80000100800 */
[----:B------:R-:W-:Y:S04]  /*1210*/  STL [R1+0x4b0], R251 ;  /* 0x0004b0fb01007387 */ /* 0x000fe80000100800 */
[----:B------:R1:W-:Y:S01]  /*1220*/  STL [R1+0x470], R4 ;  /* 0x0004700401007387 */ /* 0x0003e20000100800 */
[----:B0-----:R-:W-:-:S05]  /*1230*/  LOP3.LUT R3, R2, 0x82, RZ, 0xfc, !PT ;  /* 0x0000008202037812 */ /* 0x001fca00078efcff */
[----:B------:R0:W-:Y:S01]  /*1240*/  STL [R1+0x46c], R3 ;  /* 0x00046c0301007387 */ /* 0x0001e20000100800 */
[----:B-1----:R-:W-:-:S03]  /*1250*/  LOP3.LUT R4, R2, 0x86, RZ, 0xfc, !PT ;  /* 0x0000008602047812 */ /* 0x002fc600078efcff */
[----:B------:R1:W-:Y:S04]  /*1260*/  STL [R1+0x468], R5 ;  /* 0x0004680501007387 */ /* 0x0003e80000100800 */
[----:B------:R2:W-:Y:S01]  /*1270*/  STL [R1+0x464], R4 ;  /* 0x0004640401007387 */ /* 0x0005e20000100800 */
[C---:B0-----:R-:W-:Y:S02]  /*1280*/  LOP3.LUT R3, R2.reuse, 0x88, RZ, 0xfc, !PT ;  /* 0x0000008802037812 */ /* 0x041fe400078efcff */
[----:B-1----:R-:W-:-:S03]  /*1290*/  LOP3.LUT R5, R2, 0x8a, RZ, 0xfc, !PT ;  /* 0x0000008a02057812 */ /* 0x002fc600078efcff */
[----:B------:R0:W-:Y:S01]  /*12a0*/  STL [R1+0x460], R3 ;  /* 0x0004600301007387 */ /* 0x0001e20000100800 */
[----:B--2---:R-:W-:-:S03]  /*12b0*/  LOP3.LUT R4, R2, 0x8c, RZ, 0xfc, !PT ;  /* 0x0000008c02047812 */ /* 0x004fc600078efcff */
        /* <DEDUP_REMOVED lines=30> */
[----:B------:R-:W-:Y:S04]  /*14a0*/  STL [R1+0x420], R5 ;  /* 0x0004200501007387 */ /* 0x000fe80000100800 */
[----:B------:R1:W-:Y:S01]  /*14b0*/  STL [R1+0x41c], R4 ;  /* 0x00041c0401007387 */ /* 0x0003e20000100800 */
[----:B0-----:R-:W-:-:S05]  /*14c0*/  LOP3.LUT R3, R2, 0xb2, RZ, 0xfc, !PT ;  /* 0x000000b202037812 */ /* 0x001fca00078efcff */
[----:B------:R0:W-:Y:S01]  /*14d0*/  STL [R1+0x418], R3 ;  /* 0x0004180301007387 */ /* 0x0001e20000100800 */
[----:B-1----:R-:W-:-:S03]  /*14e0*/  LOP3.LUT R4, R2, 0xfc, RZ, 0xfc, !PT ;  /* 0x000000fc02047812 */ /* 0x002fc600078efcff */
[----:B------:R1:W-:Y:S04]  /*14f0*/  STL [R1+0x414], R252 ;  /* 0x000414fc01007387 */ /* 0x0003e80000100800 */
[----:B------:R1:W-:Y:S01]  /*1500*/  STL [R1+0x410], R250 ;  /* 0x000410fa01007387 */ /* 0x0003e20000100800 */
[----:B0-----:R-:W-:-:S03]  /*1510*/  LOP3.LUT R3, R2, 0xe8, RZ, 0xfc, !PT ;  /* 0x000000e802037812 */ /* 0x001fc600078efcff */
[----:B------:R1:W-:Y:S04]  /*1520*/  STL [R1+0x40c], R248 ;  /* 0x00040cf801007387 */ /* 0x0003e80000100800 */
        /* <DEDUP_REMOVED lines=29> */
[----:B------:R1:W-:Y:S01]  /*1700*/  STL [R1+0x388], R14 ;  /* 0x0003880e01007387 */ /* 0x0003e20000100800 */
[----:B------:R-:W-:Y:S05]  /*1710*/  @P0 BRA `(.L_x_0) ;  /* 0x00000004000c0947 */ /* 0x000fea0003800000 */
[----:B------:R-:W-:Y:S01]  /*1720*/  IMAD.SHL.U32 R0, R185, 0x8, RZ ;  /* 0x00000008b9007824 */ /* 0x000fe200078e00ff */
[----:B------:R-:W-:Y:S02]  /*1730*/  CS2R R24, SRZ ;  /* 0x0000000000187805 */ /* 0x000fe4000001ff00 */
[----:B------:R-:W-:Y:S02]  /*1740*/  CS2R R26, SRZ ;  /* 0x00000000001a7805 */ /* 0x000fe4000001ff00 */
[----:B------:R-:W-:Y:S02]  /*1750*/  CS2R R28, SRZ ;  /* 0x00000000001c7805 */ /* 0x000fe4000001ff00 */
[----:B------:R-:W-:Y:S01]  /*1760*/  CS2R R30, SRZ ;  /* 0x00000000001e7805 */ /* 0x000fe2000001ff00 */
[----:B------:R0:W-:Y:S01]  /*1770*/  STL [R1+0x4ac], R0 ;  /* 0x0004ac0001007387 */ /* 0x0001e20000100800 */
[----:B------:R-:W-:Y:S02]  /*1780*/  CS2R R32, SRZ ;  /* 0x0000000000207805 */ /* 0x000fe4000001ff00 */
[----:B------:R-:W-:-:S02]  /*1790*/  CS2R R34, SRZ ;  /* 0x0000000000227805 */ /* 0x000fc4000001ff00 */
[----:B------:R-:W-:Y:S02]  /*17a0*/  CS2R R36, SRZ ;  /* 0x0000000000247805 */ /* 0x000fe4000001ff00 */
[----:B------:R-:W-:Y:S02]  /*17b0*/  CS2R R38, SRZ ;  /* 0x0000000000267805 */ /* 0x000fe4000001ff00 */
[----:B------:R-:W-:Y:S02]  /*17c0*/  CS2R R40, SRZ ;  /* 0x0000000000287805 */ /* 0x000fe4000001ff00 */
[----:B------:R-:W-:Y:S02]  /*17d0*/  CS2R R42, SRZ ;  /* 0x00000000002a7805 */ /* 0x000fe4000001ff00 */
        /* <DEDUP_REMOVED lines=53> */
[----:B------:R-:W-:Y:S01]  /*1b30*/  CS2R R150, SRZ ;  /* 0x0000000000967805 */ /* 0x000fe2000001ff00 */
[----:B0-----:R-:W-:Y:S06]  /*1b40*/  BRA `(.L_x_1) ;  /* 0x0000010800147947 */ /* 0x001fec0003800000 */
.L_x_0:
[----:B------:R0:W-:Y:S01]  /*1b50*/  STL [R1+0x57c], R160 ;  /* 0x00057ca001007387 */ /* 0x0001e20000100800 */
[----:B------:R-:W-:Y:S01]  /*1b60*/  IABS R16, R87 ;  /* 0x0000005700107213 */ /* 0x000fe20000000000 */
[----:B------:R-:W-:Y:S01]  /*1b70*/  ULDC UR4, c[0x0][0x240] ;  /* 0x0000900000047ab9 */ /* 0x000fe20000000800 */
[----:B------:R-:W-:Y:S01]  /*1b80*/  IABS R18, R86 ;  /* 0x0000005600127213 */ /* 0x000fe20000000000 */
[----:B------:R-:W-:Y:S01]  /*1b90*/  STL [R1+0x578], R158 ;  /* 0x0005789e01007387 */ /* 0x000fe20000100800 */
[----:B------:R-:W-:Y:S01]  /*1ba0*/  IABS R9, R2 ;  /* 0x0000000200097213 */ /* 0x000fe20000000000 */
[----:B------:R-:W-:Y:S01]  /*1bb0*/  ULDC.64 UR6, c[0x0][0x218] ;  /* 0x0000860000067ab9 */ /* 0x000fe20000000a00 */
[----:B-1----:R-:W-:Y:S01]  /*1bc0*/  IABS R15, R15 ;  /* 0x0000000f000f7213 */ /* 0x002fe20000000000 */
[----:B------:R-:W-:Y:S01]  /*1bd0*/  STL [R1+0x574], R156 ;  /* 0x0005749c01007387 */ /* 0x000fe20000100800 */
[----:B------:R-:W-:Y:S01]  /*1be0*/  IABS R19, R19 ;  /* 0x0000001300137213 */ /* 0x000fe20000000000 */
[----:B0-----:R-:W-:Y:S01]  /*1bf0*/  IMAD.MOV.U32 R160, RZ, RZ, R3 ;  /* 0x000000ffffa07224 */ /* 0x001fe200078e0003 */
[----:B------:R-:W-:Y:S01]  /*1c00*/  IABS R155, R155 ;  /* 0x0000009b009b7213 */ /* 0x000fe20000000000 */
[----:B------:R0:W-:Y:S01]  /*1c10*/  STL [R1+0x570], R154 ;  /* 0x0005709a01007387 */ /* 0x0001e20000100800 */
[----:B------:R-:W-:Y:S01]  /*1c20*/  IABS R157, R157 ;  /* 0x0000009d009d7213 */ /* 0x000fe20000000000 */
[----:B------:R-:W-:Y:S01]  /*1c30*/  ULDC.64 UR8, c[0x0][0x218] ;  /* 0x0000860000087ab9 */ /* 0x000fe20000000a00 */
[----:B------:R-:W-:Y:S01]  /*1c40*/  IABS R159, R159 ;  /* 0x0000009f009f7213 */ /* 0x000fe20000000000 */
[----:B------:R-:W-:Y:S01]  /*1c50*/  ULDC UR10, c[0x0][0x238] ;  /* 0x00008e00000a7ab9 */ /* 0x000fe20000000800 */
[----:B------:R-:W-:Y:S01]  /*1c60*/  IABS R165, R165 ;  /* 0x000000a500a57213 */ /* 0x000fe20000000000 */
[----:B------:R-:W-:Y:S01]  /*1c70*/  ULDC UR20, c[0x0][0x238] ;  /* 0x00008e0000147ab9 */ /* 0x000fe20000000800 */
[----:B------:R-:W-:Y:S01]  /*1c80*/  IABS R153, R153 ;  /* 0x0000009900997213 */ /* 0x000fe20000000000 */
[----:B------:R-:W-:Y:S01]  /*1c90*/  ULDC UR23, c[0x0][0x238] ;  /* 0x00008e0000177ab9 */ /* 0x000fe20000000800 */
[----:B------:R-:W-:Y:S01]  /*1ca0*/  IABS R215, R215 ;  /* 0x000000d700d77213 */ /* 0x000fe20000000000 */
[----:B0-----:R-:W2:Y:S01]  /*1cb0*/  LDL R154, [R1+0x384] ;  /* 0x00038400019a7983 */ /* 0x001ea20000100800 */
[----:B------:R-:W-:Y:S01]  /*1cc0*/  IABS R217, R217 ;  /* 0x000000d900d97213 */ /* 0x000fe20000000000 */
[----:B------:R-:W-:Y:S01]  /*1cd0*/  ULDC UR25, c[0x0][0x238] ;  /* 0x00008e0000197ab9 */ /* 0x000fe20000000800 */
[----:B------:R-:W-:Y:S01]  /*1ce0*/  IABS R161, R161 ;  /* 0x000000a100a17213 */ /* 0x000fe20000000000 */
[----:B------:R0:W-:Y:S01]  /*1cf0*/  STL [R1+0x56c], R152 ;  /* 0x00056c9801007387 */ /* 0x0001e20000100800 */
[----:B------:R-:W-:Y:S01]  /*1d00*/  IABS R163, R163 ;  /* 0x000000a300a37213 */ /* 0x000fe20000000000 */
[----:B------:R-:W-:Y:S01]  /*1d10*/  ULDC UR18, c[0x0][0x21c] ;  /* 0x0000870000127ab9 */ /* 0x000fe20000000800 */
[----:B------:R-:W-:Y:S01]  /*1d20*/  IABS R223, R223 ;  /* 0x000000df00df7213 */ /* 0x000fe20000000000 */
[----:B------:R-:W-:Y:S01]  /*1d30*/  ULDC UR5, c[0x0][0x234] ;  /* 0x00008d0000057ab9 */ /* 0x000fe20000000800 */
[----:B------:R-:W-:Y:S01]  /*1d40*/  IABS R219, R219 ;  /* 0x000000db00db7213 */ /* 0x000fe20000000000 */
[----:B------:R-:W-:Y:S01]  /*1d50*/  ULDC UR11, c[0x0][0x238] ;  /* 0x00008e00000b7ab9 */ /* 0x000fe20000000800 */
[----:B------:R-:W-:Y:S01]  /*1d60*/  IABS R225, R225 ;  /* 0x000000e100e17213 */ /* 0x000fe20000000000 */
[----:B------:R-:W-:Y:S01]  /*1d70*/  ULDC UR21, c[0x0][0x238] ;  /* 0x00008e0000157ab9 */ /* 0x000fe20000000800 */
[----:B------:R-:W-:Y:S01]  /*1d80*/  IABS R221, R221 ;  /* 0x000000dd00dd7213 */ /* 0x000fe20000000000 */
[----:B0-----:R-:W3:Y:S01]  /*1d90*/  LDL R152, [R1+0x2d0] ;  /* 0x0002d00001987983 */ /* 0x001ee20000100800 */
        /* <DEDUP_REMOVED lines=13> */
[----:B0-----:R-:W4:Y:S01]  /*1e70*/  LDL R185, [R1+0x444] ;  /* 0x0004440001b97983 */ /* 0x001f220000100800 */
        /* <DEDUP_REMOVED lines=36> */
[----:B0-----:R-:W4:Y:S04]  /*20c0*/  LDL R182, [R1+0x450] ;  /* 0x0004500001b67983 */ /* 0x001f280000100800 */
[----:B------:R0:W-:Y:S04]  /*20d0*/  STL [R1+0x53c], R181 ;  /* 0x00053cb501007387 */ /* 0x0001e80000100800 */
        /* <DEDUP_REMOVED lines=9> */
[----:B------:R0:W-:Y:S01]  /*2170*/  STL [R1+0x528], R176 ;  /* 0x000528b001007387 */ /* 0x0001e20000100800 */
[----:B------:R-:W-:-:S03]  /*2180*/  IABS R24, R160 ;  /* 0x000000a000187213 */ /* 0x000fc60000000000 */
        /* <DEDUP_REMOVED lines=10> */
[----:B------:R-:W4:Y:S01]  /*2230*/  LDL R160, [R1+0x418] ;  /* 0x0004180001a07983 */ /* 0x000f220000100800 */
[----:B------:R-:W1:Y:S08]  /*2240*/  I2F.RP R3, R16 ;  /* 0x0000001000037306 */ /* 0x000e700000209400 */
[----:B------:R-:W1:Y:S01]  /*2250*/  I2F.RP R8, R18 ;  /* 0x0000001200087306 */ /* 0x000e620000209400 */
[----:B------:R-:W-:Y:S01]  /*2260*/  IMAD.MOV.U32 R156, RZ, RZ, R10 ;  /* 0x000000ffff9c7224 */ /* 0x000fe200078e000a */
[----:B0-----:R-:W4:Y:S01]  /*2270*/  LDL R0, [R1+0x474] ;  /* 0x0004740001007983 */ /* 0x001f220000100800 */
[----:B------:R-:W-:Y:S01]  /*2280*/  IMAD.MOV.U32 R158, RZ, RZ, R23 ;  /* 0x000000ffff9e7224 */ /* 0x000fe200078e0017 */
[----:B------:R-:W-:-:S04]  /*2290*/  IABS R23, R17 ;  /* 0x0000001100177213 */ /* 0x000fc80000000000 */
[----:B-1----:R-:W0:Y:S08]  /*22a0*/  MUFU.RCP R3, R3 ;  /* 0x0000000300037308 */ /* 0x002e300000001000 */
[----:B------:R-:W1:Y:S01]  /*22b0*/  MUFU.RCP R8, R8 ;  /* 0x0000000800087308 */ /* 0x000e620000001000 */
[----:B0-----:R-:W-:-:S07]  /*22c0*/  VIADD R6, R3, 0xffffffe ;  /* 0x0ffffffe03067836 */ /* 0x001fce0000000000 */
[----:B------:R0:W0:Y:S01]  /*22d0*/  F2I.FTZ.U32.TRUNC.NTZ R7, R6 ;  /* 0x0000000600077305 */ /* 0x000022000021f000 */
[----:B-1----:R-:W-:-:S07]  /*22e0*/  VIADD R4, R8, 0xffffffe ;  /* 0x0ffffffe08047836 */ /* 0x002fce0000000000 */
[----:B------:R1:W1:Y:S01]  /*22f0*/  F2I.FTZ.U32.TRUNC.NTZ R5, R4 ;  /* 0x0000000400057305 */ /* 0x000262000021f000 */
[----:B0-----:R-:W-:Y:S02]  /*2300*/  IMAD.MOV.U32 R6, RZ, RZ, RZ ;  /* 0x000000ffff067224 */ /* 0x001fe400078e00ff */
[----:B------:R-:W-:Y:S02]  /*2310*/  IMAD.MOV R11, RZ, RZ, -R7 ;  /* 0x000000ffff0b7224 */ /* 0x000fe400078e0a07 */
[----:B-1----:R-:W-:Y:S02]  /*2320*/  IMAD.MOV.U32 R4, RZ, RZ, RZ ;  /* 0x000000ffff047224 */ /* 0x002fe400078e00ff */
[----:B------:R-:W-:Y:S02]  /*2330*/  IMAD R11, R11, R16, RZ ;  /* 0x000000100b0b7224 */ /* 0x000fe400078e02ff */
[----:B------:R-:W-:Y:S02]  /*2340*/  IMAD.MOV R13, RZ, RZ, -R5 ;  /* 0x000000ffff0d7224 */ /* 0x000fe400078e0a05 */
[----:B------:R-:W-:-:S04]  /*2350*/  IMAD.HI.U32 R11, R7, R11, R6 ;  /* 0x0000000b070b7227 */ /* 0x000fc800078e0006 */
[----:B------:R-:W-:Y:S01]  /*2360*/  IMAD R3, R13, R18, RZ ;  /* 0x000000120d037224 */ /* 0x000fe200078e02ff */
[----:B------:R-:W-:Y:S01]  /*2370*/  IABS R13, R12 ;  /* 0x0000000c000d7213 */ /* 0x000fe20000000000 */
[----:B------:R-:W-:Y:S01]  /*2380*/  IMAD.MOV.U32 R6, RZ, RZ, R9 ;  /* 0x000000ffff067224 */ /* 0x000fe200078e0009 */
[----:B------:R-:W-:Y:S01]  /*2390*/  IABS R9, R14 ;  /* 0x0000000e00097213 */ /* 0x000fe20000000000 */
[----:B------:R-:W-:-:S04]  /*23a0*/  IMAD.HI.U32 R4, R5, R3, R4 ;  /* 0x0000000305047227 */ /* 0x000fc800078e0004 */
[----:B------:R-:W-:-:S04]  /*23b0*/  IMAD.HI.U32 R3, R11, R6, RZ ;  /* 0x000000060b037227 */ /* 0x000fc800078e00ff */
[----:B------:R-:W-:Y:S02]  /*23c0*/  IMAD.MOV R3, RZ, RZ, -R3 ;  /* 0x000000ffff037224 */ /* 0x000fe400078e0a03 */
[----:B------:R-:W-:Y:S01]  /*23d0*/  IMAD.HI.U32 R7, R4, R13, RZ ;  /* 0x0000000d04077227 */ /* 0x000fe200078e00ff */
[----:B--2---:R-:W-:-:S03]  /*23e0*/  IABS R8, R154 ;  /* 0x0000009a00087213 */ /* 0x004fc60000000000 */
[----:B------:R-:W-:Y:S02]  /*23f0*/  IMAD R4, R16, R3, R6 ;  /* 0x0000000310047224 */ /* 0x000fe400078e0206 */
[----:B------:R-:W-:-:S04]  /*2400*/  IMAD.HI.U32 R5, R11, R8, RZ ;  /* 0x000000080b057227 */ /* 0x000fc800078e00ff */
[----:B------:R-:W-:Y:S02]  /*2410*/  IMAD.MOV R14, RZ, RZ, -R7 ;  /* 0x000000ffff0e7224 */ /* 0x000fe400078e0a07 */
[----:B------:R-:W-:Y:S01]  /*2420*/  IMAD.HI.U32 R6, R11, R9, RZ ;  /* 0x000000090b067227 */ /* 0x000fe200078e00ff */
[----:B---3--:R-:W-:-:S03]  /*2430*/  IABS R12, R152 ;  /* 0x00000098000c7213 */ /* 0x008fc60000000000 */
[----:B------:R-:W-:Y:S02]  /*2440*/  IMAD.MOV R5, RZ, RZ, -R5 ;  /* 0x000000ffff057224 */ /* 0x000fe400078e0a05 */
[----:B------:R-:W-:Y:S02]  /*2450*/  IMAD.MOV R10, RZ, RZ, -R6 ;  /* 0x000000ffff0a7224 */ /* 0x000fe400078e0a06 */
[----:B------:R-:W-:-:S04]  /*2460*/  IMAD.HI.U32 R3, R11, R12, RZ ;  /* 0x0000000c0b037227 */ /* 0x000fc800078e00ff */
[----:B------:R-:W-:Y:S02]  /*2470*/  IMAD.MOV R7, RZ, RZ, -R3 ;  /* 0x000000ffff077224 */ /* 0x000fe400078e0a03 */
[----:B------:R-:W-:Y:S01]  /*2480*/  IMAD R3, R18, R14, R13 ;  /* 0x0000000e12037224 */ /* 0x000fe200078e020d */
[----:B------:R-:W-:Y:S01]  /*2490*/  IABS R14, R22 ;  /* 0x00000016000e7213 */ /* 0x000fe20000000000 */
[----:B------:R-:W-:Y:S01]  /*24a0*/  IMAD.MOV.U32 R13, RZ, RZ, R15 ;  /* 0x000000ffff0d7224 */ /* 0x000fe200078e000f */
[----:B------:R-:W-:Y:S01]  /*24b0*/  IABS R15, R21 ;  /* 0x00000015000f7213 */ /* 0x000fe20000000000 */
[----:B------:R-:W-:Y:S01]  /*24c0*/  IMAD R6, R16, R5, R8 ;  /* 0x0000000510067224 */ /* 0x000fe200078e0208 */
[----:B------:R-:W-:Y:S01]  /*24d0*/  IABS R21, R20 ;  /* 0x0000001400157213 */ /* 0x000fe20000000000 */
[----:B------:R-:W-:-:S04]  /*24e0*/  IMAD.HI.U32 R5, R11, R13, RZ ;  /* 0x0000000d0b057227 */ /* 0x000fc800078e00ff */
[----:B------:R-:W-:Y:S02]  /*24f0*/  IMAD.MOV R8, RZ, RZ, -R5 ;  /* 0x000000ffff087224 */ /* 0x000fe400078e0a05 */
[----:B------:R-:W-:-:S04]  /*2500*/  IMAD.HI.U32 R5, R11, R14, RZ ;  /* 0x0000000e0b057227 */ /* 0x000fc800078e00ff */
[C---:B------:R-:W-:Y:S02]  /*2510*/  IMAD R12, R16.reuse, R7, R12 ;  /* 0x00000007100c7224 */ /* 0x040fe400078e020c */
[C---:B------:R-:W-:Y:S02]  /*2520*/  IMAD R7, R16.reuse, R10, R9 ;  /* 0x0000000a10077224 */ /* 0x040fe400078e0209 */
[----:B------:R-:W-:Y:S02]  /*2530*/  IMAD R8, R16, R8, R13 ;  /* 0x0000000810087224 */ /* 0x000fe400078e020d */
[----:B------:R-:W-:-:S04]  /*2540*/  IMAD.HI.U32 R9, R11, R15, RZ ;  /* 0x0000000f0b097227 */ /* 0x000fc800078e00ff */
[----:B------:R-:W-:-:S04]  /*2550*/  IMAD.HI.U32 R13, R11, R21, RZ ;  /* 0x000000150b0d7227 */ /* 0x000fc800078e00ff */
[----:B------:R-:W-:Y:S02]  /*2560*/  IMAD.MOV R5, RZ, RZ, -R5 ;  /* 0x000000ffff057224 */ /* 0x000fe400078e0a05 */
[----:B------:R-:W-:-:S04]  /*2570*/  IMAD.HI.U32 R10, R11, R19, RZ ;  /* 0x000000130b0a7227 */ /* 0x000fc800078e00ff */
[----:B------:R-:W-:Y:S02]  /*2580*/  IMAD.MOV R17, RZ, RZ, -R9 ;  /* 0x000000ffff117224 */ /* 0x000fe400078e0a09 */
[----:B------:R-:W-:Y:S02]  /*2590*/  IMAD.MOV R22, RZ, RZ, -R13 ;  /* 0x000000ffff167224 */ /* 0x000fe400078e0a0d */
[C---:B------:R-:W-:Y:S02]  /*25a0*/  IMAD R9, R16.reuse, R5, R14 ;  /* 0x0000000510097224 */ /* 0x040fe400078e020e */
[----:B------:R-:W-:Y:S02]  /*25b0*/  IMAD.MOV.U32 R14, RZ, RZ, R23 ;  /* 0x000000ffff0e7224 */ /* 0x000fe400078e0017 */
[----:B------:R-:W-:Y:S02]  /*25c0*/  IMAD.MOV R20, RZ, RZ, -R10 ;  /* 0x000000ffff147224 */ /* 0x000fe400078e0a0a */
[----:B------:R-:W-:-:S02]  /*25d0*/  IMAD R10, R16, R17, R15 ;  /* 0x00000011100a7224 */ /* 0x000fc400078e020f */
[C---:B------:R-:W-:Y:S01]  /*25e0*/  IMAD R15, R16.reuse, R22, R21 ;  /* 0x00000016100f7224 */ /* 0x040fe200078e0215 */
[----:B------:R-:W-:Y:S01]  /*25f0*/  IABS R21, R156 ;  /* 0x0000009c00157213 */ /* 0x000fe20000000000 */
[C---:B------:R-:W-:Y:S01]  /*2600*/  IMAD.HI.U32 R5, R11.reuse, R14, RZ ;  /* 0x0000000e0b057227 */ /* 0x040fe200078e00ff */
[----:B------:R-:W-:Y:S01]  /*2610*/  IABS R22, R158 ;  /* 0x0000009e00167213 */ /* 0x000fe20000000000 */
[----:B------:R-:W2:Y:S02]  /*2620*/  LDL R156, [R1+0x424] ;  /* 0x00042400019c7983 */ /* 0x000ea40000100800 */
[----:B------:R-:W-:Y:S02]  /*2630*/  IMAD.MOV R17, RZ, RZ, -R5 ;  /* 0x000000ffff117224 */ /* 0x000fe400078e0a05 */
[----:B------:R-:W-:Y:S01]  /*2640*/  IMAD.HI.U32 R5, R11, R21, RZ ;  /* 0x000000150b057227 */ /* 0x000fe200078e00ff */
[----:B------:R-:W3:Y:S03]  /*2650*/  LDL R158, [R1+0x428] ;  /* 0x00042800019e7983 */ /* 0x000ee60000100800 */
[----:B------:R-:W-:-:S02]  /*2660*/  IMAD R13, R16, R20, R19 ;  /* 0x00000014100d7224 */ /* 0x000fc400078e0213 */
[----:B------:R-:W-:-:S04]  /*2670*/  IMAD.HI.U32 R19, R11, R24, RZ ;  /* 0x000000180b137227 */ /* 0x000fc800078e00ff */
[----:B------:R-:W-:Y:S02]  /*2680*/  IMAD.MOV R5, RZ, RZ, -R5 ;  /* 0x000000ffff057224 */ /* 0x000fe400078e0a05 */
[----:B------:R-:W-:Y:S02]  /*2690*/  IMAD R17, R16, R17, R14 ;  /* 0x0000001110117224 */ /* 0x000fe400078e020e */
[----:B------:R-:W-:Y:S02]  /*26a0*/  IMAD.MOV R25, RZ, RZ, -R19 ;  /* 0x000000ffff197224 */ /* 0x000fe400078e0a13 */
[----:B------:R-:W-:-:S04]  /*26b0*/  IMAD.HI.U32 R14, R11, R22, RZ ;  /* 0x000000160b0e7227 */ /* 0x000fc800078e00ff */
[----:B------:R-:W-:Y:S02]  /*26c0*/  IMAD R19, R16, R5, R21 ;  /* 0x0000000510137224 */ /* 0x000fe400078e0215 */
[----:B------:R-:W-:-:S04]  /*26d0*/  IMAD.HI.U32 R5, R11, R155, RZ ;  /* 0x0000009b0b057227 */ /* 0x000fc800078e00ff */
[----:B------:R-:W-:Y:S02]  /*26e0*/  IMAD.MOV R23, RZ, RZ, -R14 ;  /* 0x000000ffff177224 */ /* 0x000fe400078e0a0e */
[----:B------:R-:W-:Y:S02]  /*26f0*/  IMAD.MOV R14, RZ, RZ, -R5 ;  /* 0x000000ffff0e7224 */ /* 0x000fe400078e0a05 */
[----:B------:R-:W-:-:S04]  /*2700*/  IMAD.HI.U32 R5, R11, R157, RZ ;  /* 0x0000009d0b057227 */ /* 0x000fc800078e00ff */
[----:B------:R-:W-:Y:S02]  /*2710*/  IMAD R155, R16, R14, R155 ;  /* 0x0000000e109b7224 */ /* 0x000fe400078e029b */
[----:B------:R-:W-:-:S04]  /*2720*/  IMAD.HI.U32 R14, R11, R159, RZ ;  /* 0x0000009f0b0e7227 */ /* 0x000fc800078e00ff */
[----:B------:R-:W-:Y:S02]  /*2730*/  IMAD.MOV R5, RZ, RZ, -R5 ;  /* 0x000000ffff057224 */ /* 0x000fe400078e0a05 */
[----:B------:R-:W-:Y:S02]  /*2740*/  IMAD.MOV R14, RZ, RZ, -R14 ;  /* 0x000000ffff0e7224 */ /* 0x000fe400078e0a0e */
[----:B------:R-:W-:Y:S02]  /*2750*/  IMAD R157, R16, R5, R157 ;  /* 0x00000005109d7224 */ /* 0x000fe400078e029d */
[----:B------:R-:W-:-:S04]  /*2760*/  IMAD.HI.U32 R5, R11, R165, RZ ;  /* 0x000000a50b057227 */ /* 0x000fc800078e00ff */
[----:B------:R-:W-:-:S04]  /*2770*/  IMAD.HI.U32 R20, R11, R153, RZ ;  /* 0x000000990b147227 */ /* 0x000fc800078e00ff */
[----:B------:R-:W-:Y:S02]  /*2780*/  IMAD R159, R16, R14, R159 ;  /* 0x0000000e109f7224 */ /* 0x000fe400078e029f */
[----:B------:R-:W-:Y:S02]  /*2790*/  IMAD.MOV R14, RZ, RZ, -R5 ;  /* 0x000000ffff0e7224 */ /* 0x000fe400078e0a05 */
[----:B------:R-:W-:Y:S02]  /*27a0*/  IMAD.MOV R20, RZ, RZ, -R20 ;  /* 0x000000ffff147224 */ /* 0x000fe400078e0a14 */
[----:B------:R-:W-:-:S04]  /*27b0*/  IMAD.HI.U32 R5, R11, R215, RZ ;  /* 0x000000d70b057227 */ /* 0x000fc800078e00ff */
[C---:B------:R-:W-:Y:S02]  /*27c0*/  IMAD R165, R16.reuse, R14, R165 ;  /* 0x0000000e10a57224 */ /* 0x040fe400078e02a5 */
[----:B------:R-:W-:Y:S02]  /*27d0*/  IMAD R153, R16, R20, R153 ;  /* 0x0000001410997224 */ /* 0x000fe400078e0299 */
[----:B------:R-:W-:-:S04]  /*27e0*/  IMAD.HI.U32 R14, R11, R217, RZ ;  /* 0x000000d90b0e7227 */ /* 0x000fc800078e00ff */
[----:B------:R-:W-:Y:S02]  /*27f0*/  IMAD.MOV R5, RZ, RZ, -R5 ;  /* 0x000000ffff057224 */ /* 0x000fe400078e0a05 */
[----:B------:R-:W-:Y:S02]  /*2800*/  IMAD R21, R16, R23, R22 ;  /* 0x0000001710157224 */ /* 0x000fe400078e0216 */
[----:B------:R-:W-:-:S04]  /*2810*/  IMAD.HI.U32 R20, R11, R161, RZ ;  /* 0x000000a10b147227 */ /* 0x000fc800078e00ff */
[----:B------:R-:W-:-:S04]  /*2820*/  IMAD.HI.U32 R22, R11, R163, RZ ;  /* 0x000000a30b167227 */ /* 0x000fc800078e00ff */
[----:B------:R-:W-:Y:S02]  /*2830*/  IMAD.MOV R14, RZ, RZ, -R14 ;  /* 0x000000ffff0e7224 */ /* 0x000fe400078e0a0e */
[----:B------:R-:W-:Y:S02]  /*2840*/  IMAD R215, R16, R5, R215 ;  /* 0x0000000510d77224 */ /* 0x000fe400078e02d7 */
[----:B------:R-:W-:Y:S02]  /*2850*/  IMAD.MOV R20, RZ, RZ, -R20 ;  /* 0x000000ffff147224 */ /* 0x000fe400078e0a14 */
[----:B------:R-:W-:-:S04]  /*2860*/  IMAD.HI.U32 R5, R11, R223, RZ ;  /* 0x000000df0b057227 */ /* 0x000fc800078e00ff */
[----:B------:R-:W-:Y:S02]  /*2870*/  IMAD.MOV R22, RZ, RZ, -R22 ;  /* 0x000000ffff167224 */ /* 0x000fe400078e0a16 */
[C---:B------:R-:W-:Y:S02]  /*2880*/  IMAD R217, R16.reuse, R14, R217 ;  /* 0x0000000e10d97224 */ /* 0x040fe400078e02d9 */
[C---:B------:R-:W-:Y:S02]  /*2890*/  IMAD R161, R16.reuse, R20, R161 ;  /* 0x0000001410a17224 */ /* 0x040fe400078e02a1 */
[----:B------:R-:W-:Y:S02]  /*28a0*/  IMAD.MOV R14, RZ, RZ, -R5 ;  /* 0x000000ffff0e7224 */ /* 0x000fe400078e0a05 */
[----:B------:R-:W-:Y:S02]  /*28b0*/  IMAD R163, R16, R22, R163 ;  /* 0x0000001610a37224 */ /* 0x000fe400078e02a3 */
[----:B------:R-:W-:-:S04]  /*28c0*/  IMAD.HI.U32 R20, R11, R219, RZ ;  /* 0x000000db0b147227 */ /* 0x000fc800078e00ff */
[----:B------:R-:W-:-:S04]  /*28d0*/  IMAD.HI.U32 R5, R11, R225, RZ ;  /* 0x000000e10b057227 */ /* 0x000fc800078e00ff */
[----:B------:R-:W-:-:S04]  /*28e0*/  IMAD.HI.U32 R22, R11, R221, RZ ;  /* 0x000000dd0b167227 */ /* 0x000fc800078e00ff */
[----:B------:R-:W-:Y:S02]  /*28f0*/  IMAD R223, R16, R14, R223 ;  /* 0x0000000e10df7224 */ /* 0x000fe400078e02df */
[----:B------:R-:W-:Y:S02]  /*2900*/  IMAD.MOV R20, RZ, RZ, -R20 ;  /* 0x000000ffff147224 */ /* 0x000fe400078e0a14 */
[----:B------:R-:W-:-:S04]  /*2910*/  IMAD.HI.U32 R14, R11, R227, RZ ;  /* 0x000000e30b0e7227 */ /* 0x000fc800078e00ff */
[----:B------:R-:W-:Y:S02]  /*2920*/  IMAD.MOV R5, RZ, RZ, -R5 ;  /* 0x000000ffff057224 */ /* 0x000fe400078e0a05 */
[----:B------:R-:W-:Y:S02]  /*2930*/  IMAD.MOV R22, RZ, RZ, -R22 ;  /* 0x000000ffff167224 */ /* 0x000fe400078e0a16 */
[C---:B------:R-:W-:Y:S02]  /*2940*/  IMAD R219, R16.reuse, R20, R219 ;  /* 0x0000001410db7224 */ /* 0x040fe400078e02db */
[----:B------:R-:W-:Y:S02]  /*2950*/  IMAD.MOV R14, RZ, RZ, -R14 ;  /* 0x000000ffff0e7224 */ /* 0x000fe400078e0a0e */
[C---:B------:R-:W-:Y:S02]  /*2960*/  IMAD R225, R16.reuse, R5, R225 ;  /* 0x0000000510e17224 */ /* 0x040fe400078e02e1 */
[----:B------:R-:W-:-:S02]  /*2970*/  IMAD R221, R16, R22, R221 ;  /* 0x0000001610dd7224 */ /* 0x000fc400078e02dd */
[----:B------:R-:W-:-:S04]  /*2980*/  IMAD.HI.U32 R20, R11, R229, RZ ;  /* 0x000000e50b147227 */ /* 0x000fc800078e00ff */
[----:B------:R-:W-:-:S04]  /*2990*/  IMAD.HI.U32 R5, R11, R233, RZ ;  /* 0x000000e90b057227 */ /* 0x000fc800078e00ff */
[----:B------:R-:W-:-:S04]  /*29a0*/  IMAD.HI.U32 R22, R11, R231, RZ ;  /* 0x000000e70b167227 */ /* 0x000fc800078e00ff */
[----:B------:R-:W-:Y:S02]  /*29b0*/  IMAD R227, R16, R14, R227 ;  /* 0x0000000e10e37224 */ /* 0x000fe400078e02e3 */
[----:B------:R-:W-:Y:S02]  /*29c0*/  IMAD.MOV R20, RZ, RZ, -R20 ;  /* 0x000000ffff147224 */ /* 0x000fe400078e0a14 */
[----:B------:R-:W-:Y:S02]  /*29d0*/  IMAD.MOV R14, RZ, RZ, -R5 ;  /* 0x000000ffff0e7224 */ /* 0x000fe400078e0a05 */
        /* <DEDUP_REMOVED lines=9> */
[C---:B------:R-:W-:Y:S02]  /*2a70*/  IMAD R23, R16.reuse, R25, R24 ;  /* 0x0000001910177224 */ /* 0x040fe400078e0218 */
[----:B------:R-:W-:Y:S02]  /*2a80*/  IMAD.MOV R14, RZ, RZ, -R14 ;  /* 0x000000ffff0e7224 */ /* 0x000fe400078e0a0e */
[----:B------:R-:W-:Y:S02]  /*2a90*/  IMAD.MOV R25, RZ, RZ, -R20 ;  /* 0x000000ffff197224 */ /* 0x000fe400078e0a14 */
[----:B------:R-:W-:Y:S02]  /*2aa0*/  IMAD R235, R16, R5, R235 ;  /* 0x0000000510eb7224 */ /* 0x000fe400078e02eb */
[----:B------:R-:W-:Y:S02]  /*2ab0*/  IMAD.MOV R27, RZ, RZ, -R22 ;  /* 0x000000ffff1b7224 */ /* 0x000fe400078e0a16 */
[----:B------:R-:W-:-:S04]  /*2ac0*/  IMAD.HI.U32 R5, R11, R244, RZ ;  /* 0x000000f40b057227 */ /* 0x000fc800078e00ff */
[C---:B------:R-:W-:Y:S01]  /*2ad0*/  IMAD.HI.U32 R22, R11.reuse, R252, RZ ;  /* 0x000000fc0b167227 */ /* 0x040fe200078e00ff */
[----:B----4-:R-:W-:Y:S02]  /*2ae0*/  IABS R111, R160 ;  /* 0x000000a0006f7213 */ /* 0x010fe40000000000 */
[----:B------:R-:W4:Y:S01]  /*2af0*/  LDL.LU R160, [R1+0x57c] ;  /* 0x00057c0001a07983 */ /* 0x000f220000300800 */
[C---:B------:R-:W-:Y:S02]  /*2b00*/  IMAD R237, R16.reuse, R14, R237 ;  /* 0x0000000e10ed7224 */ /* 0x040fe400078e02ed */
[----:B------:R-:W-:Y:S02]  /*2b10*/  IMAD R240, R16, R25, R240 ;  /* 0x0000001910f07224 */ /* 0x000fe400078e02f0 */
[----:B------:R-:W-:Y:S02]  /*2b20*/  IMAD.MOV R25, RZ, RZ, -R5 ;  /* 0x000000ffff197224 */ /* 0x000fe400078e0a05 */
[----:B------:R-:W-:-:S04]  /*2b30*/  IMAD.HI.U32 R14, R11, R248, RZ ;  /* 0x000000f80b0e7227 */ /* 0x000fc800078e00ff */
[----:B------:R-:W-:Y:S02]  /*2b40*/  IMAD.MOV R29, RZ, RZ, -R22 ;  /* 0x000000ffff1d7224 */ /* 0x000fe400078e0a16 */
[----:B------:R-:W4:Y:S01]  /*2b50*/  LDL R22, [R1+0x41c] ;  /* 0x00041c0001167983 */ /* 0x000f220000100800 */
[----:B------:R-:W-:Y:S02]  /*2b60*/  IMAD R244, R16, R25, R244 ;  /* 0x0000001910f47224 */ /* 0x000fe400078e02f4 */
[----:B------:R-:W-:-:S04]  /*2b70*/  IMAD.HI.U32 R20, R11, R250, RZ ;  /* 0x000000fa0b147227 */ /* 0x000fc800078e00ff */
[----:B------:R-:W-:Y:S02]  /*2b80*/  IMAD.MOV R25, RZ, RZ, -R14 ;  /* 0x000000ffff197224 */ /* 0x000fe400078e0a0e */
[----:B------:R-:W4:Y:S01]  /*2b90*/  LDL R14, [R1+0x420] ;  /* 0x00042000010e7983 */ /* 0x000f220000100800 */
[----:B------:R-:W-:Y:S02]  /*2ba0*/  IMAD R242, R16, R27, R242 ;  /* 0x0000001b10f27224 */ /* 0x000fe400078e02f2 */
[----:B------:R-:W-:Y:S02]  /*2bb0*/  IMAD.MOV R27, RZ, RZ, -R20 ;  /* 0x000000ffff1b7224 */ /* 0x000fe400078e0a14 */
[----:B------:R-:W4:Y:S01]  /*2bc0*/  LDL R20, [R1+0x2e4] ;  /* 0x0002e40001147983 */ /* 0x000f220000100800 */
[----:B------:R-:W-:-:S04]  /*2bd0*/  IMAD.HI.U32 R5, R11, R246, RZ ;  /* 0x000000f60b057227 */ /* 0x000fc800078e00ff */
[----:B------:R-:W-:-:S04]  /*2be0*/  IMAD.MOV R5, RZ, RZ, -R5 ;  /* 0x000000ffff057224 */ /* 0x000fc800078e0a05 */
[----:B------:R-:W-:Y:S02]  /*2bf0*/  IMAD R246, R16, R5, R246 ;  /* 0x0000000510f67224 */ /* 0x000fe400078e02f6 */
[----:B------:R-:W-:-:S04]  /*2c00*/  IMAD.HI.U32 R5, R11, R111, RZ ;  /* 0x0000006f0b057227 */ /* 0x000fc800078e00ff */
[----:B------:R-:W-:Y:S01]  /*2c10*/  IMAD R248, R16, R25, R248 ;  /* 0x0000001910f87224 */ /* 0x000fe200078e02f8 */
[----:B--2---:R-:W-:Y:S02]  /*2c20*/  IABS R107, R156 ;  /* 0x0000009c006b7213 */ /* 0x004fe40000000000 */
[----:B------:R-:W2:Y:S01]  /*2c30*/  LDL R156, [R1+0x2e8] ;  /* 0x0002e800019c7983 */ /* 0x000ea20000100800 */
[----:B---3--:R-:W-:-:S03]  /*2c40*/  IABS R106, R158 ;  /* 0x0000009e006a7213 */ /* 0x008fc60000000000 */
[----:B------:R-:W3:Y:S01]  /*2c50*/  LDL.LU R158, [R1+0x578] ;  /* 0x00057800019e7983 */ /* 0x000ee20000300800 */
[----:B----4-:R-:W-:Y:S01]  /*2c60*/  IABS R110, R22 ;  /* 0x00000016006e7213 */ /* 0x010fe20000000000 */
[----:B------:R-:W-:Y:S01]  /*2c70*/  IMAD.HI.U32 R22, R11, R107, RZ ;  /* 0x0000006b0b167227 */ /* 0x000fe200078e00ff */
[----:B------:R-:W-:-:S03]  /*2c80*/  IABS R108, R14 ;  /* 0x0000000e006c7213 */ /* 0x000fc60000000000 */
[----:B------:R-:W-:Y:S02]  /*2c90*/  IMAD.MOV R14, RZ, RZ, -R5 ;  /* 0x000000ffff0e7224 */ /* 0x000fe400078e0a05 */
[----:B------:R-:W-:Y:S01]  /*2ca0*/  IMAD.HI.U32 R5, R11, R110, RZ ;  /* 0x0000006e0b057227 */ /* 0x000fe200078e00ff */
[----:B------:R-:W-:-:S03]  /*2cb0*/  IABS R109, R20 ;  /* 0x00000014006d7213 */ /* 0x000fc60000000000 */
[----:B------:R-:W-:Y:S02]  /*2cc0*/  IMAD.MOV R5, RZ, RZ, -R5 ;  /* 0x000000ffff057224 */ /* 0x000fe400078e0a05 */
[----:B------:R-:W-:Y:S02]  /*2cd0*/  IMAD R111, R16, R14, R111 ;  /* 0x0000000e106f7224 */ /* 0x000fe400078e026f */
[----:B------:R-:W-:-:S04]  /*2ce0*/  IMAD.HI.U32 R14, R11, R109, RZ ;  /* 0x0000006d0b0e7227 */ /* 0x000fc800078e00ff */
[----:B------:R-:W-:Y:S02]  /*2cf0*/  IMAD.MOV R22, RZ, RZ, -R22 ;  /* 0x000000ffff167224 */ /* 0x000fe400078e0a16 */
[----:B------:R-:W-:-:S04]  /*2d00*/  IMAD.HI.U32 R20, R11, R108, RZ ;  /* 0x0000006c0b147227 */ /* 0x000fc800078e00ff */
[C---:B------:R-:W-:Y:S02]  /*2d10*/  IMAD R110, R16.reuse, R5, R110 ;  /* 0x00000005106e7224 */ /* 0x040fe400078e026e */
[----:B------:R-:W4:Y:S01]  /*2d20*/  LDL R5, [R1+0x42c] ;  /* 0x00042c0001057983 */ /* 0x000f220000100800 */
[----:B------:R-:W-:Y:S02]  /*2d30*/  IMAD.MOV R14, RZ, RZ, -R14 ;  /* 0x000000ffff0e7224 */ /* 0x000fe400078e0a0e */
[C---:B------:R-:W-:Y:S02]  /*2d40*/  IMAD R107, R16.reuse, R22, R107 ;  /* 0x00000016106b7224 */ /* 0x040fe400078e026b */
[----:B------:R-:W-:Y:S01]  /*2d50*/  IMAD.MOV R25, RZ, RZ, -R20 ;  /* 0x000000ffff197224 */ /* 0x000fe200078e0a14 */
[----:B------:R-:W3:Y:S01]  /*2d60*/  LDL R22, [R1+0x430] ;  /* 0x0004300001167983 */ /* 0x000ee20000100800 */
[----:B------:R-:W-:-:S03]  /*2d70*/  IMAD R109, R16, R14, R109 ;  /* 0x0000000e106d7224 */ /* 0x000fc600078e026d */
[----:B------:R-:W3:Y:S04]  /*2d80*/  LDL R20, [R1+0x438] ;  /* 0x0004380001147983 */ /* 0x000ee80000100800 */
[----:B------:R-:W3:Y:S01]  /*2d90*/  LDL R14, [R1+0x434] ;  /* 0x00043400010e7983 */ /* 0x000ee20000100800 */
[C---:B------:R-:W-:Y:S02]  /*2da0*/  IMAD R108, R16.reuse, R25, R108 ;  /* 0x00000019106c7224 */ /* 0x040fe400078e026c */
[----:B------:R-:W-:Y:S01]  /*2db0*/  IMAD R250, R16, R27, R250 ;  /* 0x0000001b10fa7224 */ /* 0x000fe200078e02fa */
[----:B--2---:R-:W-:Y:S02]  /*2dc0*/  IABS R101, R156 ;  /* 0x0000009c00657213 */ /* 0x004fe40000000000 */
[----:B------:R-:W2:Y:S01]  /*2dd0*/  LDL.LU R156, [R1+0x574] ;  /* 0x00057400019c7983 */ /* 0x000ea20000300800 */
[----:B------:R-:W-:-:S02]  /*2de0*/  ISETP.GT.U32.AND P2, PT, R18, R3, PT ;  /* 0x000000031200720c */ /* 0x000fc40003f44070 */
[C---:B------:R-:W-:Y:S02]  /*2df0*/  ISETP.GT.U32.AND P1, PT, R16.reuse, R4, PT ;  /* 0x000000041000720c */ /* 0x040fe40003f24070 */
[----:B------:R-:W-:-:S09]  /*2e00*/  ISETP.GT.U32.AND P0, PT, R16, R12, PT ;  /* 0x0000000c1000720c */ /* 0x000fd20003f04070 */
[----:B------:R-:W-:Y:S02]  /*2e10*/  @!P2 IMAD.IADD R3, R3, 0x1, -R18 ;  /* 0x000000010303a824 */ /* 0x000fe400078e0a12 */
[----:B------:R-:W-:-:S03]  /*2e20*/  @!P1 IMAD.IADD R4, R4, 0x1, -R16 ;  /* 0x0000000104049824 */ /* 0x000fc600078e0a10 */
[----:B------:R-:W-:Y:S01]  /*2e30*/  ISETP.GT.U32.AND P1, PT, R18, R3, PT ;  /* 0x000000031200720c */ /* 0x000fe20003f24070 */
[----:B------:R-:W-:Y:S01]  /*2e40*/  @!P0 IMAD.IADD R12, R12, 0x1, -R16 ;  /* 0x000000010c0c8824 */ /* 0x000fe200078e0a10 */
[C---:B------:R-:W-:Y:S02]  /*2e50*/  ISETP.GT.U32.AND P2, PT, R16.reuse, R4, PT ;  /* 0x000000041000720c */ /* 0x040fe40003f44070 */
[----:B------:R-:W-:-:S09]  /*2e60*/  ISETP.GT.U32.AND P0, PT, R16, R8, PT ;  /* 0x000000081000720c */ /* 0x000fd20003f04070 */
[----:B------:R-:W-:Y:S01]  /*2e70*/  @!P1 IMAD.IADD R3, R3, 0x1, -R18 ;  /* 0x0000000103039824 */ /* 0x000fe200078e0a12 */
[----:B------:R-:W-:Y:S01]  /*2e80*/  ISETP.GT.U32.AND P1, PT, R16, R9, PT ;  /* 0x000000091000720c */ /* 0x000fe20003f24070 */
[--C-:B------:R-:W-:Y:S01]  /*2e90*/  @!P2 IMAD.IADD R4, R4, 0x1, -R16.reuse ;  /* 0x000000010404a824 */ /* 0x100fe200078e0a10 */
[----:B------:R-:W-:Y:S01]  /*2ea0*/  ISETP.GT.U32.AND P2, PT, R16, R10, PT ;  /* 0x0000000a1000720c */ /* 0x000fe20003f44070 */
[----:B------:R-:W-:Y:S01]  /*2eb0*/  @!P0 IMAD.IADD R8, R8, 0x1, -R16 ;  /* 0x0000000108088824 */ /* 0x000fe200078e0a10 */
[C---:B------:R-:W-:Y:S02]  /*2ec0*/  ISETP.GT.U32.AND P0, PT, R16.reuse, R21, PT ;  /* 0x000000151000720c */ /* 0x040fe40003f04070 */
[C---:B------:R-:W-:Y:S02]  /*2ed0*/  ISETP.GT.U32.AND P6, PT, R16.reuse, R12, PT ;  /* 0x0000000c1000720c */ /* 0x040fe40003fc4070 */
[C---:B------:R-:W-:Y:S02]  /*2ee0*/  ISETP.GT.U32.AND P5, PT, R16.reuse, R6, PT ;  /* 0x000000061000720c */ /* 0x040fe40003fa4070 */
[----:B------:R-:W-:-:S03]  /*2ef0*/  ISETP.GT.U32.AND P3, PT, R16, R13, PT ;  /* 0x0000000d1000720c */ /* 0x000fc60003f64070 */
[--C-:B------:R-:W-:Y:S01]  /*2f00*/  @!P1 IMAD.IADD R9, R9, 0x1, -R16.reuse ;  /* 0x0000000109099824 */ /* 0x100fe200078e0a10 */
[----:B------:R-:W-:Y:S01]  /*2f10*/  ISETP.GT.U32.AND P1, PT, R16, R23, PT ;  /* 0x000000171000720c */ /* 0x000fe20003f24070 */
[--C-:B------:R-:W-:Y:S01]  /*2f20*/  @!P2 IMAD.IADD R10, R10, 0x1, -R16.reuse ;  /* 0x000000010a0aa824 */ /* 0x100fe200078e0a10 */
[C---:B------:R-:W-:Y:S01]  /*2f30*/  ISETP.GT.U32.AND P4, PT, R16.reuse, R7, PT ;  /* 0x000000071000720c */ /* 0x040fe20003f84070 */
[--C-:B------:R-:W-:Y:S01]  /*2f40*/  @!P0 IMAD.IADD R21, R21, 0x1, -R16.reuse ;  /* 0x0000000115158824 */ /* 0x100fe200078e0a10 */
[C---:B------:R-:W-:Y:S02]  /*2f50*/  ISETP.GT.U32.AND P2, PT, R16.reuse, R153, PT ;  /* 0x000000991000720c */ /* 0x040fe40003f44070 */
[----:B------:R-:W-:Y:S01]  /*2f60*/  ISETP.GT.U32.AND P0, PT, R16, R9, PT ;  /* 0x000000091000720c */ /* 0x000fe20003f04070 */
[--C-:B------:R-:W-:Y:S01]  /*2f70*/  @!P6 IMAD.IADD R12, R12, 0x1, -R16.reuse ;  /* 0x000000010c0ce824 */ /* 0x100fe200078e0a10 */
[----:B------:R-:W-:Y:S01]  /*2f80*/  ISETP.GT.U32.AND P6, PT, R16, R15, PT ;  /* 0x0000000f1000720c */ /* 0x000fe20003fc4070 */
[----:B------:R-:W-:Y:S01]  /*2f90*/  @!P5 IMAD.IADD R6, R6, 0x1, -R16 ;  /* 0x000000010606d824 */ /* 0x000fe200078e0a10 */
[----:B------:R-:W-:-:S02]  /*2fa0*/  ISETP.GT.U32.AND P5, PT, R16, R17, PT ;  /* 0x000000111000720c */ /* 0x000fc40003fa4070 */
[----:B----4-:R-:W-:Y:S01]  /*2fb0*/  IABS R105, R5 ;  /* 0x0000000500697213 */ /* 0x010fe20000000000 */
[----:B------:R-:W-:Y:S01]  /*2fc0*/  IMAD.HI.U32 R5, R11, R106, RZ ;  /* 0x0000006a0b057227 */ /* 0x000fe200078e00ff */
[----:B---3--:R-:W-:-:S03]  /*2fd0*/  IABS R104, R22 ;  /* 0x0000001600687213 */ /* 0x008fc60000000000 */
[----:B------:R-:W-:Y:S01]  /*2fe0*/  IMAD.MOV R25, RZ, RZ, -R5 ;  /* 0x000000ffff197224 */ /* 0x000fe200078e0a05 */
[----:B------:R-:W-:Y:S01]  /*2ff0*/  IABS R102, R20 ;  /* 0x0000001400667213 */ /* 0x000fe20000000000 */
[----:B------:R-:W-:Y:S01]  /*3000*/  IMAD.HI.U32 R5, R11, R105, RZ ;  /* 0x000000690b057227 */ /* 0x000fe200078e00ff */
[----:B------:R-:W-:-:S03]  /*3010*/  IABS R103, R14 ;  /* 0x0000000e00677213 */ /* 0x000fc60000000000 */
[----:B------:R-:W-:-:S04]  /*3020*/  IMAD.HI.U32 R14, R11, R104, RZ ;  /* 0x000000680b0e7227 */ /* 0x000fc800078e00ff */
[----:B------:R-:W-:-:S04]  /*3030*/  IMAD.HI.U32 R22, R11, R102, RZ ;  /* 0x000000660b167227 */ /* 0x000fc800078e00ff */
[----:B------:R-:W-:Y:S02]  /*3040*/  IMAD.MOV R5, RZ, RZ, -R5 ;  /* 0x000000ffff057224 */ /* 0x000fe400078e0a05 */
[C---:B------:R-:W-:Y:S02]  /*3050*/  IMAD R106, R16.reuse, R25, R106 ;  /* 0x00000019106a7224 */ /* 0x040fe400078e026a */
[----:B------:R-:W-:Y:S02]  /*3060*/  IMAD.MOV R25, RZ, RZ, -R14 ;  /* 0x000000ffff197224 */ /* 0x000fe400078e0a0e */
[----:B------:R-:W-:Y:S01]  /*3070*/  IMAD.MOV R27, RZ, RZ, -R22 ;  /* 0x000000ffff1b7224 */ /* 0x000fe200078e0a16 */
[----:B------:R-:W3:Y:S01]  /*3080*/  LDL R14, [R1+0x380] ;  /* 0x00038000010e7983 */ /* 0x000ee20000100800 */
[----:B------:R-:W-:Y:S02]  /*3090*/  IMAD.MOV.U32 R22, RZ, RZ, R154 ;  /* 0x000000ffff167224 */ /* 0x000fe400078e009a */
[----:B------:R-:W-:Y:S01]  /*30a0*/  IMAD R105, R16, R5, R105 ;  /* 0x0000000510697224 */ /* 0x000fe200078e0269 */
[----:B------:R-:W4:Y:S04]  /*30b0*/  LDL.LU R154, [R1+0x570] ;  /* 0x00057000019a7983 */ /* 0x000f280000300800 */
[----:B------:R-:W2:Y:S01]  /*30c0*/  LDL R5, [R1+0x43c] ;  /* 0x00043c0001057983 */ /* 0x000ea20000100800 */
[----:B------:R-:W-:-:S04]  /*30d0*/  IMAD.HI.U32 R20, R11, R103, RZ ;  /* 0x000000670b147227 */ /* 0x000fc800078e00ff */
[----:B------:R-:W-:-:S04]  /*30e0*/  IMAD.MOV R20, RZ, RZ, -R20 ;  /* 0x000000ffff147224 */ /* 0x000fc800078e0a14 */
[C---:B------:R-:W-:Y:S02]  /*30f0*/  IMAD R103, R16.reuse, R20, R103 ;  /* 0x0000001410677224 */ /* 0x040fe400078e0267 */
[----:B------:R-:W4:Y:S01]  /*3100*/  LDL R20, [R1+0x440] ;  /* 0x0004400001147983 */ /* 0x000f220000100800 */
[--C-:B------:R-:W-:Y:S01]  /*3110*/  @!P3 IMAD.IADD R13, R13, 0x1, -R16.reuse ;  /* 0x000000010d0db824 */ /* 0x100fe200078e0a10 */
[C---:B------:R-:W-:Y:S01]  /*3120*/  ISETP.GT.U32.AND P3, PT, R16.reuse, R155, PT ;  /* 0x0000009b1000720c */ /* 0x040fe20003f64070 */
[--C-:B------:R-:W-:Y:S01]  /*3130*/  @!P1 IMAD.IADD R23, R23, 0x1, -R16.reuse ;  /* 0x0000000117179824 */ /* 0x100fe200078e0a10 */
[C---:B------:R-:W-:Y:S01]  /*3140*/  ISETP.GT.U32.AND P1, PT, R16.reuse, R10, PT ;  /* 0x0000000a1000720c */ /* 0x040fe20003f24070 */
[--C-:B------:R-:W-:Y:S01]  /*3150*/  @!P4 IMAD.IADD R7, R7, 0x1, -R16.reuse ;  /* 0x000000010707c824 */ /* 0x100fe200078e0a10 */
[C---:B------:R-:W-:Y:S01]  /*3160*/  ISETP.GT.U32.AND P4, PT, R16.reuse, R19, PT ;  /* 0x000000131000720c */ /* 0x040fe20003f84070 */
[--C-:B------:R-:W-:Y:S01]  /*3170*/  @!P2 IMAD.IADD R153, R153, 0x1, -R16.reuse ;  /* 0x000000019999a824 */ /* 0x100fe200078e0a10 */
[C---:B------:R-:W-:Y:S01]  /*3180*/  ISETP.GT.U32.AND P2, PT, R16.reuse, R13, PT ;  /* 0x0000000d1000720c */ /* 0x040fe20003f44070 */
[--C-:B------:R-:W-:Y:S01]  /*3190*/  @!P0 IMAD.IADD R9, R9, 0x1, -R16.reuse ;  /* 0x0000000109098824 */ /* 0x100fe200078e0a10 */
[----:B------:R-:W-:Y:S01]  /*31a0*/  ISETP.GT.U32.AND P0, PT, R16, R21, PT ;  /* 0x000000151000720c */ /* 0x000fe20003f04070 */
[----:B------:R-:W-:-:S02]  /*31b0*/  @!P6 IMAD.IADD R15, R15, 0x1, -R16 ;  /* 0x000000010f0fe824 */ /* 0x000fc400078e0a10 */
[--C-:B------:R-:W-:Y:S01]  /*31c0*/  @!P5 IMAD.IADD R17, R17, 0x1, -R16.reuse ;  /* 0x000000011111d824 */ /* 0x100fe200078e0a10 */
[C---:B------:R-:W-:Y:S01]  /*31d0*/  ISETP.GT.U32.AND P5, PT, R16.reuse, R7, PT ;  /* 0x000000071000720c */ /* 0x040fe20003fa4070 */
[--C-:B------:R-:W-:Y:S01]  /*31e0*/  @!P3 IMAD.IADD R155, R155, 0x1, -R16.reuse ;  /* 0x000000019b9bb824 */ /* 0x100fe200078e0a10 */
[----:B------:R-:W-:Y:S01]  /*31f0*/  ISETP.GT.U32.AND P6, PT, R16, R6, PT ;  /* 0x000000061000720c */ /* 0x000fe20003fc4070 */
[--C-:B------:R-:W-:Y:S01]  /*3200*/  @!P1 IMAD.IADD R10, R10, 0x1, -R16.reuse ;  /* 0x000000010a0a9824 */ /* 0x100fe200078e0a10 */
[C---:B------:R-:W-:Y:S02]  /*3210*/  ISETP.GT.U32.AND P3, PT, R16.reuse, R15, PT ;  /* 0x0000000f1000720c */ /* 0x040fe40003f64070 */
        /* <DEDUP_REMOVED lines=48> */
[----:B------:R-:W-:Y:S01]  /*3520*/  @!P5 IMAD.IADD R221, R221, 0x1, -R16 ;  /* 0x00000001ddddd824 */ /* 0x000fe200078e0a10 */
[----:B------:R-:W-:-:S02]  /*3530*/  ISETP.GT.U32.AND P6, PT, R16, R157, PT ;  /* 0x0000009d1000720c */ /* 0x000fc40003fc4070 */
        /* <DEDUP_REMOVED lines=39> */
[----:B------:R-:W-:-:S02]  /*37b0*/  @!P6 IMAD.IADD R244, R244, 0x1, -R16 ;  /* 0x00000001f4f4e824 */ /* 0x000fc400078e0a10 */
[----:B------:R-:W-:Y:S01]  /*37c0*/  @!P5 IMAD.IADD R235, R235, 0x1, -R16 ;  /* 0x00000001ebebd824 */ /* 0x000fe200078e0a10 */
[C---:B------:R-:W-:Y:S01]  /*37d0*/  ISETP.GT.U32.AND P5, PT, R16.reuse, R250, PT ;  /* 0x000000fa1000720c */ /* 0x040fe20003fa4070 */
[C---:B------:R-:W-:Y:S01]  /*37e0*/  IMAD R252, R16.reuse, R29, R252 ;  /* 0x0000001d10fc7224 */ /* 0x040fe200078e02fc */
[----:B------:R-:W-:Y:S01]  /*37f0*/  ISETP.GT.U32.AND P6, PT, R16, R231, PT ;  /* 0x000000e71000720c */ /* 0x000fe20003fc4070 */
        /* <DEDUP_REMOVED lines=9> */
[----:B------:R-:W-:Y:S01]  /*3890*/  ISETP.GT.U32.AND P0, PT, R16, R111, PT ;  /* 0x0000006f1000720c */ /* 0x000fe20003f04070 */
[----:B------:R-:W-:Y:S01]  /*38a0*/  @!P5 IMAD.IADD R250, R250, 0x1, -R16 ;  /* 0x00000001fafad824 */ /* 0x000fe200078e0a10 */
[C---:B------:R-:W-:Y:S01]  /*38b0*/  ISETP.GT.U32.AND P5, PT, R16.reuse, R237, PT ;  /* 0x000000ed1000720c */ /* 0x040fe20003fa4070 */
[C---:B------:R-:W-:Y:S01]  /*38c0*/  IMAD R104, R16.reuse, R25, R104 ;  /* 0x0000001910687224 */ /* 0x040fe200078e0268 */
[----:B------:R-:W-:Y:S01]  /*38d0*/  IABS R97, R184 ;  /* 0x000000b800617213 */ /* 0x000fe20000000000 */
[--C-:B------:R-:W-:Y:S01]  /*38e0*/  @!P6 IMAD.IADD R231, R231, 0x1, -R16.reuse ;  /* 0x00000001e7e7e824 */ /* 0x100fe200078e0a10 */
[C---:B------:R-:W-:Y:S01]  /*38f0*/  ISETP.GT.U32.AND P6, PT, R16.reuse, R110, PT ;  /* 0x0000006e1000720c */ /* 0x040fe20003fc4070 */
[--C-:B------:R-:W-:Y:S01]  /*3900*/  @!P3 IMAD.IADD R235, R235, 0x1, -R16.reuse ;  /* 0x00000001ebebb824 */ /* 0x100fe200078e0a10 */
[----:B------:R-:W-:Y:S01]  /*3910*/  ISETP.GT.U32.AND P3, PT, R16, R248, PT ;  /* 0x000000f81000720c */ /* 0x000fe20003f64070 */
[--C-:B------:R-:W-:Y:S01]  /*3920*/  @!P1 IMAD.IADD R244, R244, 0x1, -R16.reuse ;  /* 0x00000001f4f49824 */ /* 0x100fe200078e0a10 */
[----:B------:R-:W-:Y:S01]  /*3930*/  ISETP.GT.U32.AND P1, PT, R16, R109, PT ;  /* 0x0000006d1000720c */ /* 0x000fe20003f24070 */
[----:B------:R0:W-:Y:S01]  /*3940*/  STL [R1+0x550], R185 ;  /* 0x000550b901007387 */ /* 0x0001e20000100800 */
[----:B------:R-:W-:Y:S01]  /*3950*/  IABS R98, R185 ;  /* 0x000000b900627213 */ /* 0x000fe20000000000 */
[--C-:B------:R-:W-:Y:S01]  /*3960*/  @!P4 IMAD.IADD R252, R252, 0x1, -R16.reuse ;  /* 0x00000001fcfcc824 */ /* 0x100fe200078e0a10 */
[----:B------:R-:W-:Y:S01]  /*3970*/  ISETP.GT.U32.AND P4, PT, R16, R240, PT ;  /* 0x000000f01000720c */ /* 0x000fe20003f84070 */
[--C-:B------:R-:W-:Y:S01]  /*3980*/  @!P2 IMAD.IADD R246, R246, 0x1, -R16.reuse ;  /* 0x00000001f6f6a824 */ /* 0x100fe200078e0a10 */
[C---:B------:R-:W-:Y:S01]  /*3990*/  ISETP.GT.U32.AND P2, PT, R16.reuse, R108, PT ;  /* 0x0000006c1000720c */ /* 0x040fe20003f44070 */
[----:B------:R-:W-:Y:S01]  /*39a0*/  @!P0 IMAD.IADD R111, R111, 0x1, -R16 ;  /* 0x000000016f6f8824 */ /* 0x000fe200078e0a10 */
[----:B------:R-:W-:Y:S01]  /*39b0*/  ISETP.GT.U32.AND P0, PT, R16, R104, PT ;  /* 0x000000681000720c */ /* 0x000fe20003f04070 */
[----:B0-----:R-:W-:-:S02]  /*39c0*/  IMAD.MOV.U32 R185, RZ, RZ, R22 ;  /* 0x000000ffffb97224 */ /* 0x001fc400078e0016 */
[----:B------:R-:W-:Y:S01]  /*39d0*/  IMAD.HI.U32 R22, R11, R97, RZ ;  /* 0x000000610b167227 */ /* 0x000fe200078e00ff */
[----:B------:R3:W-:Y:S03]  /*39e0*/  STL [R1+0x554], R184 ;  /* 0x000554b801007387 */ /* 0x0007e60000100800 */
[C---:B------:R-:W-:Y:S02]  /*39f0*/  IMAD R102, R16.reuse, R27, R102 ;  /* 0x0000001b10667224 */ /* 0x040fe400078e0266 */
[----:B------:R-:W-:Y:S02]  /*3a00*/  IMAD.MOV R22, RZ, RZ, -R22 ;  /* 0x000000ffff167224 */ /* 0x000fe400078e0a16 */
[----:B------:R-:W-:Y:S01]  /*3a10*/  @!P5 IMAD.IADD R237, R237, 0x1, -R16 ;  /* 0x00000001ededd824 */ /* 0x000fe200078e0a10 */
[C---:B------:R-:W-:Y:S01]  /*3a20*/  ISETP.GT.U32.AND P5, PT, R16.reuse, R250, PT ;  /* 0x000000fa1000720c */ /* 0x040fe20003fa4070 */
[----:B------:R-:W-:-:S02]  /*3a30*/  IMAD R97, R16, R22, R97 ;  /* 0x0000001610617224 */ /* 0x000fc400078e0261 */
[--C-:B------:R-:W-:Y:S01]  /*3a40*/  @!P3 IMAD.IADD R248, R248, 0x1, -R16.reuse ;  /* 0x00000001f8f8b824 */ /* 0x100fe200078e0a10 */
[----:B------:R-:W-:Y:S01]  /*3a50*/  ISETP.GT.U32.AND P3, PT, R16, R107, PT ;  /* 0x0000006b1000720c */ /* 0x000fe20003f64070 */
[--C-:B------:R-:W-:Y:S01]  /*3a60*/  @!P6 IMAD.IADD R110, R110, 0x1, -R16.reuse ;  /* 0x000000016e6ee824 */ /* 0x100fe200078e0a10 */
[C---:B------:R-:W-:Y:S01]  /*3a70*/  ISETP.GT.U32.AND P6, PT, R16.reuse, R103, PT ;  /* 0x000000671000720c */ /* 0x040fe20003fc4070 */
[--C-:B------:R-:W-:Y:S01]  /*3a80*/  @!P1 IMAD.IADD R109, R109, 0x1, -R16.reuse ;  /* 0x000000016d6d9824 */ /* 0x100fe200078e0a10 */
[----:B------:R-:W-:Y:S01]  /*3a90*/  ISETP.GT.U32.AND P1, PT, R16, R102, PT ;  /* 0x000000661000720c */ /* 0x000fe20003f24070 */
[--C-:B------:R-:W-:Y:S01]  /*3aa0*/  @!P4 IMAD.IADD R240, R240, 0x1, -R16.reuse ;  /* 0x00000001f0f0c824 */ /* 0x100fe200078e0a10 */
[----:B------:R-:W-:Y:S01]  /*3ab0*/  ISETP.GT.U32.AND P4, PT, R16, R252, PT ;  /* 0x000000fc1000720c */ /* 0x000fe20003f84070 */
[--C-:B------:R-:W-:Y:S02]  /*3ac0*/  @!P2 IMAD.IADD R108, R108, 0x1, -R16.reuse ;  /* 0x000000016c6ca824 */ /* 0x100fe400078e0a10 */
[--C-:B------:R-:W-:Y:S01]  /*3ad0*/  @!P0 IMAD.IADD R104, R104, 0x1, -R16.reuse ;  /* 0x0000000168688824 */ /* 0x100fe200078e0a10 */
[----:B------:R-:W-:Y:S01]  /*3ae0*/  ISETP.GT.U32.AND P0, PT, R16, R97, PT ;  /* 0x000000611000720c */ /* 0x000fe20003f04070 */
[----:B------:R-:W-:Y:S01]  /*3af0*/  @!P5 IMAD.IADD R250, R250, 0x1, -R16 ;  /* 0x00000001fafad824 */ /* 0x000fe200078e0a10 */
[----:B------:R-:W-:-:S02]  /*3b00*/  IABS R96, R183 ;  /* 0x000000b700607213 */ /* 0x000fc40000000000 */
[----:B------:R-:W-:Y:S01]  /*3b10*/  ISETP.GT.U32.AND P5, PT, R16, R106, PT ;  /* 0x0000006a1000720c */ /* 0x000fe20003fa4070 */
[--C-:B------:R-:W-:Y:S01]  /*3b20*/  @!P3 IMAD.IADD R107, R107, 0x1, -R16.reuse ;  /* 0x000000016b6bb824 */ /* 0x100fe200078e0a10 */
[----:B------:R-:W-:Y:S01]  /*3b30*/  IABS R95, R182 ;  /* 0x000000b6005f7213 */ /* 0x000fe20000000000 */
[--C-:B------:R-:W-:Y:S02]  /*3b40*/  @!P6 IMAD.IADD R103, R103, 0x1, -R16.reuse ;  /* 0x000000016767e824 */ /* 0x100fe400078e0a10 */
[--C-:B------:R-:W-:Y:S01]  /*3b50*/  @!P1 IMAD.IADD R102, R102, 0x1, -R16.reuse ;  /* 0x0000000166669824 */ /* 0x100fe200078e0a10 */
[----:B------:R-:W-:Y:S01]  /*3b60*/  ISETP.GT.U32.AND P1, PT, R16, R108, PT ;  /* 0x0000006c1000720c */ /* 0x000fe20003f24070 */
[--C-:B------:R-:W-:Y:S01]  /*3b70*/  @!P4 IMAD.IADD R252, R252, 0x1, -R16.reuse ;  /* 0x00000001fcfcc824 */ /* 0x100fe200078e0a10 */
[----:B------:R-:W-:Y:S01]  /*3b80*/  IABS R94, R181 ;  /* 0x000000b5005e7213 */ /* 0x000fe20000000000 */
[----:B------:R-:W-:Y:S01]  /*3b90*/  @!P0 IMAD.IADD R97, R97, 0x1, -R16 ;  /* 0x0000000161618824 */ /* 0x000fe200078e0a10 */
[----:B------:R-:W-:-:S02]  /*3ba0*/  ISETP.GT.U32.AND P4, PT, R16, R105, PT ;  /* 0x000000691000720c */ /* 0x000fc40003f84070 */
[----:B------:R-:W-:Y:S01]  /*3bb0*/  ISETP.GT.U32.AND P0, PT, R16, R103, PT ;  /* 0x000000671000720c */ /* 0x000fe20003f04070 */
[----:B------:R-:W-:Y:S01]  /*3bc0*/  @!P5 IMAD.IADD R106, R106, 0x1, -R16 ;  /* 0x000000016a6ad824 */ /* 0x000fe200078e0a10 */
[----:B------:R-:W-:Y:S02]  /*3bd0*/  IABS R88, R178 ;  /* 0x000000b200587213 */ /* 0x000fe40000000000 */
[----:B------:R-:W-:-:S03]  /*3be0*/  IABS R85, R176 ;  /* 0x000000b000557213 */ /* 0x000fc60000000000 */
[----:B------:R-:W-:Y:S01]  /*3bf0*/  @!P1 IMAD.IADD R108, R108, 0x1, -R16 ;  /* 0x000000016c6c9824 */ /* 0x000fe200078e0a10 */
[----:B------:R-:W-:-:S03]  /*3c00*/  ISETP.GT.U32.AND P1, PT, R16, R102, PT ;  /* 0x000000661000720c */ /* 0x000fc60003f24070 */
[--C-:B------:R-:W-:Y:S02]  /*3c10*/  @!P4 IMAD.IADD R105, R105, 0x1, -R16.reuse ;  /* 0x000000016969c824 */ /* 0x100fe400078e0a10 */
[--C-:B------:R-:W-:Y:S01]  /*3c20*/  @!P0 IMAD.IADD R103, R103, 0x1, -R16.reuse ;  /* 0x0000000167678824 */ /* 0x100fe200078e0a10 */
[----:B------:R-:W-:Y:S02]  /*3c30*/  IABS R92, R180 ;  /* 0x000000b4005c7213 */ /* 0x000fe40000000000 */
[----:B------:R-:W-:Y:S02]  /*3c40*/  IABS R90, R179 ;  /* 0x000000b3005a7213 */ /* 0x000fe40000000000 */
[----:B------:R-:W-:Y:S02]  /*3c50*/  IABS R84, R175 ;  /* 0x000000af00547213 */ /* 0x000fe40000000000 */
[----:B------:R-:W-:Y:S01]  /*3c60*/  IABS R24, R177 ;  /* 0x000000b100187213 */ /* 0x000fe20000000000 */
[----:B------:R-:W-:Y:S01]  /*3c70*/  @!P1 IMAD.IADD R102, R102, 0x1, -R16 ;  /* 0x0000000166669824 */ /* 0x000fe200078e0a10 */
[----:B------:R-:W-:Y:S01]  /*3c80*/  IABS R83, R174 ;  /* 0x000000ae00537213 */ /* 0x000fe20000000000 */
[----:B------:R-:W-:-:S04]  /*3c90*/  IMAD.HI.U32 R22, R11, R90, RZ ;  /* 0x0000005a0b167227 */ /* 0x000fc800078e00ff */
[----:B------:R-:W-:Y:S02]  /*3ca0*/  IMAD.MOV R29, RZ, RZ, -R22 ;  /* 0x000000ffff1d7224 */ /* 0x000fe400078e0a16 */
[C---:B------:R-:W-:Y:S01]  /*3cb0*/  IMAD.HI.U32 R22, R11.reuse, R83, RZ ;  /* 0x000000530b167227 */ /* 0x040fe200078e00ff */
[----:B------:R-:W-:Y:S02]  /*3cc0*/  ISETP.GT.U32.AND P6, PT, R16, R109, PT ;  /* 0x0000006d1000720c */ /* 0x000fe40003fc4070 */
[----:B------:R-:W-:Y:S01]  /*3cd0*/  IABS R82, R173 ;  /* 0x000000ad00527213 */ /* 0x000fe20000000000 */
[----:B------:R-:W-:Y:S02]  /*3ce0*/  IMAD.MOV R22, RZ, RZ, -R22 ;  /* 0x000000ffff167224 */ /* 0x000fe400078e0a16 */
[----:B---3--:R-:W-:Y:S01]  /*3cf0*/  IMAD.MOV.U32 R184, RZ, RZ, R14 ;  /* 0x000000ffffb87224 */ /* 0x008fe200078e000e */
[----:B--2---:R-:W-:Y:S01]  /*3d00*/  IABS R100, R5 ;  /* 0x0000000500647213 */ /* 0x004fe20000000000 */
[----:B------:R-:W-:-:S04]  /*3d10*/  IMAD.HI.U32 R5, R11, R101, RZ ;  /* 0x000000650b057227 */ /* 0x000fc800078e00ff */
[----:B------:R-:W-:Y:S02]  /*3d20*/  IMAD.MOV R14, RZ, RZ, -R5 ;  /* 0x000000ffff0e7224 */ /* 0x000fe400078e0a05 */
[----:B------:R-:W-:-:S04]  /*3d30*/  IMAD.HI.U32 R5, R11, R100, RZ ;  /* 0x000000640b057227 */ /* 0x000fc800078e00ff */
[----:B------:R-:W-:Y:S01]  /*3d40*/  IMAD R101, R16, R14, R101 ;  /* 0x0000000e10657224 */ /* 0x000fe200078e0265 */
[----:B----4-:R-:W-:Y:S01]  /*3d50*/  IABS R99, R20 ;  /* 0x0000001400637213 */ /* 0x010fe20000000000 */
[----:B------:R-:W-:-:S03]  /*3d60*/  IMAD.MOV R5, RZ, RZ, -R5 ;  /* 0x000000ffff057224 */ /* 0x000fc600078e0a05 */
[----:B------:R-:W-:Y:S01]  /*3d70*/  ISETP.GT.U32.AND P2, PT, R16, R101, PT ;  /* 0x000000651000720c */ /* 0x000fe20003f44070 */
[----:B------:R-:W-:-:S04]  /*3d80*/  IMAD.HI.U32 R20, R11, R98, RZ ;  /* 0x000000620b147227 */ /* 0x000fc800078e00ff */
[----:B------:R-:W-:Y:S02]  /*3d90*/  IMAD R100, R16, R5, R100 ;  /* 0x0000000510647224 */ /* 0x000fe400078e0264 */
[----:B------:R-:W-:-:S03]  /*3da0*/  IMAD.HI.U32 R14, R11, R99, RZ ;  /* 0x000000630b0e7227 */ /* 0x000fc600078e00ff */
[----:B------:R-:W-:Y:S01]  /*3db0*/  ISETP.GT.U32.AND P3, PT, R16, R100, PT ;  /* 0x000000641000720c */ /* 0x000fe20003f64070 */
[----:B------:R-:W-:Y:S02]  /*3dc0*/  IMAD.MOV R25, RZ, RZ, -R20 ;  /* 0x000000ffff197224 */ /* 0x000fe400078e0a14 */
[----:B------:R-:W-:-:S04]  /*3dd0*/  IMAD.HI.U32 R5, R11, R96, RZ ;  /* 0x000000600b057227 */ /* 0x000fc800078e00ff */
[----:B------:R-:W-:Y:S02]  /*3de0*/  IMAD.MOV R14, RZ, RZ, -R14 ;  /* 0x000000ffff0e7224 */ /* 0x000fe400078e0a0e */
[C---:B------:R-:W-:Y:S02]  /*3df0*/  IMAD R98, R16.reuse, R25, R98 ;  /* 0x0000001910627224 */ /* 0x040fe400078e0262 */
[----:B------:R-:W-:Y:S01]  /*3e00*/  @!P2 IMAD.IADD R101, R101, 0x1, -R16 ;  /* 0x000000016565a824 */ /* 0x000fe200078e0a10 */
[C---:B------:R-:W-:Y:S01]  /*3e10*/  ISETP.GT.U32.AND P2, PT, R16.reuse, R107, PT ;  /* 0x0000006b1000720c */ /* 0x040fe20003f44070 */
[----:B------:R-:W-:Y:S02]  /*3e20*/  IMAD.MOV R25, RZ, RZ, -R5 ;  /* 0x000000ffff197224 */ /* 0x000fe400078e0a05 */
[----:B------:R-:W-:Y:S02]  /*3e30*/  IMAD R99, R16, R14, R99 ;  /* 0x0000000e10637224 */ /* 0x000fe400078e0263 */
[----:B------:R-:W-:-:S03]  /*3e40*/  IMAD.HI.U32 R5, R11, R95, RZ ;  /* 0x0000005f0b057227 */ /* 0x000fc600078e00ff */
[----:B------:R-:W-:Y:S01]  /*3e50*/  ISETP.GT.U32.AND P5, PT, R16, R99, PT ;  /* 0x000000631000720c */ /* 0x000fe20003fa4070 */
[----:B------:R-:W-:-:S04]  /*3e60*/  IMAD.HI.U32 R14, R11, R94, RZ ;  /* 0x0000005e0b0e7227 */ /* 0x000fc800078e00ff */
[----:B------:R-:W-:Y:S02]  /*3e70*/  IMAD.MOV R5, RZ, RZ, -R5 ;  /* 0x000000ffff057224 */ /* 0x000fe400078e0a05 */
[C---:B------:R-:W-:Y:S02]  /*3e80*/  IMAD R96, R16.reuse, R25, R96 ;  /* 0x0000001910607224 */ /* 0x040fe400078e0260 */
[----:B------:R-:W-:Y:S02]  /*3e90*/  IMAD.MOV R25, RZ, RZ, -R14 ;  /* 0x000000ffff197224 */ /* 0x000fe400078e0a0e */
[----:B------:R-:W-:Y:S02]  /*3ea0*/  IMAD R95, R16, R5, R95 ;  /* 0x00000005105f7224 */ /* 0x000fe400078e025f */
[----:B------:R-:W-:Y:S01]  /*3eb0*/  @!P3 IMAD.IADD R100, R100, 0x1, -R16 ;  /* 0x000000016464b824 */ /* 0x000fe200078e0a10 */
[C---:B------:R-:W-:Y:S01]  /*3ec0*/  ISETP.GT.U32.AND P3, PT, R16.reuse, R106, PT ;  /* 0x0000006a1000720c */ /* 0x040fe20003f64070 */
[----:B------:R-:W-:Y:S01]  /*3ed0*/  IMAD.HI.U32 R5, R11, R88, RZ ;  /* 0x000000580b057227 */ /* 0x000fe200078e00ff */
[----:B------:R-:W-:-:S02]  /*3ee0*/  ISETP.GT.U32.AND P4, PT, R16, R98, PT ;  /* 0x000000621000720c */ /* 0x000fc40003f84070 */
[C---:B------:R-:W-:Y:S01]  /*3ef0*/  ISETP.GT.U32.AND P0, PT, R16.reuse, R96, PT ;  /* 0x000000601000720c */ /* 0x040fe20003f04070 */
[C---:B------:R-:W-:Y:S02]  /*3f00*/  IMAD R94, R16.reuse, R25, R94 ;  /* 0x00000019105e7224 */ /* 0x040fe400078e025e */
[----:B------:R-:W-:Y:S01]  /*3f10*/  @!P2 IMAD.IADD R107, R107, 0x1, -R16 ;  /* 0x000000016b6ba824 */ /* 0x000fe200078e0a10 */
[----:B------:R-:W-:Y:S01]  /*3f20*/  ISETP.GT.U32.AND P2, PT, R16, R101, PT ;  /* 0x000000651000720c */ /* 0x000fe20003f44070 */
[----:B------:R-:W-:Y:S02]  /*3f30*/  IMAD.MOV R25, RZ, RZ, -R5 ;  /* 0x000000ffff197224 */ /* 0x000fe400078e0a05 */
[----:B------:R-:W-:-:S04]  /*3f40*/  IMAD.HI.U32 R14, R11, R85, RZ ;  /* 0x000000550b0e7227 */ /* 0x000fc800078e00ff */
[C---:B------:R-:W-:Y:S02]  /*3f50*/  IMAD R88, R16.reuse, R25, R88 ;  /* 0x0000001910587224 */ /* 0x040fe400078e0258 */
[----:B------:R-:W-:Y:S02]  /*3f60*/  IMAD.MOV R25, RZ, RZ, -R14 ;  /* 0x000000ffff197224 */ /* 0x000fe400078e0a0e */
[----:B------:R-:W-:Y:S01]  /*3f70*/  @!P5 IMAD.IADD R99, R99, 0x1, -R16 ;  /* 0x000000016363d824 */ /* 0x000fe200078e0a10 */
[C---:B------:R-:W-:Y:S01]  /*3f80*/  ISETP.GT.U32.AND P5, PT, R16.reuse, R105, PT ;  /* 0x000000691000720c */ /* 0x040fe20003fa4070 */
[----:B------:R-:W-:Y:S01]  /*3f90*/  IMAD.HI.U32 R20, R11, R92, RZ ;  /* 0x0000005c0b147227 */ /* 0x000fe200078e00ff */
[----:B------:R-:W-:-:S03]  /*3fa0*/  ISETP.GT.U32.AND P1, PT, R16, R95, PT ;  /* 0x0000005f1000720c */ /* 0x000fc60003f24070 */
[----:B------:R-:W-:Y:S02]  /*3fb0*/  IMAD R85, R16, R25, R85 ;  /* 0x0000001910557224 */ /* 0x000fe400078e0255 */
[----:B------:R-:W-:Y:S01]  /*3fc0*/  @!P3 IMAD.IADD R106, R106, 0x1, -R16 ;  /* 0x000000016a6ab824 */ /* 0x000fe200078e0a10 */
[----:B------:R-:W-:Y:S01]  /*3fd0*/  ISETP.GT.U32.AND P3, PT, R16, R100, PT ;  /* 0x000000641000720c */ /* 0x000fe20003f64070 */
[----:B------:R-:W-:Y:S02]  /*3fe0*/  IMAD.MOV R27, RZ, RZ, -R20 ;  /* 0x000000ffff1b7224 */ /* 0x000fe400078e0a14 */
[----:B------:R-:W-:-:S04]  /*3ff0*/  IMAD.HI.U32 R20, R11, R84, RZ ;  /* 0x000000540b147227 */ /* 0x000fc800078e00ff */
[--C-:B------:R-:W-:Y:S01]  /*4000*/  @!P4 IMAD.IADD R98, R98, 0x1, -R16.reuse ;  /* 0x000000016262c824 */ /* 0x100fe200078e0a10 */
[C---:B------:R-:W-:Y:S01]  /*4010*/  ISETP.GT.U32.AND P4, PT, R16.reuse, R104, PT ;  /* 0x000000681000720c */ /* 0x040fe20003f84070 */
[--C-:B------:R-:W-:Y:S01]  /*4020*/  @!P2 IMAD.IADD R101, R101, 0x1, -R16.reuse ;  /* 0x000000016565a824 */ /* 0x100fe200078e0a10 */
[----:B------:R-:W-:Y:S01]  /*4030*/  ISETP.GT.U32.AND P2, PT, R16, R94, PT ;  /* 0x0000005e1000720c */ /* 0x000fe20003f44070 */
[----:B------:R-:W-:Y:S01]  /*4040*/  @!P0 IMAD.IADD R96, R96, 0x1, -R16 ;  /* 0x0000000160608824 */ /* 0x000fe200078e0a10 */
[C---:B------:R-:W-:Y:S01]  /*4050*/  ISETP.GT.U32.AND P0, PT, R16.reuse, R85, PT ;  /* 0x000000551000720c */ /* 0x040fe20003f04070 */
[----:B------:R-:W-:Y:S02]  /*4060*/  IMAD R92, R16, R27, R92 ;  /* 0x0000001b105c7224 */ /* 0x000fe400078e025c */
[----:B------:R-:W-:-:S04]  /*4070*/  IMAD.HI.U32 R5, R11, R24, RZ ;  /* 0x000000180b057227 */ /* 0x000fc800078e00ff */
[----:B------:R-:W-:Y:S02]  /*4080*/  IMAD.MOV R27, RZ, RZ, -R20 ;  /* 0x000000ffff1b7224 */ /* 0x000fe400078e0a14 */
[----:B------:R-:W-:Y:S02]  /*4090*/  IMAD.MOV R5, RZ, RZ, -R5 ;  /* 0x000000ffff057224 */ /* 0x000fe400078e0a05 */
[C---:B------:R-:W-:Y:S02]  /*40a0*/  IMAD R84, R16.reuse, R27, R84 ;  /* 0x0000001b10547224 */ /* 0x040fe400078e0254 */
[----:B------:R-:W-:Y:S01]  /*40b0*/  @!P5 IMAD.IADD R105, R105, 0x1, -R16 ;  /* 0x000000016969d824 */ /* 0x000fe200078e0a10 */
[C---:B------:R-:W-:Y:S01]  /*40c0*/  ISETP.GT.U32.AND P5, PT, R16.reuse, R99, PT ;  /* 0x000000631000720c */ /* 0x040fe20003fa4070 */
[C---:B------:R-:W-:Y:S01]  /*40d0*/  IMAD R14, R16.reuse, R5, R24 ;  /* 0x00000005100e7224 */ /* 0x040fe200078e0218 */
[----:B------:R-:W-:Y:S01]  /*40e0*/  IABS R81, R172 ;  /* 0x000000ac00517213 */ /* 0x000fe20000000000 */
[----:B------:R-:W-:-:S02]  /*40f0*/  IMAD R83, R16, R22, R83 ;  /* 0x0000001610537224 */ /* 0x000fc400078e0253 */
[--C-:B------:R-:W-:Y:S01]  /*4100*/  @!P3 IMAD.IADD R100, R100, 0x1, -R16.reuse ;  /* 0x000000016464b824 */ /* 0x100fe200078e0a10 */
[C---:B------:R-:W-:Y:S01]  /*4110*/  ISETP.GT.U32.AND P3, PT, R16.reuse, R92, PT ;  /* 0x0000005c1000720c */ /* 0x040fe20003f64070 */
[----:B------:R-:W-:Y:S01]  /*4120*/  @!P1 IMAD.IADD R95, R95, 0x1, -R16 ;  /* 0x000000015f5f9824 */ /* 0x000fe200078e0a10 */
[----:B------:R-:W-:Y:S01]  /*4130*/  ISETP.GT.U32.AND P1, PT, R16, R84, PT ;  /* 0x000000541000720c */ /* 0x000fe20003f24070 */
[----:B------:R-:W-:-:S04]  /*4140*/  IMAD.HI.U32 R5, R11, R82, RZ ;  /* 0x000000520b057227 */ /* 0x000fc800078e00ff */
[--C-:B------:R-:W-:Y:S01]  /*4150*/  @!P4 IMAD.IADD R104, R104, 0x1, -R16.reuse ;  /* 0x000000016868c824 */ /* 0x100fe200078e0a10 */
[----:B------:R-:W-:Y:S01]  /*4160*/  ISETP.GT.U32.AND P4, PT, R16, R98, PT ;  /* 0x000000621000720c */ /* 0x000fe20003f84070 */
[--C-:B------:R-:W-:Y:S01]  /*4170*/  @!P2 IMAD.IADD R94, R94, 0x1, -R16.reuse ;  /* 0x000000015e5ea824 */ /* 0x100fe200078e0a10 */
[C---:B------:R-:W-:Y:S01]  /*4180*/  ISETP.GT.U32.AND P2, PT, R16.reuse, R83, PT ;  /* 0x000000531000720c */ /* 0x040fe20003f44070 */
[----:B------:R-:W-:Y:S01]  /*4190*/  @!P0 IMAD.IADD R85, R85, 0x1, -R16 ;  /* 0x0000000155558824 */ /* 0x000fe200078e0a10 */
[C---:B------:R-:W-:Y:S01]  /*41a0*/  ISETP.GT.U32.AND P0, PT, R16.reuse, R95, PT ;  /* 0x0000005f1000720c */ /* 0x040fe20003f04070 */
[----:B------:R-:W-:Y:S02]  /*41b0*/  IMAD.MOV R25, RZ, RZ, -R5 ;  /* 0x000000ffff197224 */ /* 0x000fe400078e0a05 */
[----:B------:R-:W-:Y:S02]  /*41c0*/  IMAD R90, R16, R29, R90 ;  /* 0x0000001d105a7224 */ /* 0x000fe400078e025a */
[----:B------:R-:W-:Y:S01]  /*41d0*/  IMAD.HI.U32 R5, R11, R81, RZ ;  /* 0x000000510b057227 */ /* 0x000fe200078e00ff */
[----:B------:R-:W-:-:S03]  /*41e0*/  IABS R80, R0 ;  /* 0x0000000000507213 */ /* 0x000fc60000000000 */
[----:B------:R-:W-:Y:S01]  /*41f0*/  @!P6 IMAD.IADD R109, R109, 0x1, -R16 ;  /* 0x000000016d6de824 */ /* 0x000fe200078e0a10 */
[C---:B------:R-:W-:Y:S01]  /*4200*/  ISETP.GT.U32.AND P6, PT, R16.reuse, R97, PT ;  /* 0x000000611000720c */ /* 0x040fe20003fc4070 */
[C---:B------:R-:W-:Y:S02]  /*4210*/  IMAD R82, R16.reuse, R25, R82 ;  /* 0x0000001910527224 */ /* 0x040fe400078e0252 */
[----:B------:R-:W-:Y:S02]  /*4220*/  IMAD.MOV R5, RZ, RZ, -R5 ;  /* 0x000000ffff057224 */ /* 0x000fe400078e0a05 */
[----:B------:R-:W-:Y:S01]  /*4230*/  @!P5 IMAD.IADD R99, R99, 0x1, -R16 ;  /* 0x000000016363d824 */ /* 0x000fe200078e0a10 */
[----:B------:R-:W-:Y:S01]  /*4240*/  ISETP.GT.U32.AND P5, PT, R16, R90, PT ;  /* 0x0000005a1000720c */ /* 0x000fe20003fa4070 */
[----:B------:R-:W-:-:S04]  /*4250*/  IMAD.HI.U32 R20, R11, R80, RZ ;  /* 0x000000500b147227 */ /* 0x000fc800078e00ff */
[----:B------:R-:W-:Y:S02]  /*4260*/  IMAD R81, R16, R5, R81 ;  /* 0x0000000510517224 */ /* 0x000fe400078e0251 */
[--C-:B------:R-:W-:Y:S01]  /*4270*/  @!P3 IMAD.IADD R92, R92, 0x1, -R16.reuse ;  /* 0x000000015c5cb824 */ /* 0x100fe200078e0a10 */
[----:B------:R-:W-:Y:S01]  /*4280*/  ISETP.GT.U32.AND P3, PT, R16, R82, PT ;  /* 0x000000521000720c */ /* 0x000fe20003f64070 */
[----:B------:R-:W-:Y:S01]  /*4290*/  @!P1 IMAD.IADD R84, R84, 0x1, -R16 ;  /* 0x0000000154549824 */ /* 0x000fe200078e0a10 */
[----:B------:R-:W-:Y:S01]  /*42a0*/  ISETP.GT.U32.AND P1, PT, R16, R94, PT ;  /* 0x0000005e1000720c */ /* 0x000fe20003f24070 */
[----:B------:R-:W-:-:S04]  /*42b0*/  IMAD.HI.U32 R22, R11, R79, RZ ;  /* 0x0000004f0b167227 */ /* 0x000fc800078e00ff */
[----:B------:R-:W-:-:S04]  /*42c0*/  IMAD.HI.U32 R5, R11, R77, RZ ;  /* 0x0000004d0b057227 */ /* 0x000fc800078e00ff */
[----:B------:R-:W-:Y:S02]  /*42d0*/  IMAD.MOV R25, RZ, RZ, -R20 ;  /* 0x000000ffff197224 */ /* 0x000fe400078e0a14 */
[--C-:B------:R-:W-:Y:S01]  /*42e0*/  @!P4 IMAD.IADD R98, R98, 0x1, -R16.reuse ;  /* 0x000000016262c824 */ /* 0x100fe200078e0a10 */
[C---:B------:R-:W-:Y:S01]  /*42f0*/  ISETP.GT.U32.AND P4, PT, R16.reuse, R88, PT ;  /* 0x000000581000720c */ /* 0x040fe20003f84070 */
[--C-:B------:R-:W-:Y:S01]  /*4300*/  @!P2 IMAD.IADD R83, R83, 0x1, -R16.reuse ;  /* 0x000000015353a824 */ /* 0x100fe200078e0a10 */
[C---:B------:R-:W-:Y:S01]  /*4310*/  ISETP.GT.U32.AND P2, PT, R16.reuse, R92, PT ;  /* 0x0000005c1000720c */ /* 0x040fe20003f44070 */
[----:B------:R-:W-:Y:S01]  /*4320*/  @!P0 IMAD.IADD R95, R95, 0x1, -R16 ;  /* 0x000000015f5f8824 */ /* 0x000fe200078e0a10 */
[----:B------:R-:W-:Y:S01]  /*4330*/  ISETP.GT.U32.AND P0, PT, R16, R85, PT ;  /* 0x000000551000720c */ /* 0x000fe20003f04070 */
[----:B------:R-:W-:Y:S02]  /*4340*/  IMAD.MOV R22, RZ, RZ, -R22 ;  /* 0x000000ffff167224 */ /* 0x000fe400078e0a16 */
[----:B------:R-:W-:-:S02]  /*4350*/  IMAD.MOV R20, RZ, RZ, -R5 ;  /* 0x000000ffff147224 */ /* 0x000fc400078e0a05 */
[----:B------:R-:W-:-:S04]  /*4360*/  IMAD.HI.U32 R24, R11, R78, RZ ;  /* 0x0000004e0b187227 */ /* 0x000fc800078e00ff */
[----:B------:R-:W-:-:S04]  /*4370*/  IMAD.HI.U32 R5, R11, R76, RZ ;  /* 0x0000004c0b057227 */ /* 0x000fc800078e00ff */
[----:B------:R-:W-:Y:S01]  /*4380*/  @!P6 IMAD.IADD R97, R97, 0x1, -R16 ;  /* 0x000000016161e824 */ /* 0x000fe200078e0a10 */
[C---:B------:R-:W-:Y:S01]  /*4390*/  ISETP.GT.U32.AND P6, PT, R16.reuse, R14, PT ;  /* 0x0000000e1000720c */ /* 0x040fe20003fc4070 */
[----:B------:R-:W-:Y:S02]  /*43a0*/  IMAD R79, R16, R22, R79 ;  /* 0x00000016104f7224 */ /* 0x000fe400078e024f */
[----:B------:R-:W-:Y:S02]  /*43b0*/  IMAD.MOV R27, RZ, RZ, -R24 ;  /* 0x000000ffff1b7224 */ /* 0x000fe400078e0a18 */
[----:B------:R-:W-:-:S04]  /*43c0*/  IMAD.HI.U32 R22, R11, R74, RZ ;  /* 0x0000004a0b167227 */ /* 0x000fc800078e00ff */
[----:B------:R-:W-:Y:S02]  /*43d0*/  IMAD.MOV R5, RZ, RZ, -R5 ;  /* 0x000000ffff057224 */ /* 0x000fe400078e0a05 */
[----:B------:R-:W-:Y:S01]  /*43e0*/  @!P5 IMAD.IADD R90, R90, 0x1, -R16 ;  /* 0x000000015a5ad824 */ /* 0x000fe200078e0a10 */
[C---:B------:R-:W-:Y:S01]  /*43f0*/  ISETP.GT.U32.AND P5, PT, R16.reuse, R81, PT ;  /* 0x000000511000720c */ /* 0x040fe20003fa4070 */
[C---:B------:R-:W-:Y:S02]  /*4400*/  IMAD R80, R16.reuse, R25, R80 ;  /* 0x0000001910507224 */ /* 0x040fe400078e0250 */
[C---:B------:R-:W-:Y:S02]  /*4410*/  IMAD R78, R16.reuse, R27, R78 ;  /* 0x0000001b104e7224 */ /* 0x040fe400078e024e */
[----:B------:R-:W-:Y:S02]  /*4420*/  IMAD.MOV R25, RZ, RZ, -R22 ;  /* 0x000000ffff197224 */ /* 0x000fe400078e0a16 */
[----:B------:R-:W-:-:S02]  /*4430*/  IMAD R76, R16, R5, R76 ;  /* 0x00000005104c7224 */ /* 0x000fc400078e024c */
[--C-:B------:R-:W-:Y:S01]  /*4440*/  @!P3 IMAD.IADD R82, R82, 0x1, -R16.reuse ;  /* 0x000000015252b824 */ /* 0x100fe200078e0a10 */
[----:B------:R-:W-:Y:S01]  /*4450*/  ISETP.GT.U32.AND P3, PT, R16, R90, PT ;  /* 0x0000005a1000720c */ /* 0x000fe20003f64070 */
[----:B------:R-:W-:Y:S01]  /*4460*/  @!P1 IMAD.IADD R94, R94, 0x1, -R16 ;  /* 0x000000015e5e9824 */ /* 0x000fe200078e0a10 */
[----:B------:R-:W-:Y:S01]  /*4470*/  ISETP.GT.U32.AND P1, PT, R16, R84, PT ;  /* 0x000000541000720c */ /* 0x000fe20003f24070 */
[----:B------:R-:W-:-:S04]  /*4480*/  IMAD.HI.U32 R5, R11, R72, RZ ;  /* 0x000000480b057227 */ /* 0x000fc800078e00ff */
[----:B------:R-:W-:Y:S02]  /*4490*/  IMAD R74, R16, R25, R74 ;  /* 0x00000019104a7224 */ /* 0x000fe400078e024a */
[--C-:B------:R-:W-:Y:S01]  /*44a0*/  @!P4 IMAD.IADD R88, R88, 0x1, -R16.reuse ;  /* 0x000000015858c824 */ /* 0x100fe200078e0a10 */
[----:B------:R-:W-:Y:S01]  /*44b0*/  ISETP.GT.U32.AND P4, PT, R16, R80, PT ;  /* 0x000000501000720c */ /* 0x000fe20003f84070 */
[--C-:B------:R-:W-:Y:S01]  /*44c0*/  @!P2 IMAD.IADD R92, R92, 0x1, -R16.reuse ;  /* 0x000000015c5ca824 */ /* 0x100fe200078e0a10 */
[C---:B------:R-:W-:Y:S01]  /*44d0*/  ISETP.GT.U32.AND P2, PT, R16.reuse, R83, PT ;  /* 0x000000531000720c */ /* 0x040fe20003f44070 */
[----:B------:R-:W-:Y:S01]  /*44e0*/  @!P0 IMAD.IADD R85, R85, 0x1, -R16 ;  /* 0x0000000155558824 */ /* 0x000fe200078e0a10 */
[C---:B------:R-:W-:Y:S01]  /*44f0*/  ISETP.GT.U32.AND P0, PT, R16.reuse, R78, PT ;  /* 0x0000004e1000720c */ /* 0x040fe20003f04070 */
[----:B------:R-:W-:Y:S02]  /*4500*/  IMAD.MOV R25, RZ, RZ, -R5 ;  /* 0x000000ffff197224 */ /* 0x000fe400078e0a05 */
[----:B------:R-:W-:-:S02]  /*4510*/  IMAD R77, R16, R20, R77 ;  /* 0x00000014104d7224 */ /* 0x000fc400078e024d */
[----:B------:R-:W-:-:S04]  /*4520*/  IMAD.HI.U32 R5, R11, R71, RZ ;  /* 0x000000470b057227 */ /* 0x000fc800078e00ff */
[----:B------:R-:W-:-:S04]  /*4530*/  IMAD.HI.U32 R20, R11, R75, RZ ;  /* 0x0000004b0b147227 */ /* 0x000fc800078e00ff */
[--C-:B------:R-:W-:Y:S01]  /*4540*/  @!P6 IMAD.IADD R14, R14, 0x1, -R16.reuse ;  /* 0x000000010e0ee824 */ /* 0x100fe200078e0a10 */
[C---:B------:R-:W-:Y:S01]  /*4550*/  ISETP.GT.U32.AND P6, PT, R16.reuse, R96, PT ;  /* 0x000000601000720c */ /* 0x040fe20003fc4070 */
[----:B------:R-:W-:Y:S02]  /*4560*/  IMAD.MOV R5, RZ, RZ, -R5 ;  /* 0x000000ffff057224 */ /* 0x000fe400078e0a05 */
[----:B------:R-:W-:Y:S01]  /*4570*/  @!P5 IMAD.IADD R81, R81, 0x1, -R16 ;  /* 0x000000015151d824 */ /* 0x000fe200078e0a10 */
[C---:B------:R-:W-:Y:S01]  /*4580*/  ISETP.GT.U32.AND P5, PT, R16.reuse, R88, PT ;  /* 0x000000581000720c */ /* 0x040fe20003fa4070 */
[----:B------:R-:W-:Y:S02]  /*4590*/  IMAD.MOV R20, RZ, RZ, -R20 ;  /* 0x000000ffff147224 */ /* 0x000fe400078e0a14 */
[----:B------:R-:W-:Y:S02]  /*45a0*/  IMAD R71, R16, R5, R71 ;  /* 0x0000000510477224 */ /* 0x000fe400078e0247 */
[--C-:B------:R-:W-:Y:S01]  /*45b0*/  @!P3 IMAD.IADD R90, R90, 0x1, -R16.reuse ;  /* 0x000000015a5ab824 */ /* 0x100fe200078e0a10 */
[----:B------:R-:W-:Y:S01]  /*45c0*/  ISETP.GT.U32.AND P3, PT, R16, R82, PT ;  /* 0x000000521000720c */ /* 0x000fe20003f64070 */
[----:B------:R-:W-:Y:S01]  /*45d0*/  @!P1 IMAD.IADD R84, R84, 0x1, -R16 ;  /* 0x0000000154549824 */ /* 0x000fe200078e0a10 */
[C---:B------:R-:W-:Y:S01]  /*45e0*/  ISETP.GT.U32.AND P1, PT, R16.reuse, R77, PT ;  /* 0x0000004d1000720c */ /* 0x040fe20003f24070 */
[----:B------:R-:W-:-:S02]  /*45f0*/  IMAD R75, R16, R20, R75 ;  /* 0x00000014104b7224 */ /* 0x000fc400078e024b */
        /* <DEDUP_REMOVED lines=10> */
[----:B------:R-:W-:Y:S01]  /*46a0*/  IMAD.HI.U32 R24, R11, R73, RZ ;  /* 0x000000490b187227 */ /* 0x000fe200078e00ff */
[----:B------:R-:W-:-:S03]  /*46b0*/  IABS R68, R230 ;  /* 0x000000e600447213 */ /* 0x000fc60000000000 */
[----:B------:R-:W-:Y:S01]  /*46c0*/  @!P6 IMAD.IADD R96, R96, 0x1, -R16 ;  /* 0x000000016060e824 */ /* 0x000fe200078e0a10 */
[C---:B------:R-:W-:Y:S01]  /*46d0*/  ISETP.GT.U32.AND P6, PT, R16.reuse, R80, PT ;  /* 0x000000501000720c */ /* 0x040fe20003fc4070 */
[----:B------:R-:W-:Y:S02]  /*46e0*/  IMAD.MOV R22, RZ, RZ, -R22 ;  /* 0x000000ffff167224 */ /* 0x000fe400078e0a16 */
[----:B------:R-:W-:Y:S02]  /*46f0*/  IMAD R70, R16, R25, R70 ;  /* 0x0000001910467224 */ /* 0x000fe400078e0246 */
[----:B------:R-:W-:Y:S01]  /*4700*/  @!P5 IMAD.IADD R88, R88, 0x1, -R16 ;  /* 0x000000015858d824 */ /* 0x000fe200078e0a10 */
[----:B------:R-:W-:Y:S01]  /*4710*/  ISETP.GT.U32.AND P5, PT, R16, R81, PT ;  /* 0x000000511000720c */ /* 0x000fe20003fa4070 */
[----:B------:R-:W-:Y:S02]  /*4720*/  IMAD.MOV R24, RZ, RZ, -R24 ;  /* 0x000000ffff187224 */ /* 0x000fe400078e0a18 */
[----:B------:R-:W-:Y:S01]  /*4730*/  IMAD.HI.U32 R5, R11, R67, RZ ;  /* 0x000000430b057227 */ /* 0x000fe200078e00ff */
[----:B------:R-:W-:-:S03]  /*4740*/  IABS R63, R220 ;  /* 0x000000dc003f7213 */ /* 0x000fc60000000000 */
[----:B------:R-:W-:Y:S02]  /*4750*/  IMAD R69, R16, R22, R69 ;  /* 0x0000001610457224 */ /* 0x000fe400078e0245 */
[--C-:B------:R-:W-:Y:S01]  /*4760*/  @!P3 IMAD.IADD R82, R82, 0x1, -R16.reuse ;  /* 0x000000015252b824 */ /* 0x100fe200078e0a10 */
[C---:B------:R-:W-:Y:S01]  /*4770*/  ISETP.GT.U32.AND P3, PT, R16.reuse, R75, PT ;  /* 0x0000004b1000720c */ /* 0x040fe20003f64070 */
[----:B------:R-:W-:Y:S01]  /*4780*/  @!P1 IMAD.IADD R77, R77, 0x1, -R16 ;  /* 0x000000014d4d9824 */ /* 0x000fe200078e0a10 */
[C---:B------:R-:W-:Y:S01]  /*4790*/  ISETP.GT.U32.AND P1, PT, R16.reuse, R70, PT ;  /* 0x000000461000720c */ /* 0x040fe20003f24070 */
[----:B------:R-:W-:Y:S02]  /*47a0*/  IMAD R73, R16, R24, R73 ;  /* 0x0000001810497224 */ /* 0x000fe400078e0249 */
[----:B------:R-:W-:-:S04]  /*47b0*/  IMAD.HI.U32 R24, R11, R68, RZ ;  /* 0x000000440b187227 */ /* 0x000fc800078e00ff */
[----:B------:R-:W-:Y:S02]  /*47c0*/  IMAD.MOV R5, RZ, RZ, -R5 ;  /* 0x000000ffff057224 */ /* 0x000fe400078e0a05 */
        /* <DEDUP_REMOVED lines=8> */
[----:B------:R-:W-:Y:S01]  /*4850*/  IMAD.HI.U32 R5, R11, R63, RZ ;  /* 0x0000003f0b057227 */ /* 0x000fe200078e00ff */
[----:B------:R-:W-:-:S03]  /*4860*/  IABS R62, R218 ;  /* 0x000000da003e7213 */ /* 0x000fc60000000000 */
[----:B------:R-:W-:Y:S01]  /*4870*/  @!P6 IMAD.IADD R80, R80, 0x1, -R16 ;  /* 0x000000015050e824 */ /* 0x000fe200078e0a10 */
[C---:B------:R-:W-:Y:S01]  /*4880*/  ISETP.GT.U32.AND P6, PT, R16.reuse, R73, PT ;  /* 0x000000491000720c */ /* 0x040fe20003fc4070 */
[C---:B------:R-:W-:Y:S02]  /*4890*/  IMAD R68, R16.reuse, R27, R68 ;  /* 0x0000001b10447224 */ /* 0x040fe400078e0244 */
[--C-:B------:R-:W-:Y:S01]  /*48a0*/  @!P5 IMAD.IADD R81, R81, 0x1, -R16.reuse ;  /* 0x000000015151d824 */ /* 0x100fe200078e0a10 */
[C---:B------:R-:W-:Y:S01]  /*48b0*/  ISETP.GT.U32.AND P5, PT, R16.reuse, R74, PT ;  /* 0x0000004a1000720c */ /* 0x040fe20003fa4070 */
[----:B------:R-:W-:Y:S01]  /*48c0*/  IMAD.MOV R5, RZ, RZ, -R5 ;  /* 0x000000ffff057224 */ /* 0x000fe200078e0a05 */
[----:B------:R-:W-:Y:S01]  /*48d0*/  IABS R64, R222 ;  /* 0x000000de00407213 */ /* 0x000fe20000000000 */
[--C-:B------:R-:W-:Y:S01]  /*48e0*/  @!P3 IMAD.IADD R75, R75, 0x1, -R16.reuse ;  /* 0x000000014b4bb824 */ /* 0x100fe200078e0a10 */
[----:B------:R-:W-:Y:S01]  /*48f0*/  ISETP.GT.U32.AND P3, PT, R16, R68, PT ;  /* 0x000000441000720c */ /* 0x000fe20003f64070 */
[----:B------:R-:W-:Y:S01]  /*4900*/  @!P1 IMAD.IADD R70, R70, 0x1, -R16 ;  /* 0x0000000146469824 */ /* 0x000fe200078e0a10 */
[C---:B------:R-:W-:Y:S01]  /*4910*/  ISETP.GT.U32.AND P1, PT, R16.reuse, R76, PT ;  /* 0x0000004c1000720c */ /* 0x040fe20003f24070 */
[----:B------:R-:W-:-:S02]  /*4920*/  IMAD R63, R16, R5, R63 ;  /* 0x00000005103f7224 */ /* 0x000fc400078e023f */
[----:B------:R-:W-:Y:S01]  /*4930*/  IMAD.HI.U32 R5, R11, R62, RZ ;  /* 0x0000003e0b057227 */ /* 0x000fe200078e00ff */
[----:B------:R-:W-:-:S03]  /*4940*/  IABS R58, R212 ;  /* 0x000000d4003a7213 */ /* 0x000fc60000000000 */
[--C-:B------:R-:W-:Y:S01]  /*4950*/  @!P4 IMAD.IADD R79, R79, 0x1, -R16.reuse ;  /* 0x000000014f4fc824 */ /* 0x100fe200078e0a10 */
[C---:B------:R-:W-:Y:S01]  /*4960*/  ISETP.GT.U32.AND P4, PT, R16.reuse, R72, PT ;  /* 0x000000481000720c */ /* 0x040fe20003f84070 */
[--C-:B------:R-:W-:Y:S01]  /*4970*/  @!P2 IMAD.IADD R69, R69, 0x1, -R16.reuse ;  /* 0x000000014545a824 */ /* 0x100fe200078e0a10 */
[C---:B------:R-:W-:Y:S01]  /*4980*/  ISETP.GT.U32.AND P2, PT, R16.reuse, R75, PT ;  /* 0x0000004b1000720c */ /* 0x040fe20003f44070 */
[----:B------:R-:W-:Y:S01]  /*4990*/  @!P0 IMAD.IADD R77, R77, 0x1, -R16 ;  /* 0x000000014d4d8824 */ /* 0x000fe200078e0a10 */
[----:B------:R-:W-:Y:S01]  /*49a0*/  ISETP.GT.U32.AND P0, PT, R16, R71, PT ;  /* 0x000000471000720c */ /* 0x000fe20003f04070 */
[----:B------:R-:W-:-:S04]  /*49b0*/  IMAD.HI.U32 R25, R11, R64, RZ ;  /* 0x000000400b197227 */ /* 0x000fc800078e00ff */
[----:B------:R-:W-:Y:S02]  /*49c0*/  IMAD.MOV R5, RZ, RZ, -R5 ;  /* 0x000000ffff057224 */ /* 0x000fe400078e0a05 */
[----:B------:R-:W-:Y:S01]  /*49d0*/  @!P6 IMAD.IADD R73, R73, 0x1, -R16 ;  /* 0x000000014949e824 */ /* 0x000fe200078e0a10 */
[C---:B------:R-:W-:Y:S01]  /*49e0*/  ISETP.GT.U32.AND P6, PT, R16.reuse, R79, PT ;  /* 0x0000004f1000720c */ /* 0x040fe20003fc4070 */
[----:B------:R-:W-:Y:S02]  /*49f0*/  IMAD.MOV R25, RZ, RZ, -R25 ;  /* 0x000000ffff197224 */ /* 0x000fe400078e0a19 */
[----:B------:R-:W-:Y:S02]  /*4a00*/  IMAD R62, R16, R5, R62 ;  /* 0x00000005103e7224 */ /* 0x000fe400078e023e */
[----:B------:R-:W-:Y:S02]  /*4a10*/  @!P5 IMAD.IADD R74, R74, 0x1, -R16 ;  /* 0x000000014a4ad824 */ /* 0x000fe400078e0a10 */
[----:B------:R-:W-:Y:S01]  /*4a20*/  IMAD.HI.U32 R5, R11, R58, RZ ;  /* 0x0000003a0b057227 */ /* 0x000fe200078e00ff */
[----:B------:R-:W-:-:S03]  /*4a30*/  IABS R57, R211 ;  /* 0x000000d300397213 */ /* 0x000fc60000000000 */
[----:B------:R-:W-:Y:S02]  /*4a40*/  IMAD R64, R16, R25, R64 ;  /* 0x0000001910407224 */ /* 0x000fe400078e0240 */
[--C-:B------:R-:W-:Y:S01]  /*4a50*/  @!P3 IMAD.IADD R68, R68, 0x1, -R16.reuse ;  /* 0x000000014444b824 */ /* 0x100fe200078e0a10 */
[----:B------:R-:W-:Y:S01]  /*4a60*/  ISETP.GT.U32.AND P3, PT, R16, R74, PT ;  /* 0x0000004a1000720c */ /* 0x000fe20003f64070 */
[--C-:B------:R-:W-:Y:S01]  /*4a70*/  @!P1 IMAD.IADD R76, R76, 0x1, -R16.reuse ;  /* 0x000000014c4c9824 */ /* 0x100fe200078e0a10 */
[----:B------:R-:W-:Y:S01]  /*4a80*/  ISETP.GT.U32.AND P1, PT, R16, R70, PT ;  /* 0x000000461000720c */ /* 0x000fe20003f24070 */
[----:B------:R-:W-:Y:S01]  /*4a90*/  IMAD.MOV R5, RZ, RZ, -R5 ;  /* 0x000000ffff057224 */ /* 0x000fe200078e0a05 */
[----:B------:R-:W-:Y:S01]  /*4aa0*/  IABS R61, R216 ;  /* 0x000000d8003d7213 */ /* 0x000fe20000000000 */
[--C-:B------:R-:W-:Y:S01]  /*4ab0*/  @!P4 IMAD.IADD R72, R72, 0x1, -R16.reuse ;  /* 0x000000014848c824 */ /* 0x100fe200078e0a10 */
[----:B------:R-:W-:Y:S01]  /*4ac0*/  IABS R65, R224 ;  /* 0x000000e000417213 */ /* 0x000fe20000000000 */
[--C-:B------:R-:W-:Y:S01]  /*4ad0*/  @!P2 IMAD.IADD R75, R75, 0x1, -R16.reuse ;  /* 0x000000014b4ba824 */ /* 0x100fe200078e0a10 */
[C---:B------:R-:W-:Y:S01]  /*4ae0*/  ISETP.GT.U32.AND P2, PT, R16.reuse, R69, PT ;  /* 0x000000451000720c */ /* 0x040fe20003f44070 */
[----:B------:R-:W-:Y:S01]  /*4af0*/  @!P0 IMAD.IADD R71, R71, 0x1, -R16 ;  /* 0x0000000147478824 */ /* 0x000fe200078e0a10 */
[C---:B------:R-:W-:Y:S01]  /*4b00*/  ISETP.GT.U32.AND P0, PT, R16.reuse, R64, PT ;  /* 0x000000401000720c */ /* 0x040fe20003f04070 */
[C---:B------:R-:W-:Y:S01]  /*4b10*/  IMAD R58, R16.reuse, R5, R58 ;  /* 0x00000005103a7224 */ /* 0x040fe200078e023a */
[----:B------:R-:W-:Y:S01]  /*4b20*/  IABS R60, R214 ;  /* 0x000000d6003c7213 */ /* 0x000fe20000000000 */
[----:B------:R-:W-:Y:S01]  /*4b30*/  IMAD.HI.U32 R5, R11, R57, RZ ;  /* 0x000000390b057227 */ /* 0x000fe200078e00ff */
[----:B------:R-:W-:-:S03]  /*4b40*/  ISETP.GT.U32.AND P5, PT, R16, R67, PT ;  /* 0x000000431000720c */ /* 0x000fc60003fa4070 */
[----:B------:R-:W-:Y:S01]  /*4b50*/  IMAD.HI.U32 R24, R11, R61, RZ ;  /* 0x0000003d0b187227 */ /* 0x000fe200078e00ff */
[----:B------:R-:W-:-:S03]  /*4b60*/  IABS R56, R210 ;  /* 0x000000d200387213 */ /* 0x000fc60000000000 */
[----:B------:R-:W-:Y:S01]  /*4b70*/  @!P6 IMAD.IADD R79, R79, 0x1, -R16 ;  /* 0x000000014f4fe824 */ /* 0x000fe200078e0a10 */
[C---:B------:R-:W-:Y:S01]  /*4b80*/  ISETP.GT.U32.AND P6, PT, R16.reuse, R72, PT ;  /* 0x000000481000720c */ /* 0x040fe20003fc4070 */
[----:B------:R-:W-:Y:S01]  /*4b90*/  IMAD.HI.U32 R20, R11, R65, RZ ;  /* 0x000000410b147227 */ /* 0x000fe200078e00ff */
[----:B------:R-:W-:-:S03]  /*4ba0*/  ISETP.GT.U32.AND P4, PT, R16, R78, PT ;  /* 0x0000004e1000720c */ /* 0x000fc60003f84070 */
[----:B------:R-:W-:Y:S02]  /*4bb0*/  IMAD.MOV R5, RZ, RZ, -R5 ;  /* 0x000000ffff057224 */ /* 0x000fe400078e0a05 */
[----:B------:R-:W-:-:S04]  /*4bc0*/  IMAD.HI.U32 R22, R11, R60, RZ ;  /* 0x0000003c0b167227 */ /* 0x000fc800078e00ff */
[----:B------:R-:W-:Y:S01]  /*4bd0*/  IMAD.MOV R24, RZ, RZ, -R24 ;  /* 0x000000ffff187224 */ /* 0x000fe200078e0a18 */
[----:B------:R-:W-:Y:S01]  /*4be0*/  IABS R55, R209 ;  /* 0x000000d100377213 */ /* 0x000fe20000000000 */
[----:B------:R-:W-:Y:S02]  /*4bf0*/  IMAD.MOV R20, RZ, RZ, -R20 ;  /* 0x000000ffff147224 */ /* 0x000fe400078e0a14 */
[----:B------:R-:W-:Y:S02]  /*4c00*/  IMAD R57, R16, R5, R57 ;  /* 0x0000000510397224 */ /* 0x000fe400078e0239 */
[--C-:B------:R-:W-:Y:S01]  /*4c10*/  @!P3 IMAD.IADD R74, R74, 0x1, -R16.reuse ;  /* 0x000000014a4ab824 */ /* 0x100fe200078e0a10 */
[----:B------:R-:W-:Y:S01]  /*4c20*/  ISETP.GT.U32.AND P3, PT, R16, R68, PT ;  /* 0x000000441000720c */ /* 0x000fe20003f64070 */
[----:B------:R-:W-:Y:S01]  /*4c30*/  @!P1 IMAD.IADD R70, R70, 0x1, -R16 ;  /* 0x0000000146469824 */ /* 0x000fe200078e0a10 */
[C---:B------:R-:W-:Y:S01]  /*4c40*/  ISETP.GT.U32.AND P1, PT, R16.reuse, R63, PT ;  /* 0x0000003f1000720c */ /* 0x040fe20003f24070 */
[----:B------:R-:W-:Y:S01]  /*4c50*/  IMAD.MOV R22, RZ, RZ, -R22 ;  /* 0x000000ffff167224 */ /* 0x000fe200078e0a16 */
[----:B------:R-:W-:Y:S01]  /*4c60*/  IABS R59, R213 ;  /* 0x000000d5003b7213 */ /* 0x000fe20000000000 */
[----:B------:R-:W-:-:S02]  /*4c70*/  IMAD R61, R16, R24, R61 ;  /* 0x00000018103d7224 */ /* 0x000fc400078e023d */
[----:B------:R-:W-:Y:S01]  /*4c80*/  IMAD.HI.U32 R24, R11, R56, RZ ;  /* 0x000000380b187227 */ /* 0x000fe200078e00ff */
[----:B------:R-:W-:-:S03]  /*4c90*/  IABS R53, R207 ;  /* 0x000000cf00357213 */ /* 0x000fc60000000000 */
[C---:B------:R-:W-:Y:S02]  /*4ca0*/  IMAD R65, R16.reuse, R20, R65 ;  /* 0x0000001410417224 */ /* 0x040fe400078e0241 */
[--C-:B------:R-:W-:Y:S01]  /*4cb0*/  @!P2 IMAD.IADD R69, R69, 0x1, -R16.reuse ;  /* 0x000000014545a824 */ /* 0x100fe200078e0a10 */
[----:B------:R-:W-:Y:S01]  /*4cc0*/  ISETP.GT.U32.AND P2, PT, R16, R62, PT ;  /* 0x0000003e1000720c */ /* 0x000fe20003f44070 */
[----:B------:R-:W-:Y:S01]  /*4cd0*/  @!P0 IMAD.IADD R64, R64, 0x1, -R16 ;  /* 0x0000000140408824 */ /* 0x000fe200078e0a10 */
[C---:B------:R-:W-:Y:S01]  /*4ce0*/  ISETP.GT.U32.AND P0, PT, R16.reuse, R57, PT ;  /* 0x000000391000720c */ /* 0x040fe20003f04070 */
[----:B------:R-:W-:Y:S02]  /*4cf0*/  IMAD R60, R16, R22, R60 ;  /* 0x00000016103c7224 */ /* 0x000fe400078e023c */
[----:B------:R-:W-:-:S04]  /*4d00*/  IMAD.HI.U32 R22, R11, R55, RZ ;  /* 0x000000370b167227 */ /* 0x000fc800078e00ff */
[----:B------:R-:W-:Y:S02]  /*4d10*/  IMAD.MOV R24, RZ, RZ, -R24 ;  /* 0x000000ffff187224 */ /* 0x000fe400078e0a18 */
[----:B------:R-:W-:Y:S02]  /*4d20*/  @!P5 IMAD.IADD R67, R67, 0x1, -R16 ;  /* 0x000000014343d824 */ /* 0x000fe400078e0a10 */
        /* <DEDUP_REMOVED lines=49> */
[----:B------:R-:W-:Y:S01]  /*5040*/  IMAD.MOV R22, RZ, RZ, -R22 ;  /* 0x000000ffff167224 */ /* 0x000fe200078e0a16 */
[----:B------:R-:W-:Y:S01]  /*5050*/  IABS R49, R203 ;  /* 0x000000cb00317213 */ /* 0x000fe20000000000 */
[----:B------:R-:W-:Y:S02]  /*5060*/  IMAD R48, R16, R5, R48 ;  /* 0x0000000510307224 */ /* 0x000fe400078e0230 */
[----:B------:R-:W-:Y:S02]  /*5070*/  @!P4 IMAD.IADD R60, R60, 0x1, -R16 ;  /* 0x000000013c3cc824 */ /* 0x000fe400078e0a10 */
[----:B------:R-:W-:Y:S01]  /*5080*/  IMAD.HI.U32 R5, R11, R47, RZ ;  /* 0x0000002f0b057227 */ /* 0x000fe200078e00ff */
[----:B------:R-:W-:-:S02]  /*5090*/  IABS R51, R205 ;  /* 0x000000cd00337213 */ /* 0x000fc40000000000 */
[----:B------:R-:W-:Y:S01]  /*50a0*/  IABS R43, R197 ;  /* 0x000000c5002b7213 */ /* 0x000fe20000000000 */
[----:B------:R-:W-:Y:S02]  /*50b0*/  IMAD R50, R16, R22, R50 ;  /* 0x0000001610327224 */ /* 0x000fe400078e0232 */
[--C-:B------:R-:W-:Y:S01]  /*50c0*/  @!P3 IMAD.IADD R54, R54, 0x1, -R16.reuse ;  /* 0x000000013636b824 */ /* 0x100fe200078e0a10 */
[----:B------:R-:W-:Y:S01]  /*50d0*/  ISETP.GT.U32.AND P3, PT, R16, R60, PT ;  /* 0x0000003c1000720c */ /* 0x000fe20003f64070 */
[----:B------:R-:W-:Y:S01]  /*50e0*/  @!P1 IMAD.IADD R62, R62, 0x1, -R16 ;  /* 0x000000013e3e9824 */ /* 0x000fe200078e0a10 */
[----:B------:R-:W-:Y:S01]  /*50f0*/  ISETP.GT.U32.AND P1, PT, R16, R56, PT ;  /* 0x000000381000720c */ /* 0x000fe20003f24070 */
[----:B------:R-:W-:Y:S02]  /*5100*/  IMAD.MOV R5, RZ, RZ, -R5 ;  /* 0x000000ffff057224 */ /* 0x000fe400078e0a05 */
[----:B------:R-:W-:-:S04]  /*5110*/  IMAD.HI.U32 R20, R11, R49, RZ ;  /* 0x000000310b147227 */ /* 0x000fc800078e00ff */
[--C-:B------:R-:W-:Y:S01]  /*5120*/  @!P2 IMAD.IADD R61, R61, 0x1, -R16.reuse ;  /* 0x000000013d3da824 */ /* 0x100fe200078e0a10 */
[C---:B------:R-:W-:Y:S01]  /*5130*/  ISETP.GT.U32.AND P2, PT, R16.reuse, R54, PT ;  /* 0x000000361000720c */ /* 0x040fe20003f44070 */
        /* <DEDUP_REMOVED lines=10> */
[C---:B------:R-:W-:Y:S02]  /*51e0*/  IMAD R49, R16.reuse, R20, R49 ;  /* 0x0000001410317224 */ /* 0x040fe400078e0231 */
[----:B------:R-:W-:Y:S01]  /*51f0*/  IMAD.MOV R5, RZ, RZ, -R5 ;  /* 0x000000ffff057224 */ /* 0x000fe200078e0a05 */
[----:B------:R-:W-:Y:S01]  /*5200*/  IABS R42, R196 ;  /* 0x000000c4002a7213 */ /* 0x000fe20000000000 */
[C---:B------:R-:W-:Y:S02]  /*5210*/  IMAD R51, R16.reuse, R24, R51 ;  /* 0x0000001810337224 */ /* 0x040fe400078e0233 */
[----:B------:R-:W-:-:S02]  /*5220*/  IMAD R43, R16, R5, R43 ;  /* 0x00000005102b7224 */ /* 0x000fc400078e022b */
[--C-:B------:R-:W-:Y:S01]  /*5230*/  @!P3 IMAD.IADD R60, R60, 0x1, -R16.reuse ;  /* 0x000000013c3cb824 */ /* 0x100fe200078e0a10 */
[----:B------:R-:W-:Y:S01]  /*5240*/  ISETP.GT.U32.AND P3, PT, R16, R53, PT ;  /* 0x000000351000720c */ /* 0x000fe20003f64070 */
[----:B------:R-:W-:Y:S01]  /*5250*/  @!P1 IMAD.IADD R56, R56, 0x1, -R16 ;  /* 0x0000000138389824 */ /* 0x000fe200078e0a10 */
[----:B------:R-:W-:Y:S01]  /*5260*/  ISETP.GT.U32.AND P1, PT, R16, R49, PT ;  /* 0x000000311000720c */ /* 0x000fe20003f24070 */
[----:B------:R-:W-:Y:S01]  /*5270*/  IMAD.HI.U32 R24, R11, R46, RZ ;  /* 0x0000002e0b187227 */ /* 0x000fe200078e00ff */
[----:B------:R-:W-:-:S03]  /*5280*/  IABS R41, R195 ;  /* 0x000000c300297213 */ /* 0x000fc60000000000 */
[--C-:B------:R-:W-:Y:S01]  /*5290*/  @!P2 IMAD.IADD R54, R54, 0x1, -R16.reuse ;  /* 0x000000013636a824 */ /* 0x100fe200078e0a10 */
[----:B------:R-:W-:Y:S01]  /*52a0*/  ISETP.GT.U32.AND P2, PT, R16, R47, PT ;  /* 0x0000002f1000720c */ /* 0x000fe20003f44070 */
[----:B------:R-:W-:Y:S01]  /*52b0*/  @!P0 IMAD.IADD R50, R50, 0x1, -R16 ;  /* 0x0000000132328824 */ /* 0x000fe200078e0a10 */
[----:B------:R-:W-:Y:S01]  /*52c0*/  ISETP.GT.U32.AND P0, PT, R16, R43, PT ;  /* 0x0000002b1000720c */ /* 0x000fe20003f04070 */
[----:B------:R-:W-:Y:S02]  /*52d0*/  IMAD.MOV R24, RZ, RZ, -R24 ;  /* 0x000000ffff187224 */ /* 0x000fe400078e0a18 */
[----:B------:R-:W-:-:S04]  /*52e0*/  IMAD.HI.U32 R5, R11, R42, RZ ;  /* 0x0000002a0b057227 */ /* 0x000fc800078e00ff */
[----:B------:R-:W-:Y:S01]  /*52f0*/  @!P6 IMAD.IADD R55, R55, 0x1, -R16 ;  /* 0x000000013737e824 */ /* 0x000fe200078e0a10 */
[C---:B------:R-:W-:Y:S01]  /*5300*/  ISETP.GT.U32.AND P6, PT, R16.reuse, R48, PT ;  /* 0x000000301000720c */ /* 0x040fe20003fc4070 */
[----:B------:R-:W-:Y:S02]  /*5310*/  IMAD R46, R16, R24, R46 ;  /* 0x00000018102e7224 */ /* 0x000fe400078e022e */
[----:B------:R-:W-:Y:S02]  /*5320*/  IMAD.MOV R5, RZ, RZ, -R5 ;  /* 0x000000ffff057224 */ /* 0x000fe400078e0a05 */
[----:B------:R-:W-:Y:S01]  /*5330*/  IMAD.HI.U32 R24, R11, R41, RZ ;  /* 0x000000290b187227 */ /* 0x000fe200078e00ff */
[----:B------:R-:W-:-:S03]  /*5340*/  IABS R45, R199 ;  /* 0x000000c7002d7213 */ /* 0x000fc60000000000 */
[C---:B------:R-:W-:Y:S02]  /*5350*/  IMAD R42, R16.reuse, R5, R42 ;  /* 0x00000005102a7224 */ /* 0x040fe400078e022a */
[----:B------:R-:W-:Y:S02]  /*5360*/  IMAD.MOV R24, RZ, RZ, -R24 ;  /* 0x000000ffff187224 */ /* 0x000fe400078e0a18 */
[--C-:B------:R-:W-:Y:S02]  /*5370*/  @!P3 IMAD.IADD R53, R53, 0x1, -R16.reuse ;  /* 0x000000013535b824 */ /* 0x100fe400078e0a10 */
[--C-:B------:R-:W-:Y:S01]  /*5380*/  @!P1 IMAD.IADD R49, R49, 0x1, -R16.reuse ;  /* 0x0000000131319824 */ /* 0x100fe200078e0a10 */
[----:B------:R-:W-:Y:S01]  /*5390*/  IABS R44, R198 ;  /* 0x000000c6002c7213 */ /* 0x000fe20000000000 */
[C---:B------:R-:W-:Y:S01]  /*53a0*/  IMAD R41, R16.reuse, R24, R41 ;  /* 0x0000001810297224 */ /* 0x040fe200078e0229 */
[C---:B------:R-:W-:Y:S01]  /*53b0*/  ISETP.GT.U32.AND P1, PT, R16.reuse, R42, PT ;  /* 0x0000002a1000720c */ /* 0x040fe20003f24070 */
[--C-:B------:R-:W-:Y:S01]  /*53c0*/  @!P2 IMAD.IADD R47, R47, 0x1, -R16.reuse ;  /* 0x000000012f2fa824 */ /* 0x100fe200078e0a10 */
[C---:B------:R-:W-:Y:S01]  /*53d0*/  ISETP.GT.U32.AND P2, PT, R16.reuse, R53, PT ;  /* 0x000000351000720c */ /* 0x040fe20003f44070 */
[----:B------:R-:W-:Y:S01]  /*53e0*/  @!P0 IMAD.IADD R43, R43, 0x1, -R16 ;  /* 0x000000012b2b8824 */ /* 0x000fe200078e0a10 */
[----:B------:R-:W-:Y:S01]  /*53f0*/  ISETP.GT.U32.AND P0, PT, R16, R49, PT ;  /* 0x000000311000720c */ /* 0x000fe20003f04070 */
[----:B------:R-:W-:Y:S01]  /*5400*/  IMAD.HI.U32 R22, R11, R45, RZ ;  /* 0x0000002d0b167227 */ /* 0x000fe200078e00ff */
[----:B------:R-:W-:-:S03]  /*5410*/  IABS R66, R226 ;  /* 0x000000e200427213 */ /* 0x000fc60000000000 */
[----:B------:R-:W-:Y:S01]  /*5420*/  IMAD.HI.U32 R20, R11, R44, RZ ;  /* 0x0000002c0b147227 */ /* 0x000fe200078e00ff */
[----:B------:R-:W-:-:S03]  /*5430*/  IABS R39, R194 ;  /* 0x000000c200277213 */ /* 0x000fc60000000000 */
[----:B------:R-:W-:Y:S01]  /*5440*/  @!P6 IMAD.IADD R48, R48, 0x1, -R16 ;  /* 0x000000013030e824 */ /* 0x000fe200078e0a10 */
[----:B------:R-:W-:Y:S01]  /*5450*/  ISETP.GT.U32.AND P6, PT, R16, R41, PT ;  /* 0x000000291000720c */ /* 0x000fe20003fc4070 */
[----:B------:R-:W-:Y:S01]  /*5460*/  IMAD.MOV R22, RZ, RZ, -R22 ;  /* 0x000000ffff167224 */ /* 0x000fe200078e0a16 */
[----:B------:R-:W-:Y:S01]  /*5470*/  IABS R37, R193 ;  /* 0x000000c100257213 */ /* 0x000fe20000000000 */
[----:B------:R-:W-:-:S04]  /*5480*/  IMAD.HI.U32 R27, R11, R66, RZ ;  /* 0x000000420b1b7227 */ /* 0x000fc800078e00ff */
[----:B------:R-:W-:Y:S01]  /*5490*/  IMAD.MOV R20, RZ, RZ, -R20 ;  /* 0x000000ffff147224 */ /* 0x000fe200078e0a14 */
[----:B------:R-:W-:Y:S01]  /*54a0*/  IABS R31, R190 ;  /* 0x000000be001f7213 */ /* 0x000fe20000000000 */
[C---:B------:R-:W-:Y:S02]  /*54b0*/  IMAD R45, R16.reuse, R22, R45 ;  /* 0x00000016102d7224 */ /* 0x040fe400078e022d */
[----:B------:R-:W-:Y:S02]  /*54c0*/  IMAD.MOV R27, RZ, RZ, -R27 ;  /* 0x000000ffff1b7224 */ /* 0x000fe400078e0a1b */
[----:B------:R-:W-:Y:S02]  /*54d0*/  IMAD R44, R16, R20, R44 ;  /* 0x00000014102c7224 */ /* 0x000fe400078e022c */
[----:B------:R-:W-:Y:S01]  /*54e0*/  IMAD.HI.U32 R22, R11, R39, RZ ;  /* 0x000000270b167227 */ /* 0x000fe200078e00ff */
[----:B------:R-:W-:-:S03]  /*54f0*/  IABS R29, R189 ;  /* 0x000000bd001d7213 */ /* 0x000fc60000000000 */
[----:B------:R-:W-:-:S04]  /*5500*/  IMAD.HI.U32 R20, R11, R37, RZ ;  /* 0x000000250b147227 */ /* 0x000fc800078e00ff */
[--C-:B------:R-:W-:Y:S02]  /*5510*/  @!P1 IMAD.IADD R42, R42, 0x1, -R16.reuse ;  /* 0x000000012a2a9824 */ /* 0x100fe400078e0a10 */
[--C-:B------:R-:W-:Y:S01]  /*5520*/  @!P2 IMAD.IADD R53, R53, 0x1, -R16.reuse ;  /* 0x000000013535a824 */ /* 0x100fe200078e0a10 */
[C---:B------:R-:W-:Y:S01]  /*5530*/  ISETP.GT.U32.AND P2, PT, R16.reuse, R47, PT ;  /* 0x0000002f1000720c */ /* 0x040fe20003f44070 */
[----:B------:R-:W-:Y:S01]  /*5540*/  @!P0 IMAD.IADD R49, R49, 0x1, -R16 ;  /* 0x0000000131318824 */ /* 0x000fe200078e0a10 */
[C---:B------:R-:W-:Y:S01]  /*5550*/  ISETP.GT.U32.AND P0, PT, R16.reuse, R43, PT ;  /* 0x0000002b1000720c */ /* 0x040fe20003f04070 */
[----:B------:R-:W-:Y:S01]  /*5560*/  IMAD R66, R16, R27, R66 ;  /* 0x0000001b10427224 */ /* 0x000fe200078e0242 */
[----:B------:R-:W-:Y:S01]  /*5570*/  IABS R27, R188 ;  /* 0x000000bc001b7213 */ /* 0x000fe20000000000 */
[----:B------:R-:W-:Y:S02]  /*5580*/  IMAD.MOV R22, RZ, RZ, -R22 ;  /* 0x000000ffff167224 */ /* 0x000fe400078e0a16 */
[----:B------:R-:W-:-:S02]  /*5590*/  IMAD.MOV R20, RZ, RZ, -R20 ;  /* 0x000000ffff147224 */ /* 0x000fc400078e0a14 */
[----:B------:R-:W-:-:S04]  /*55a0*/  IMAD.HI.U32 R24, R11, R31, RZ ;  /* 0x0000001f0b187227 */ /* 0x000fc800078e00ff */
[----:B------:R-:W-:Y:S01]  /*55b0*/  @!P6 IMAD.IADD R41, R41, 0x1, -R16 ;  /* 0x000000012929e824 */ /* 0x000fe200078e0a10 */
[C---:B------:R-:W-:Y:S01]  /*55c0*/  ISETP.GT.U32.AND P6, PT, R16.reuse, R42, PT ;  /* 0x0000002a1000720c */ /* 0x040fe20003fc4070 */
[C---:B------:R-:W-:Y:S02]  /*55d0*/  IMAD R39, R16.reuse, R22, R39 ;  /* 0x0000001610277224 */ /* 0x040fe400078e0227 */
[----:B------:R-:W-:Y:S02]  /*55e0*/  IMAD R37, R16, R20, R37 ;  /* 0x0000001410257224 */ /* 0x000fe400078e0225 */
[----:B------:R-:W-:-:S04]  /*55f0*/  IMAD.HI.U32 R22, R11, R29, RZ ;  /* 0x0000001d0b167227 */ /* 0x000fc800078e00ff */
[----:B------:R-:W-:Y:S02]  /*5600*/  IMAD.MOV R24, RZ, RZ, -R24 ;  /* 0x000000ffff187224 */ /* 0x000fe400078e0a18 */
[----:B------:R-:W-:Y:S01]  /*5610*/  IMAD.HI.U32 R20, R11, R27, RZ ;  /* 0x0000001b0b147227 */ /* 0x000fe200078e00ff */
[----:B------:R-:W-:-:S03]  /*5620*/  IABS R32, R169 ;  /* 0x000000a900207213 */ /* 0x000fc60000000000 */
[----:B------:R-:W-:Y:S02]  /*5630*/  IMAD.MOV R22, RZ, RZ, -R22 ;  /* 0x000000ffff167224 */ /* 0x000fe400078e0a16 */
[C---:B------:R-:W-:Y:S02]  /*5640*/  IMAD R31, R16.reuse, R24, R31 ;  /* 0x00000018101f7224 */ /* 0x040fe400078e021f */
[----:B------:R-:W-:Y:S01]  /*5650*/  IMAD.MOV R20, RZ, RZ, -R20 ;  /* 0x000000ffff147224 */ /* 0x000fe200078e0a14 */
[----:B------:R0:W-:Y:S01]  /*5660*/  STL [R1+0x558], R183 ;  /* 0x000558b701007387 */ /* 0x0001e20000100800 */
[C---:B------:R-:W-:Y:S02]  /*5670*/  IMAD R29, R16.reuse, R22, R29 ;  /* 0x00000016101d7224 */ /* 0x040fe400078e021d */
[--C-:B------:R-:W-:Y:S01]  /*5680*/  @!P2 IMAD.IADD R47, R47, 0x1, -R16.reuse ;  /* 0x000000012f2fa824 */ /* 0x100fe200078e0a10 */
[C---:B------:R-:W-:Y:S01]  /*5690*/  ISETP.GT.U32.AND P2, PT, R16.reuse, R39, PT ;  /* 0x000000271000720c */ /* 0x040fe20003f44070 */
[----:B------:R-:W-:Y:S01]  /*56a0*/  @!P0 IMAD.IADD R43, R43, 0x1, -R16 ;  /* 0x000000012b2b8824 */ /* 0x000fe200078e0a10 */
[C---:B------:R-:W-:Y:S01]  /*56b0*/  ISETP.GT.U32.AND P0, PT, R16.reuse, R31, PT ;  /* 0x0000001f1000720c */ /* 0x040fe20003f04070 */
[----:B------:R-:W-:-:S02]  /*56c0*/  IMAD R27, R16, R20, R27 ;  /* 0x00000014101b7224 */ /* 0x000fc400078e021b */
[----:B------:R-:W-:-:S04]  /*56d0*/  IMAD.HI.U32 R20, R11, R32, RZ ;  /* 0x000000200b147227 */ /* 0x000fc800078e00ff */
[----:B0-----:R-:W-:Y:S02]  /*56e0*/  IMAD.MOV.U32 R183, RZ, RZ, R152 ;  /* 0x000000ffffb77224 */ /* 0x001fe400078e0098 */
[----:B------:R-:W2:Y:S01]  /*56f0*/  LDL.LU R152, [R1+0x56c] ;  /* 0x00056c0001987983 */ /* 0x000ea20000300800 */
[----:B------:R-:W-:Y:S01]  /*5700*/  @!P6 IMAD.IADD R42, R42, 0x1, -R16 ;  /* 0x000000012a2ae824 */ /* 0x000fe200078e0a10 */
[----:B------:R-:W-:Y:S01]  /*5710*/  ISETP.GT.U32.AND P6, PT, R16, R29, PT ;  /* 0x0000001d1000720c */ /* 0x000fe20003fc4070 */
[----:B------:R-:W-:Y:S01]  /*5720*/  IMAD.MOV R20, RZ, RZ, -R20 ;  /* 0x000000ffff147224 */ /* 0x000fe200078e0a14 */
[----:B------:R-:W-:-:S03]  /*5730*/  IABS R26, R166 ;  /* 0x000000a6001a7213 */ /* 0x000fc60000000000 */
[----:B------:R-:W-:Y:S02]  /*5740*/  IMAD R32, R16, R20, R32 ;  /* 0x0000001410207224 */ /* 0x000fe400078e0220 */
[----:B------:R-:W-:-:S04]  /*5750*/  IMAD.HI.U32 R91, R11, R26, RZ ;  /* 0x0000001a0b5b7227 */ /* 0x000fc800078e00ff */
[--C-:B------:R-:W-:Y:S02]  /*5760*/  @!P2 IMAD.IADD R39, R39, 0x1, -R16.reuse ;  /* 0x000000012727a824 */ /* 0x100fe400078e0a10 */
[--C-:B------:R-:W-:Y:S01]  /*5770*/  @!P0 IMAD.IADD R31, R31, 0x1, -R16.reuse ;  /* 0x000000011f1f8824 */ /* 0x100fe200078e0a10 */
[C---:B------:R-:W-:Y:S01]  /*5780*/  ISETP.GT.U32.AND P0, PT, R16.reuse, R32, PT ;  /* 0x000000201000720c */ /* 0x040fe20003f04070 */
[----:B------:R-:W-:Y:S02]  /*5790*/  IMAD.MOV R91, RZ, RZ, -R91 ;  /* 0x000000ffff5b7224 */ /* 0x000fe400078e0a5b */
[----:B------:R-:W-:Y:S01]  /*57a0*/  @!P6 IMAD.IADD R29, R29, 0x1, -R16 ;  /* 0x000000011d1de824 */ /* 0x000fe200078e0a10 */
[C---:B------:R-:W-:Y:S01]  /*57b0*/  ISETP.GT.U32.AND P6, PT, R16.reuse, R39, PT ;  /* 0x000000271000720c */ /* 0x040fe20003fc4070 */
[----:B------:R-:W-:Y:S01]  /*57c0*/  IMAD R26, R16, R91, R26 ;  /* 0x0000005b101a7224 */ /* 0x000fe200078e021a */
[----:B------:R-:W-:-:S05]  /*57d0*/  IABS R91, R158 ;  /* 0x0000009e005b7213 */ /* 0x000fca0000000000 */
[----:B------:R-:W-:Y:S01]  /*57e0*/  IMAD.HI.U32 R18, R11, R91, RZ ;  /* 0x0000005b0b127227 */ /* 0x000fe200078e00ff */
[----:B------:R-:W-:-:S03]  /*57f0*/  IABS R93, R156 ;  /* 0x0000009c005d7213 */ /* 0x000fc60000000000 */
[----:B------:R-:W-:Y:S02]  /*5800*/  @!P0 IMAD.IADD R32, R32, 0x1, -R16 ;  /* 0x0000000120208824 */ /* 0x000fe400078e0a10 */
[----:B------:R-:W-:Y:S02]  /*5810*/  IMAD.MOV R18, RZ, RZ, -R18 ;  /* 0x000000ffff127224 */ /* 0x000fe400078e0a12 */
[----:B------:R-:W-:Y:S01]  /*5820*/  @!P6 IMAD.IADD R39, R39, 0x1, -R16 ;  /* 0x000000012727e824 */ /* 0x000fe200078e0a10 */
[C---:B------:R-:W-:Y:S01]  /*5830*/  ISETP.GT.U32.AND P6, PT, R16.reuse, R32, PT ;  /* 0x000000201000720c */ /* 0x040fe20003fc4070 */
[----:B------:R-:W-:Y:S02]  /*5840*/  IMAD R91, R16, R18, R91 ;  /* 0x00000012105b7224 */ /* 0x000fe400078e025b */
[----:B------:R-:W-:Y:S01]  /*5850*/  IMAD.HI.U32 R18, R11, R93, RZ ;  /* 0x0000005d0b127227 */ /* 0x000fe200078e00ff */
[----:B------:R-:W-:-:S03]  /*5860*/  IABS R28, R167 ;  /* 0x000000a7001c7213 */ /* 0x000fc60000000000 */
[----:B------:R-:W-:Y:S02]  /*5870*/  IMAD.MOV R18, RZ, RZ, -R18 ;  /* 0x000000ffff127224 */ /* 0x000fe400078e0a12 */
[----:B------:R-:W-:-:S04]  /*5880*/  IMAD.HI.U32 R20, R11, R28, RZ ;  /* 0x0000001c0b147227 */ /* 0x000fc800078e00ff */
[----:B------:R-:W-:Y:S02]  /*5890*/  IMAD R93, R16, R18, R93 ;  /* 0x00000012105d7224 */ /* 0x000fe400078e025d */
[----:B------:R-:W-:Y:S01]  /*58a0*/  @!P6 IMAD.IADD R32, R32, 0x1, -R16 ;  /* 0x000000012020e824 */ /* 0x000fe200078e0a10 */
[----:B------:R-:W-:Y:S01]  /*58b0*/  IABS R89, R160 ;  /* 0x000000a000597213 */ /* 0x000fe20000000000 */
[----:B------:R-:W-:Y:S01]  /*58c0*/  IMAD.MOV R20, RZ, RZ, -R20 ;  /* 0x000000ffff147224 */ /* 0x000fe200078e0a14 */
[----:B------:R-:W-:-:S03]  /*58d0*/  ISETP.GT.U32.AND P6, PT, R16, R93, PT ;  /* 0x0000005d1000720c */ /* 0x000fc60003fc4070 */
[----:B------:R-:W-:Y:S02]  /*58e0*/  IMAD R28, R16, R20, R28 ;  /* 0x00000014101c7224 */ /* 0x000fe400078e021c */
[----:B------:R-:W-:Y:S01]  /*58f0*/  IMAD.HI.U32 R20, R11, R89, RZ ;  /* 0x000000590b147227 */ /* 0x000fe200078e00ff */
[----:B------:R-:W-:Y:S03]  /*5900*/  STL [R1+0x55c], R182 ;  /* 0x00055cb601007387 */ /* 0x000fe60000100800 */
[----:B------:R-:W-:Y:S01]  /*5910*/  IMAD.MOV R20, RZ, RZ, -R20 ;  /* 0x000000ffff147224 */ /* 0x000fe200078e0a14 */
[----:B------:R0:W-:Y:S04]  /*5920*/  STL [R1+0x560], R181 ;  /* 0x000560b501007387 */ /* 0x0001e80000100800 */
[----:B------:R-:W-:Y:S01]  /*5930*/  STL [R1+0x564], R180 ;  /* 0x000564b401007387 */ /* 0x000fe20000100800 */
[----:B------:R-:W-:Y:S01]  /*5940*/  @!P6 IMAD.IADD R93, R93, 0x1, -R16 ;  /* 0x000000015d5de824 */ /* 0x000fe200078e0a10 */
[----:B------:R-:W-:-:S02]  /*5950*/  ISETP.GE.AND P6, PT, R184, RZ, PT ;  /* 0x000000ffb800720c */ /* 0x000fc40003fc6270 */
[----:B------:R1:W-:Y:S01]  /*5960*/  STL [R1+0x568], R179 ;  /* 0x000568b301007387 */ /* 0x0003e20000100800 */
[----:B------:R-:W-:Y:S02]  /*5970*/  IMAD R89, R16, R20, R89 ;  /* 0x0000001410597224 */ /* 0x000fe400078e0259 */
[----:B0-----:R-:W-:Y:S01]  /*5980*/  IMAD.MOV.U32 R181, RZ, RZ, R183 ;  /* 0x000000ffffb57224 */ /* 0x001fe200078e00b7 */
[----:B------:R-:W3:Y:S01]  /*5990*/  LDL R182, [R1+0x388] ;  /* 0x0003880001b67983 */ /* 0x000ee20000100800 */
[----:B------:R-:W-:-:S03]  /*59a0*/  IMAD.MOV.U32 R20, RZ, RZ, R185 ;  /* 0x000000ffff147224 */ /* 0x000fc600078e00b9 */
[----:B------:R-:W4:Y:S04]  /*59b0*/  LDL R183, [R1+0x38c] ;  /* 0x00038c0001b77983 */ /* 0x000f280000100800 */
[----:B------:R-:W4:Y:S04]  /*59c0*/  LDL R184, [R1+0x390] ;  /* 0x0003900001b87983 */ /* 0x000f280000100800 */
[----:B------:R-:W4:Y:S01]  /*59d0*/  LDL R185, [R1+0x394] ;  /* 0x0003940001b97983 */ /* 0x000f220000100800 */
[C---:B------:R-:W-:Y:S02]  /*59e0*/  ISETP.GT.U32.AND P5, PT, R16.reuse, R73, PT ;  /* 0x000000491000720c */ /* 0x040fe40003fa4070 */
[----:B------:R-:W-:Y:S01]  /*59f0*/  ISETP.GT.U32.AND P3, PT, R16, R46, PT ;  /* 0x0000002e1000720c */ /* 0x000fe20003f64070 */
[----:B-1----:R-:W4:Y:S01]  /*5a00*/  LDL R179, [R1+0x398] ;  /* 0x0003980001b37983 */ /* 0x002f220000100800 */
[----:B------:R-:W-:-:S02]  /*5a10*/  IABS R35, R192 ;  /* 0x000000c000237213 */ /* 0x000fc40000000000 */
[C---:B------:R-:W-:Y:S01]  /*5a20*/  ISETP.GT.U32.AND P1, PT, R16.reuse, R48, PT ;  /* 0x000000301000720c */ /* 0x040fe20003f24070 */
[----:B------:R-:W4:Y:S06]  /*5a30*/  LDL R180, [R1+0x39c] ;  /* 0x00039c0001b47983 */ /* 0x000f2c0000100800 */
[----:B------:R-:W-:Y:S01]  /*5a40*/  @!P5 IMAD.IADD R73, R73, 0x1, -R16 ;  /* 0x000000014949d824 */ /* 0x000fe200078e0a10 */
[----:B------:R-:W-:-:S13]  /*5a50*/  ISETP.GT.U32.AND P5, PT, R16, R66, PT ;  /* 0x000000421000720c */ /* 0x000fda0003fa4070 */
[----:B------:R-:W-:Y:S01]  /*5a60*/  @!P5 IMAD.IADD R66, R66, 0x1, -R16 ;  /* 0x000000014242d824 */ /* 0x000fe200078e0a10 */
[----:B------:R-:W-:-:S04]  /*5a70*/  ISETP.GT.U32.AND P5, PT, R16, R59, PT ;  /* 0x0000003b1000720c */ /* 0x000fc80003fa4070 */
[----:B------:R-:W-:-:S09]  /*5a80*/  ISETP.GT.U32.AND P4, PT, R16, R66, PT ;  /* 0x000000421000720c */ /* 0x000fd20003f84070 */
[----:B------:R-:W-:Y:S01]  /*5a90*/  @!P5 IMAD.IADD R59, R59, 0x1, -R16 ;  /* 0x000000013b3bd824 */ /* 0x000fe200078e0a10 */
[----:B------:R-:W-:-:S03]  /*5aa0*/  ISETP.GT.U32.AND P5, PT, R16, R65, PT ;  /* 0x000000411000720c */ /* 0x000fc60003fa4070 */
[----:B------:R-:W-:Y:S01]  /*5ab0*/  @!P4 IMAD.IADD R66, R66, 0x1, -R16 ;  /* 0x000000014242c824 */ /* 0x000fe200078e0a10 */
        /* <DEDUP_REMOVED lines=9> */
[--C-:B------:R-:W-:Y:S01]  /*5b50*/  @!P5 IMAD.IADD R51, R51, 0x1, -R16.reuse ;  /* 0x000000013333d824 */ /* 0x100fe200078e0a10 */
[----:B------:R-:W-:Y:S01]  /*5b60*/  ISETP.GT.U32.AND P5, PT, R16, R44, PT ;  /* 0x0000002c1000720c */ /* 0x000fe20003fa4070 */
[--C-:B------:R-:W-:Y:S01]  /*5b70*/  @!P3 IMAD.IADD R46, R46, 0x1, -R16.reuse ;  /* 0x000000012e2eb824 */ /* 0x100fe200078e0a10 */
[C---:B------:R-:W-:Y:S01]  /*5b80*/  ISETP.GT.U32.AND P3, PT, R16.reuse, R52, PT ;  /* 0x000000341000720c */ /* 0x040fe20003f64070 */
[----:B------:R-:W-:Y:S01]  /*5b90*/  @!P4 IMAD.IADD R45, R45, 0x1, -R16 ;  /* 0x000000012d2dc824 */ /* 0x000fe200078e0a10 */
[----:B------:R-:W-:Y:S01]  /*5ba0*/  ISETP.GT.U32.AND P4, PT, R16, R51, PT ;  /* 0x000000331000720c */ /* 0x000fe20003f84070 */
[----:B------:R-:W-:Y:S01]  /*5bb0*/  IMAD.HI.U32 R5, R11, R35, RZ ;  /* 0x000000230b057227 */ /* 0x000fe200078e00ff */
[----:B------:R-:W-:-:S07]  /*5bc0*/  IABS R33, R191 ;  /* 0x000000bf00217213 */ /* 0x000fce0000000000 */
[----:B------:R-:W-:Y:S01]  /*5bd0*/  @!P5 IMAD.IADD R44, R44, 0x1, -R16 ;  /* 0x000000012c2cd824 */ /* 0x000fe200078e0a10 */
[----:B------:R-:W-:Y:S01]  /*5be0*/  ISETP.GT.U32.AND P5, PT, R16, R50, PT ;  /* 0x000000321000720c */ /* 0x000fe20003fa4070 */
[----:B------:R-:W-:-:S04]  /*5bf0*/  IMAD.MOV R5, RZ, RZ, -R5 ;  /* 0x000000ffff057224 */ /* 0x000fc800078e0a05 */
[----:B------:R-:W-:Y:S02]  /*5c00*/  IMAD R35, R16, R5, R35 ;  /* 0x0000000510237224 */ /* 0x000fe400078e0223 */
[----:B------:R-:W-:Y:S01]  /*5c10*/  IMAD.HI.U32 R5, R11, R33, RZ ;  /* 0x000000210b057227 */ /* 0x000fe200078e00ff */
[----:B------:R-:W-:-:S03]  /*5c20*/  IABS R40, R187 ;  /* 0x000000bb00287213 */ /* 0x000fc60000000000 */
[--C-:B------:R-:W-:Y:S01]  /*5c30*/  @!P3 IMAD.IADD R52, R52, 0x1, -R16.reuse ;  /* 0x000000013434b824 */ /* 0x100fe200078e0a10 */
[C---:B------:R-:W-:Y:S01]  /*5c40*/  ISETP.GT.U32.AND P3, PT, R16.reuse, R46, PT ;  /* 0x0000002e1000720c */ /* 0x040fe20003f64070 */
[--C-:B------:R-:W-:Y:S01]  /*5c50*/  @!P4 IMAD.IADD R51, R51, 0x1, -R16.reuse ;  /* 0x000000013333c824 */ /* 0x100fe200078e0a10 */
[----:B------:R-:W-:Y:S01]  /*5c60*/  ISETP.GT.U32.AND P4, PT, R16, R45, PT ;  /* 0x0000002d1000720c */ /* 0x000fe20003f84070 */
[--C-:B------:R-:W-:Y:S01]  /*5c70*/  @!P5 IMAD.IADD R50, R50, 0x1, -R16.reuse ;  /* 0x000000013232d824 */ /* 0x100fe200078e0a10 */
[----:B------:R-:W-:Y:S01]  /*5c80*/  ISETP.GT.U32.AND P5, PT, R16, R44, PT ;  /* 0x0000002c1000720c */ /* 0x000fe20003fa4070 */
[----:B------:R-:W-:Y:S02]  /*5c90*/  IMAD.MOV R5, RZ, RZ, -R5 ;  /* 0x000000ffff057224 */ /* 0x000fe400078e0a05 */
[----:B------:R-:W-:Y:S01]  /*5ca0*/  @!P1 IMAD.IADD R48, R48, 0x1, -R16 ;  /* 0x0000000130309824 */ /* 0x000fe200078e0a10 */
[C---:B------:R-:W-:Y:S01]  /*5cb0*/  ISETP.GT.U32.AND P1, PT, R16.reuse, R41, PT ;  /* 0x000000291000720c */ /* 0x040fe20003f24070 */
[----:B------:R-:W-:-:S02]  /*5cc0*/  IMAD R33, R16, R5, R33 ;  /* 0x0000000510217224 */ /* 0x000fc400078e0221 */
[----:B------:R-:W-:Y:S01]  /*5cd0*/  IMAD.HI.U32 R5, R11, R40, RZ ;  /* 0x000000280b057227 */ /* 0x000fe200078e00ff */
[----:B------:R-:W-:Y:S02]  /*5ce0*/  IABS R36, R171 ;  /* 0x000000ab00247213 */ /* 0x000fe40000000000 */
[----:B------:R-:W-:Y:S01]  /*5cf0*/  IABS R38, R186 ;  /* 0x000000ba00267213 */ /* 0x000fe20000000000 */
[----:B------:R-:W-:Y:S01]  /*5d00*/  IMAD.MOV R5, RZ, RZ, -R5 ;  /* 0x000000ffff057224 */ /* 0x000fe200078e0a05 */
[----:B------:R-:W-:Y:S01]  /*5d10*/  IABS R34, R170 ;  /* 0x000000aa00227213 */ /* 0x000fe20000000000 */
[--C-:B------:R-:W-:Y:S01]  /*5d20*/  @!P3 IMAD.IADD R46, R46, 0x1, -R16.reuse ;  /* 0x000000012e2eb824 */ /* 0x100fe200078e0a10 */
[C---:B------:R-:W-:Y:S01]  /*5d30*/  ISETP.GT.U32.AND P3, PT, R16.reuse, R37, PT ;  /* 0x000000251000720c */ /* 0x040fe20003f64070 */
[----:B------:R-:W-:Y:S01]  /*5d40*/  @!P4 IMAD.IADD R45, R45, 0x1, -R16 ;  /* 0x000000012d2dc824 */ /* 0x000fe200078e0a10 */
[C---:B------:R-:W-:Y:S01]  /*5d50*/  ISETP.GT.U32.AND P4, PT, R16.reuse, R35, PT ;  /* 0x000000231000720c */ /* 0x040fe20003f84070 */
[----:B------:R-:W-:-:S02]  /*5d60*/  IMAD R40, R16, R5, R40 ;  /* 0x0000000510287224 */ /* 0x000fc400078e0228 */
[----:B------:R-:W-:Y:S01]  /*5d70*/  @!P5 IMAD.IADD R44, R44, 0x1, -R16 ;  /* 0x000000012c2cd824 */ /* 0x000fe200078e0a10 */
[C---:B------:R-:W-:Y:S01]  /*5d80*/  ISETP.GT.U32.AND P5, PT, R16.reuse, R33, PT ;  /* 0x000000211000720c */ /* 0x040fe20003fa4070 */
[----:B------:R-:W-:Y:S01]  /*5d90*/  IMAD.HI.U32 R24, R11, R36, RZ ;  /* 0x000000240b187227 */ /* 0x000fe200078e00ff */
[----:B------:R-:W-:-:S03]  /*5da0*/  ISETP.GT.U32.AND P2, PT, R16, R40, PT ;  /* 0x000000281000720c */ /* 0x000fc60003f44070 */
[----:B------:R-:W-:-:S04]  /*5db0*/  IMAD.HI.U32 R5, R11, R38, RZ ;  /* 0x000000260b057227 */ /* 0x000fc800078e00ff */
[----:B------:R-:W-:-:S04]  /*5dc0*/  IMAD.HI.U32 R22, R11, R34, RZ ;  /* 0x000000220b167227 */ /* 0x000fc800078e00ff */
[----:B------:R-:W-:Y:S01]  /*5dd0*/  @!P1 IMAD.IADD R41, R41, 0x1, -R16 ;  /* 0x0000000129299824 */ /* 0x000fe200078e0a10 */
[C---:B------:R-:W-:Y:S01]  /*5de0*/  ISETP.GT.U32.AND P1, PT, R16.reuse, R27, PT ;  /* 0x0000001b1000720c */ /* 0x040fe20003f24070 */
[----:B------:R-:W-:Y:S02]  /*5df0*/  IMAD.MOV R24, RZ, RZ, -R24 ;  /* 0x000000ffff187224 */ /* 0x000fe400078e0a18 */
[----:B------:R-:W-:Y:S02]  /*5e00*/  IMAD.MOV R5, RZ, RZ, -R5 ;  /* 0x000000ffff057224 */ /* 0x000fe400078e0a05 */
[----:B------:R-:W-:Y:S02]  /*5e10*/  IMAD.MOV R22, RZ, RZ, -R22 ;  /* 0x000000ffff167224 */ /* 0x000fe400078e0a16 */
[C---:B------:R-:W-:Y:S02]  /*5e20*/  IMAD R36, R16.reuse, R24, R36 ;  /* 0x0000001810247224 */ /* 0x040fe400078e0224 */
[----:B------:R-:W-:-:S02]  /*5e30*/  IMAD R38, R16, R5, R38 ;  /* 0x0000000510267224 */ /* 0x000fc400078e0226 */
[C---:B------:R-:W-:Y:S02]  /*5e40*/  IMAD R34, R16.reuse, R22, R34 ;  /* 0x0000001610227224 */ /* 0x040fe400078e0222 */
[--C-:B------:R-:W-:Y:S02]  /*5e50*/  @!P3 IMAD.IADD R37, R37, 0x1, -R16.reuse ;  /* 0x000000012525b824 */ /* 0x100fe400078e0a10 */
[--C-:B------:R-:W-:Y:S01]  /*5e60*/  @!P4 IMAD.IADD R35, R35, 0x1, -R16.reuse ;  /* 0x000000012323c824 */ /* 0x100fe200078e0a10 */
[C---:B------:R-:W-:Y:S01]  /*5e70*/  ISETP.GT.U32.AND P4, PT, R16.reuse, R36, PT ;  /* 0x000000241000720c */ /* 0x040fe20003f84070 */
[--C-:B------:R-:W-:Y:S01]  /*5e80*/  @!P5 IMAD.IADD R33, R33, 0x1, -R16.reuse ;  /* 0x000000012121d824 */ /* 0x100fe200078e0a10 */
[----:B------:R-:W-:Y:S02]  /*5e90*/  IABS R24, R164 ;  /* 0x000000a400187213 */ /* 0x000fe40000000000 */
[C---:B------:R-:W-:Y:S02]  /*5ea0*/  ISETP.GT.U32.AND P3, PT, R16.reuse, R38, PT ;  /* 0x000000261000720c */ /* 0x040fe40003f64070 */
[C---:B------:R-:W-:Y:S01]  /*5eb0*/  ISETP.GT.U32.AND P5, PT, R16.reuse, R34, PT ;  /* 0x000000221000720c */ /* 0x040fe20003fa4070 */
[--C-:B------:R-:W-:Y:S01]  /*5ec0*/  @!P1 IMAD.IADD R27, R27, 0x1, -R16.reuse ;  /* 0x000000011b1b9824 */ /* 0x100fe200078e0a10 */
[----:B------:R-:W-:Y:S01]  /*5ed0*/  ISETP.GT.U32.AND P1, PT, R16, R37, PT ;  /* 0x000000251000720c */ /* 0x000fe20003f24070 */
[----:B------:R-:W-:Y:S01]  /*5ee0*/  @!P2 IMAD.IADD R40, R40, 0x1, -R16 ;  /* 0x000000012828a824 */ /* 0x000fe200078e0a10 */
[----:B------:R-:W-:Y:S01]  /*5ef0*/  ISETP.GT.U32.AND P2, PT, R16, R35, PT ;  /* 0x000000231000720c */ /* 0x000fe20003f44070 */
[----:B------:R-:W-:Y:S01]  /*5f00*/  IMAD.HI.U32 R25, R11, R24, RZ ;  /* 0x000000180b197227 */ /* 0x000fe200078e00ff */
[----:B------:R-:W-:-:S03]  /*5f10*/  IABS R30, R168 ;  /* 0x000000a8001e7213 */ /* 0x000fc60000000000 */
[----:B------:R-:W-:Y:S02]  /*5f20*/  IMAD.MOV R25, RZ, RZ, -R25 ;  /* 0x000000ffff197224 */ /* 0x000fe400078e0a19 */
[----:B------:R-:W-:Y:S01]  /*5f30*/  @!P4 IMAD.IADD R36, R36, 0x1, -R16 ;  /* 0x000000012424c824 */ /* 0x000fe200078e0a10 */
[C---:B------:R-:W-:Y:S01]  /*5f40*/  ISETP.GT.U32.AND P4, PT, R16.reuse, R31, PT ;  /* 0x0000001f1000720c */ /* 0x040fe20003f84070 */
[----:B------:R-:W-:Y:S01]  /*5f50*/  IMAD R24, R16, R25, R24 ;  /* 0x0000001910187224 */ /* 0x000fe200078e0218 */
[----:B------:R-:W-:Y:S01]  /*5f60*/  IABS R25, R154 ;  /* 0x0000009a00197213 */ /* 0x000fe20000000000 */
[--C-:B------:R-:W-:Y:S02]  /*5f70*/  @!P3 IMAD.IADD R38, R38, 0x1, -R16.reuse ;  /* 0x000000012626b824 */ /* 0x100fe400078e0a10 */
[----:B------:R-:W-:Y:S01]  /*5f80*/  @!P5 IMAD.IADD R34, R34, 0x1, -R16 ;  /* 0x000000012222d824 */ /* 0x000fe200078e0a10 */
[----:B------:R-:W-:Y:S01]  /*5f90*/  ISETP.GT.U32.AND P5, PT, R16, R29, PT ;  /* 0x0000001d1000720c */ /* 0x000fe20003fa4070 */
[----:B------:R-:W-:-:S04]  /*5fa0*/  IMAD.HI.U32 R5, R11, R30, RZ ;  /* 0x0000001e0b057227 */ /* 0x000fc800078e00ff */
[--C-:B------:R-:W-:Y:S01]  /*5fb0*/  @!P1 IMAD.IADD R37, R37, 0x1, -R16.reuse ;  /* 0x0000000125259824 */ /* 0x100fe200078e0a10 */
[C---:B------:R-:W-:Y:S01]  /*5fc0*/  ISETP.GT.U32.AND P1, PT, R16.reuse, R40, PT ;  /* 0x000000281000720c */ /* 0x040fe20003f24070 */
[----:B------:R-:W-:Y:S01]  /*5fd0*/  @!P2 IMAD.IADD R35, R35, 0x1, -R16 ;  /* 0x000000012323a824 */ /* 0x000fe200078e0a10 */
[----:B------:R-:W-:Y:S01]  /*5fe0*/  ISETP.GT.U32.AND P2, PT, R16, R38, PT ;  /* 0x000000261000720c */ /* 0x000fe20003f44070 */
[----:B------:R-:W-:Y:S02]  /*5ff0*/  IMAD.MOV R5, RZ, RZ, -R5 ;  /* 0x000000ffff057224 */ /* 0x000fe400078e0a05 */
[----:B------:R-:W-:-:S04]  /*6000*/  IMAD.HI.U32 R18, R11, R25, RZ ;  /* 0x000000190b127227 */ /* 0x000fc800078e00ff */
[C---:B------:R-:W-:Y:S02]  /*6010*/  IMAD R30, R16.reuse, R5, R30 ;  /* 0x00000005101e7224 */ /* 0x040fe400078e021e */
[----:B------:R-:W-:Y:S01]  /*6020*/  IMAD.MOV R18, RZ, RZ, -R18 ;  /* 0x000000ffff127224 */ /* 0x000fe200078e0a12 */
[----:B------:R-:W-:Y:S01]  /*6030*/  IABS R5, R162 ;  /* 0x000000a200057213 */ /* 0x000fe20000000000 */
[--C-:B------:R-:W-:Y:S01]  /*6040*/  @!P4 IMAD.IADD R31, R31, 0x1, -R16.reuse ;  /* 0x000000011f1fc824 */ /* 0x100fe200078e0a10 */
[C---:B------:R-:W-:Y:S01]  /*6050*/  ISETP.GT.U32.AND P4, PT, R16.reuse, R34, PT ;  /* 0x000000221000720c */ /* 0x040fe20003f84070 */
[C---:B------:R-:W-:Y:S02]  /*6060*/  IMAD R25, R16.reuse, R18, R25 ;  /* 0x0000001210197224 */ /* 0x040fe400078e0219 */
[--C-:B------:R-:W-:Y:S01]  /*6070*/  @!P5 IMAD.IADD R29, R29, 0x1, -R16.reuse ;  /* 0x000000011d1dd824 */ /* 0x100fe200078e0a10 */
[----:B--2---:R-:W-:Y:S02]  /*6080*/  IABS R18, R152 ;  /* 0x0000009800127213 */ /* 0x004fe40000000000 */
[----:B------:R-:W-:Y:S01]  /*6090*/  ISETP.GT.U32.AND P5, PT, R16, R30, PT ;  /* 0x0000001e1000720c */ /* 0x000fe20003fa4070 */
[--C-:B------:R-:W-:Y:S01]  /*60a0*/  @!P1 IMAD.IADD R40, R40, 0x1, -R16.reuse ;  /* 0x0000000128289824 */ /* 0x100fe200078e0a10 */
[----:B------:R-:W-:Y:S01]  /*60b0*/  ISETP.GT.U32.AND P1, PT, R16, R26, PT ;  /* 0x0000001a1000720c */ /* 0x000fe20003f24070 */
[----:B------:R-:W-:Y:S01]  /*60c0*/  @!P2 IMAD.IADD R38, R38, 0x1, -R16 ;  /* 0x000000012626a824 */ /* 0x000fe200078e0a10 */
[----:B------:R-:W-:Y:S01]  /*60d0*/  ISETP.GT.U32.AND P2, PT, R16, R24, PT ;  /* 0x000000181000720c */ /* 0x000fe20003f44070 */
[----:B------:R-:W-:-:S04]  /*60e0*/  IMAD.HI.U32 R22, R11, R5, RZ ;  /* 0x000000050b167227 */ /* 0x000fc800078e00ff */
[----:B------:R-:W-:-:S04]  /*60f0*/  IMAD.HI.U32 R11, R11, R18, RZ ;  /* 0x000000120b0b7227 */ /* 0x000fc800078e00ff */
[----:B------:R-:W-:Y:S02]  /*6100*/  IMAD.MOV R11, RZ, RZ, -R11 ;  /* 0x000000ffff0b7224 */ /* 0x000fe400078e0a0b */
[----:B------:R-:W-:Y:S01]  /*6110*/  @!P4 IMAD.IADD R34, R34, 0x1, -R16 ;  /* 0x000000012222c824 */ /* 0x000fe200078e0a10 */
[C---:B------:R-:W-:Y:S01]  /*6120*/  ISETP.GT.U32.AND P4, PT, R16.reuse, R89, PT ;  /* 0x000000591000720c */ /* 0x040fe20003f84070 */
[----:B------:R-:W-:Y:S02]  /*6130*/  IMAD R11, R16, R11, R18 ;  /* 0x0000000b100b7224 */ /* 0x000fe400078e0212 */
[--C-:B------:R-:W-:Y:S01]  /*6140*/  @!P5 IMAD.IADD R30, R30, 0x1, -R16.reuse ;  /* 0x000000011e1ed824 */ /* 0x100fe200078e0a10 */
[----:B------:R-:W-:Y:S01]  /*6150*/  ISETP.GT.U32.AND P5, PT, R16, R91, PT ;  /* 0x0000005b1000720c */ /* 0x000fe20003fa4070 */
[--C-:B------:R-:W-:Y:S01]  /*6160*/  @!P1 IMAD.IADD R26, R26, 0x1, -R16.reuse ;  /* 0x000000011a1a9824 */ /* 0x100fe200078e0a10 */
[----:B------:R-:W-:Y:S01]  /*6170*/  ISETP.GT.U32.AND P1, PT, R16, R25, PT ;  /* 0x000000191000720c */ /* 0x000fe20003f24070 */
[----:B------:R-:W-:Y:S01]  /*6180*/  @!P2 IMAD.IADD R24, R24, 0x1, -R16 ;  /* 0x000000011818a824 */ /* 0x000fe200078e0a10 */
[----:B------:R-:W-:-:S02]  /*6190*/  ISETP.GT.U32.AND P2, PT, R16, R11, PT ;  /* 0x0000000b1000720c */ /* 0x000fc40003f44070 */
[C---:B------:R-:W-:Y:S02]  /*61a0*/  ISETP.GT.U32.AND P3, PT, R16.reuse, R33, PT ;  /* 0x000000211000720c */ /* 0x040fe40003f64070 */
[C---:B------:R-:W-:Y:S01]  /*61b0*/  ISETP.GT.U32.AND P0, PT, R16.reuse, R27, PT ;  /* 0x0000001b1000720c */ /* 0x040fe20003f04070 */
[----:B------:R-:W-:Y:S01]  /*61c0*/  @!P4 IMAD.IADD R89, R89, 0x1, -R16 ;  /* 0x000000015959c824 */ /* 0x000fe200078e0a10 */
[C---:B------:R-:W-:Y:S01]  /*61d0*/  ISETP.GT.U32.AND P4, PT, R16.reuse, R26, PT ;  /* 0x0000001a1000720c */ /* 0x040fe20003f84070 */
[----:B------:R-:W-:Y:S01]  /*61e0*/  IMAD.MOV R22, RZ, RZ, -R22 ;  /* 0x000000ffff167224 */ /* 0x000fe200078e0a16 */
[----:B------:R-:W2:Y:S01]  /*61f0*/  LDL R18, [R1+0x2e8] ;  /* 0x0002e80001127983 */ /* 0x000ea20000100800 */
[--C-:B------:R-:W-:Y:S01]  /*6200*/  @!P5 IMAD.IADD R91, R91, 0x1, -R16.reuse ;  /* 0x000000015b5bd824 */ /* 0x100fe200078e0a10 */
[C---:B------:R-:W-:Y:S01]  /*6210*/  ISETP.GT.U32.AND P5, PT, R16.reuse, R24, PT ;  /* 0x000000181000720c */ /* 0x040fe20003fa4070 */
[--C-:B------:R-:W-:Y:S01]  /*6220*/  @!P1 IMAD.IADD R25, R25, 0x1, -R16.reuse ;  /* 0x0000000119199824 */ /* 0x100fe200078e0a10 */
[C---:B------:R-:W-:Y:S01]  /*6230*/  ISETP.GT.U32.AND P1, PT, R16.reuse, R89, PT ;  /* 0x000000591000720c */ /* 0x040fe20003f24070 */
[----:B------:R-:W-:Y:S01]  /*6240*/  @!P2 IMAD.IADD R11, R11, 0x1, -R16 ;  /* 0x000000010b0ba824 */ /* 0x000fe200078e0a10 */
[----:B------:R-:W-:-:S05]  /*6250*/  ISETP.GT.U32.AND P2, PT, R16, R91, PT ;  /* 0x0000005b1000720c */ /* 0x000fca0003f44070 */
[----:B------:R-:W-:Y:S01]  /*6260*/  @!P4 IMAD.IADD R26, R26, 0x1, -R16 ;  /* 0x000000011a1ac824 */ /* 0x000fe200078e0a10 */
[----:B------:R-:W-:-:S03]  /*6270*/  ISETP.GT.U32.AND P4, PT, R16, R11, PT ;  /* 0x0000000b1000720c */ /* 0x000fc60003f84070 */
[--C-:B------:R-:W-:Y:S01]  /*6280*/  @!P5 IMAD.IADD R24, R24, 0x1, -R16.reuse ;  /* 0x000000011818d824 */ /* 0x100fe200078e0a10 */
[----:B------:R-:W-:Y:S01]  /*6290*/  ISETP.GT.U32.AND P5, PT, R16, R25, PT ;  /* 0x000000191000720c */ /* 0x000fe20003fa4070 */
[--C-:B------:R-:W-:Y:S01]  /*62a0*/  @!P1 IMAD.IADD R89, R89, 0x1, -R16.reuse ;  /* 0x0000000159599824 */ /* 0x100fe200078e0a10 */
[----:B------:R-:W-:Y:S01]  /*62b0*/  ISETP.GE.AND P1, PT, R2, RZ, PT ;  /* 0x000000ff0200720c */ /* 0x000fe20003f26270 */
[--C-:B------:R-:W-:Y:S01]  /*62c0*/  @!P2 IMAD.IADD R91, R91, 0x1, -R16.reuse ;  /* 0x000000015b5ba824 */ /* 0x100fe200078e0a10 */
[----:B------:R-:W-:Y:S02]  /*62d0*/  ISETP.GE.AND P2, PT, R181, RZ, PT ;  /* 0x000000ffb500720c */ /* 0x000fe40003f46270 */
[----:B------:R-:W2:Y:S03]  /*62e0*/  LDL R181, [R1+0x2d4] ;  /* 0x0002d40001b57983 */ /* 0x000ea60000100800 */
[----:B------:R-:W-:-:S04]  /*62f0*/  @!P4 IMAD.IADD R11, R11, 0x1, -R16 ;  /* 0x000000010b0bc824 */ /* 0x000fc800078e0a10 */
[----:B------:R-:W-:Y:S02]  /*6300*/  @!P5 IMAD.IADD R25, R25, 0x1, -R16 ;  /* 0x000000011919d824 */ /* 0x000fe400078e0a10 */
[----:B------:R-:W-:Y:S02]  /*6310*/  @!P1 IMAD.MOV R4, RZ, RZ, -R4 ;  /* 0x000000ffff049224 */ /* 0x000fe400078e0a04 */
[----:B------:R-:W-:Y:S01]  /*6320*/  @!P2 IMAD.MOV R12, RZ, RZ, -R12 ;  /* 0x000000ffff0ca224 */ /* 0x000fe200078e0a0c */
[----:B---3--:R-:W-:Y:S02]  /*6330*/  ISETP.GE.AND P4, PT, R182, RZ, PT ;  /* 0x000000ffb600720c */ /* 0x008fe40003f86270 */
[----:B------:R-:W3:Y:S01]  /*6340*/  LDL R182, [R1+0x3b0] ;  /* 0x0003b00001b67983 */ /* 0x000ee20000100800 */
[----:B----4-:R-:W-:-:S03]  /*6350*/  ISETP.GE.AND P5, PT, R183, RZ, PT ;  /* 0x000000ffb700720c */ /* 0x010fc60003fa6270 */
[----:B------:R-:W4:Y:S01]  /*6360*/  LDL R183, [R1+0x3b4] ;  /* 0x0003b40001b77983 */ /* 0x000f220000100800 */
[----:B------:R-:W-:-:S03]  /*6370*/  ISETP.GE.AND P1, PT, R184, RZ, PT ;  /* 0x000000ffb800720c */ /* 0x000fc60003f26270 */
[----:B------:R-:W4:Y:S01]  /*6380*/  LDL R184, [R1+0x3bc] ;  /* 0x0003bc0001b87983 */ /* 0x000f220000100800 */
[----:B------:R-:W-:-:S03]  /*6390*/  ISETP.GE.AND P2, PT, R185, RZ, PT ;  /* 0x000000ffb900720c */ /* 0x000fc60003f46270 */
[----:B------:R-:W4:Y:S01]  /*63a0*/  LDL R185, [R1+0x3c0] ;  /* 0x0003c00001b97983 */ /* 0x000f220000100800 */
[--C-:B------:R-:W-:Y:S01]  /*63b0*/  @!P3 IMAD.IADD R33, R33, 0x1, -R16.reuse ;  /* 0x000000012121b824 */ /* 0x100fe200078e0a10 */
[C---:B------:R-:W-:Y:S01]  /*63c0*/  ISETP.GT.U32.AND P3, PT, R16.reuse, R36, PT ;  /* 0x000000241000720c */ /* 0x040fe20003f64070 */
[C---:B------:R-:W-:Y:S02]  /*63d0*/  IMAD R5, R16.reuse, R22, R5 ;  /* 0x0000001610057224 */ /* 0x040fe400078e0205 */
[--C-:B------:R-:W-:Y:S01]  /*63e0*/  @!P0 IMAD.IADD R27, R27, 0x1, -R16.reuse ;  /* 0x000000011b1b8824 */ /* 0x100fe200078e0a10 */
[----:B------:R-:W-:Y:S01]  /*63f0*/  ISETP.GT.U32.AND P0, PT, R16, R28, PT ;  /* 0x0000001c1000720c */ /* 0x000fe20003f04070 */
[----:B------:R-:W4:Y:S08]  /*6400*/  LDL R22, [R1+0x3a0] ;  /* 0x0003a00001167983 */ /* 0x000f300000100800 */
[----:B------:R-:W-:Y:S01]  /*6410*/  @!P3 IMAD.IADD R36, R36, 0x1, -R16 ;  /* 0x000000012424b824 */ /* 0x000fe200078e0a10 */
[----:B------:R-:W-:-:S03]  /*6420*/  ISETP.GT.U32.AND P3, PT, R16, R5, PT ;  /* 0x000000051000720c */ /* 0x000fc60003f64070 */
[----:B------:R-:W-:-:S10]  /*6430*/  @!P0 IMAD.IADD R28, R28, 0x1, -R16 ;  /* 0x000000011c1c8824 */ /* 0x000fd400078e0a10 */
[----:B------:R-:W-:Y:S01]  /*6440*/  @!P3 IMAD.IADD R5, R5, 0x1, -R16 ;  /* 0x000000010505b824 */ /* 0x000fe200078e0a10 */
[----:B------:R-:W-:-:S13]  /*6450*/  ISETP.GT.U32.AND P3, PT, R16, R28, PT ;  /* 0x0000001c1000720c */ /* 0x000fda0003f64070 */
[----:B------:R-:W-:Y:S01]  /*6460*/  @!P3 IMAD.IADD R28, R28, 0x1, -R16 ;  /* 0x000000011c1cb824 */ /* 0x000fe200078e0a10 */
[----:B------:R-:W-:-:S13]  /*6470*/  ISETP.GT.U32.AND P3, PT, R16, R93, PT ;  /* 0x0000005d1000720c */ /* 0x000fda0003f64070 */
[----:B------:R-:W-:Y:S01]  /*6480*/  @!P3 IMAD.IADD R93, R93, 0x1, -R16 ;  /* 0x000000015d5db824 */ /* 0x000fe200078e0a10 */
[----:B------:R-:W-:Y:S01]  /*6490*/  ISETP.GE.AND P3, PT, R20, RZ, PT ;  /* 0x000000ff1400720c */ /* 0x000fe20003f66270 */
[----:B------:R-:W-:Y:S01]  /*64a0*/  @!P4 IMAD.MOV R7, RZ, RZ, -R7 ;  /* 0x000000ffff07c224 */ /* 0x000fe200078e0a07 */
[----:B------:R-:W-:Y:S01]  /*64b0*/  ISETP.GE.AND P4, PT, R180, RZ, PT ;  /* 0x000000ffb400720c */ /* 0x000fe20003f86270 */
[----:B------:R-:W-:Y:S01]  /*64c0*/  @!P5 IMAD.MOV R8, RZ, RZ, -R8 ;  /* 0x000000ffff08d224 */ /* 0x000fe200078e0a08 */
[----:B------:R-:W4:Y:S01]  /*64d0*/  LDL R180, [R1+0x3c8] ;  /* 0x0003c80001b47983 */ /* 0x000f220000100800 */
[----:B------:R-:W-:Y:S02]  /*64e0*/  @!P2 IMAD.MOV R10, RZ, RZ, -R10 ;  /* 0x000000ffff0aa224 */ /* 0x000fe400078e0a0a */
[----:B------:R-:W-:Y:S01]  /*64f0*/  @!P1 IMAD.MOV R9, RZ, RZ, -R9 ;  /* 0x000000ffff099224 */ /* 0x000fe200078e0a09 */
[----:B------:R-:W4:Y:S05]  /*6500*/  LDL R20, [R1+0x3e8] ;  /* 0x0003e80001147983 */ /* 0x000f2a0000100800 */
[----:B------:R-:W-:Y:S01]  /*6510*/  @!P3 IMAD.MOV R6, RZ, RZ, -R6 ;  /* 0x000000ffff06b224 */ /* 0x000fe200078e0a06 */
[----:B------:R-:W-:-:S02]  /*6520*/  ISETP.GE.AND P3, PT, R179, RZ, PT ;  /* 0x000000ffb300720c */ /* 0x000fc40003f66270 */
[----:B------:R-:W4:Y:S01]  /*6530*/  LDL R179, [R1+0x3c4] ;  /* 0x0003c40001b37983 */ /* 0x000f220000100800 */
[----:B------:R-:W-:-:S10]  /*6540*/  @!P4 IMAD.MOV R15, RZ, RZ, -R15 ;  /* 0x000000ffff0fc224 */ /* 0x000fd400078e0a0f */
[----:B------:R-:W-:Y:S01]  /*6550*/  @!P3 IMAD.MOV R13, RZ, RZ, -R13 ;  /* 0x000000ffff0db224 */ /* 0x000fe200078e0a0d */
[----:B--2---:R-:W-:Y:S02]  /*6560*/  ISETP.GE.AND P5, PT, R181, RZ, PT ;  /* 0x000000ffb500720c */ /* 0x004fe40003fa6270 */
[----:B------:R-:W2:Y:S11]  /*6570*/  LDL R181, [R1+0x2d8] ;  /* 0x0002d80001b57983 */ /* 0x000eb60000100800 */
[----:B------:R-:W-:Y:S01]  /*6580*/  @!P5 IMAD.MOV R17, RZ, RZ, -R17 ;  /* 0x000000ffff11d224 */ /* 0x000fe200078e0a11 */
[----:B---3--:R-:W-:-:S02]  /*6590*/  ISETP.GE.AND P2, PT, R182, RZ, PT ;  /* 0x000000ffb600720c */ /* 0x008fc40003f46270 */
[----:B------:R-:W3:Y:S01]  /*65a0*/  LDL R182, [R1+0x3d0] ;  /* 0x0003d00001b67983 */ /* 0x000ee20000100800 */
[----:B----4-:R-:W-:-:S03]  /*65b0*/  ISETP.GE.AND P3, PT, R183, RZ, PT ;  /* 0x000000ffb700720c */ /* 0x010fc60003f66270 */
[----:B------:R-:W4:Y:S01]  /*65c0*/  LDL R183, [R1+0x3d4] ;  /* 0x0003d40001b77983 */ /* 0x000f220000100800 */
[----:B------:R-:W-:-:S03]  /*65d0*/  ISETP.GE.AND P4, PT, R184, RZ, PT ;  /* 0x000000ffb800720c */ /* 0x000fc60003f86270 */
[----:B------:R-:W4:Y:S01]  /*65e0*/  LDL R184, [R1+0x3d8] ;  /* 0x0003d80001b87983 */ /* 0x000f220000100800 */
[----:B------:R-:W-:-:S03]  /*65f0*/  ISETP.GE.AND P5, PT, R185, RZ, PT ;  /* 0x000000ffb900720c */ /* 0x000fc60003fa6270 */
[----:B------:R-:W4:Y:S01]  /*6600*/  LDL R185, [R1+0x3dc] ;  /* 0x0003dc0001b97983 */ /* 0x000f220000100800 */
[----:B------:R-:W-:-:S03]  /*6610*/  ISETP.GE.AND P1, PT, R22, RZ, PT ;  /* 0x000000ff1600720c */ /* 0x000fc60003f26270 */
[----:B------:R-:W4:Y:S01]  /*6620*/  LDL R22, [R1+0x3cc] ;  /* 0x0003cc0001167983 */ /* 0x000f220000100800 */
[----:B------:R-:W-:Y:S02]  /*6630*/  @!P2 IMAD.MOV R21, RZ, RZ, -R21 ;  /* 0x000000ffff15a224 */ /* 0x000fe400078e0a15 */
[----:B------:R-:W-:-:S07]  /*6640*/  @!P3 IMAD.MOV R23, RZ, RZ, -R23 ;  /* 0x000000ffff17b224 */ /* 0x000fce00078e0a17 */
[----:B------:R-:W-:Y:S02]  /*6650*/  @!P1 IMAD.MOV R19, RZ, RZ, -R19 ;  /* 0x000000ffff139224 */ /* 0x000fe400078e0a13 */
[----:B------:R-:W-:Y:S01]  /*6660*/  @!P5 IMAD.MOV R155, RZ, RZ, -R155 ;  /* 0x000000ffff9bd224 */ /* 0x000fe200078e0a9b */
[----:B------:R-:W-:Y:S02]  /*6670*/  ISETP.GE.AND P2, PT, R180, RZ, PT ;  /* 0x000000ffb400720c */ /* 0x000fe40003f46270 */
[----:B------:R-:W4:Y:S01]  /*6680*/  LDL R180, [R1+0x3e4] ;  /* 0x0003e40001b47983 */ /* 0x000f220000100800 */
[----:B------:R-:W-:-:S03]  /*6690*/  ISETP.GE.AND P1, PT, R179, RZ, PT ;  /* 0x000000ffb300720c */ /* 0x000fc60003f26270 */
[----:B------:R-:W4:Y:S07]  /*66a0*/  LDL R179, [R1+0x3e0] ;  /* 0x0003e00001b37983 */ /* 0x000f2e0000100800 */
[----:B------:R-:W-:-:S03]  /*66b0*/  @!P2 IMAD.MOV R159, RZ, RZ, -R159 ;  /* 0x000000ffff9fa224 */ /* 0x000fc600078e0a9f */
        /* <DEDUP_REMOVED lines=12> */
[----:B------:R-:W-:Y:S01]  /*6780*/  @!P4 IMAD.MOV R153, RZ, RZ, -R153 ;  /* 0x000000ffff99c224 */ /* 0x000fe200078e0a99 */
[----:B------:R-:W-:Y:S01]  /*6790*/  ISETP.GE.AND P4, PT, R22, RZ, PT ;  /* 0x000000ff1600720c */ /* 0x000fe20003f86270 */
[----:B------:R-:W-:Y:S01]  /*67a0*/  @!P5 IMAD.MOV R165, RZ, RZ, -R165 ;  /* 0x000000ffffa5d224 */ /* 0x000fe200078e0aa5 */
[----:B------:R-:W4:Y:S01]  /*67b0*/  LDL R22, [R1+0x3fc] ;  /* 0x0003fc0001167983 */ /* 0x000f220000100800 */
[----:B------:R-:W-:-:S10]  /*67c0*/  @!P1 IMAD.MOV R215, RZ, RZ, -R215 ;  /* 0x000000ffffd79224 */ /* 0x000fd400078e0ad7 */
        /* <DEDUP_REMOVED lines=24> */
[----:B------:R-:W-:Y:S01]  /*6950*/  @!P2 IMAD.MOV R227, RZ, RZ, -R227 ;  /* 0x000000ffffe3a224 */ /* 0x000fe200078e0ae3 */
[----:B------:R-:W-:Y:S02]  /*6960*/  ISETP.GE.AND P2, PT, R22, RZ, PT ;  /* 0x000000ff1600720c */ /* 0x000fe40003f46270 */
[----:B------:R-:W4:Y:S01]  /*6970*/  LDL R22, [R1+0x41c] ;  /* 0x00041c0001167983 */ /* 0x000f220000100800 */
[----:B------:R-:W-:Y:S02]  /*6980*/  @!P5 IMAD.MOV R233, RZ, RZ, -R233 ;  /* 0x000000ffffe9d224 */ /* 0x000fe400078e0ae9 */
[----:B------:R-:W-:-:S08]  /*6990*/  @!P1 IMAD.MOV R235, RZ, RZ, -R235 ;  /* 0x000000ffffeb9224 */ /* 0x000fd000078e0aeb */
        /* <DEDUP_REMOVED lines=8> */
[----:B------:R-:W2:Y:S01]  /*6a20*/  LDL R181, [R1+0x424] ;  /* 0x0004240001b57983 */ /* 0x000ea20000100800 */
[----:B---3--:R-:W-:-:S03]  /*6a30*/  ISETP.GE.AND P1, PT, R182, RZ, PT ;  /* 0x000000ffb600720c */ /* 0x008fc60003f26270 */
[----:B------:R-:W3:Y:S01]  /*6a40*/  LDL R182, [R1+0x428] ;  /* 0x0004280001b67983 */ /* 0x000ee20000100800 */
[----:B----4-:R-:W-:-:S03]  /*6a50*/  ISETP.GE.AND P2, PT, R183, RZ, PT ;  /* 0x000000ffb700720c */ /* 0x010fc60003f46270 */
[----:B------:R-:W4:Y:S01]  /*6a60*/  LDL R183, [R1+0x42c] ;  /* 0x00042c0001b77983 */ /* 0x000f220000100800 */
[----:B------:R-:W-:-:S03]  /*6a70*/  ISETP.GE.AND P3, PT, R184, RZ, PT ;  /* 0x000000ffb800720c */ /* 0x000fc60003f66270 */
[----:B------:R-:W4:Y:S01]  /*6a80*/  LDL R184, [R1+0x430] ;  /* 0x0004300001b87983 */ /* 0x000f220000100800 */
[----:B------:R-:W-:-:S03]  /*6a90*/  ISETP.GE.AND P4, PT, R185, RZ, PT ;  /* 0x000000ffb900720c */ /* 0x000fc60003f86270 */
[----:B------:R-:W4:Y:S01]  /*6aa0*/  LDL R185, [R1+0x434] ;  /* 0x0004340001b97983 */ /* 0x000f220000100800 */
[----:B------:R-:W-:Y:S01]  /*6ab0*/  ISETP.GT.U32.AND P0, PT, R16, R30, PT ;  /* 0x0000001e1000720c */ /* 0x000fe20003f04070 */
[----:B------:R-:W-:Y:S01]  /*6ac0*/  @!P5 IMAD.MOV R244, RZ, RZ, -R244 ;  /* 0x000000fffff4d224 */ /* 0x000fe200078e0af4 */
[----:B------:R-:W-:Y:S01]  /*6ad0*/  ISETP.GE.AND P5, PT, R20, RZ, PT ;  /* 0x000000ff1400720c */ /* 0x000fe20003fa6270 */
[----:B------:R-:W-:Y:S01]  /*6ae0*/  @!P1 IMAD.MOV R246, RZ, RZ, -R246 ;  /* 0x000000fffff69224 */ /* 0x000fe200078e0af6 */
[----:B------:R-:W4:Y:S09]  /*6af0*/  LDL R20, [R1+0x43c] ;  /* 0x00043c0001147983 */ /* 0x000f320000100800 */
[----:B------:R-:W-:Y:S01]  /*6b00*/  @!P0 IMAD.IADD R30, R30, 0x1, -R16 ;  /* 0x000000011e1e8824 */ /* 0x000fe200078e0a10 */
[----:B------:R-:W-:Y:S01]  /*6b10*/  ISETP.GT.U32.AND P0, PT, R16, R5, PT ;  /* 0x000000051000720c */ /* 0x000fe20003f04070 */
[----:B------:R-:W-:Y:S01]  /*6b20*/  @!P2 IMAD.MOV R248, RZ, RZ, -R248 ;  /* 0x000000fffff8a224 */ /* 0x000fe200078e0af8 */
[----:B------:R-:W-:Y:S01]  /*6b30*/  ISETP.GE.AND P1, PT, R22, RZ, PT ;  /* 0x000000ff1600720c */ /* 0x000fe20003f26270 */
[----:B------:R-:W-:Y:S01]  /*6b40*/  @!P3 IMAD.MOV R250, RZ, RZ, -R250 ;  /* 0x000000fffffab224 */ /* 0x000fe200078e0afa */
[----:B------:R-:W4:Y:S09]  /*6b50*/  LDL R22, [R1+0x440] ;  /* 0x0004400001167983 */ /* 0x000f320000100800 */
[----:B------:R-:W-:-:S02]  /*6b60*/  @!P0 IMAD.IADD R5, R5, 0x1, -R16 ;  /* 0x0000000105058824 */ /* 0x000fc400078e0a10 */
[----:B------:R-:W4:Y:S01]  /*6b70*/  LDL R16, [R1+0x438] ;  /* 0x0004380001107983 */ /* 0x000f220000100800 */
[----:B------:R-:W-:Y:S02]  /*6b80*/  @!P4 IMAD.MOV R252, RZ, RZ, -R252 ;  /* 0x000000fffffcc224 */ /* 0x000fe400078e0afc */
[----:B------:R-:W-:Y:S02]  /*6b90*/  @!P5 IMAD.MOV R111, RZ, RZ, -R111 ;  /* 0x000000ffff6fd224 */ /* 0x000fe400078e0a6f */
[----:B------:R-:W-:Y:S01]  /*6ba0*/  @!P1 IMAD.MOV R110, RZ, RZ, -R110 ;  /* 0x000000ffff6e9224 */ /* 0x000fe200078e0a6e */
[----:B------:R-:W-:Y:S02]  /*6bb0*/  ISETP.GE.AND P3, PT, R180, RZ, PT ;  /* 0x000000ffb400720c */ /* 0x000fe40003f66270 */
[----:B------:R-:W-:Y:S02]  /*6bc0*/  ISETP.GE.AND P2, PT, R179, RZ, PT ;  /* 0x000000ffb300720c */ /* 0x000fe40003f46270 */
[----:B------:R-:W4:Y:S09]  /*6bd0*/  LDL.LU R179, [R1+0x568] ;  /* 0x0005680001b37983 */ /* 0x000f320000300800 */
[----:B------:R-:W-:Y:S01]  /*6be0*/  @!P3 IMAD.MOV R108, RZ, RZ, -R108 ;  /* 0x000000ffff6cb224 */ /* 0x000fe200078e0a6c */
[----:B------:R-:W4:Y:S01]  /*6bf0*/  LDL.LU R180, [R1+0x564] ;  /* 0x0005640001b47983 */ /* 0x000f220000300800 */
[----:B------:R-:W-:Y:S01]  /*6c00*/  @!P2 IMAD.MOV R109, RZ, RZ, -R109 ;  /* 0x000000ffff6da224 */ /* 0x000fe200078e0a6d */
[----:B--2---:R-:W-:-:S02]  /*6c10*/  ISETP.GE.AND P4, PT, R181, RZ, PT ;  /* 0x000000ffb500720c */ /* 0x004fc40003f86270 */
[----:B------:R-:W2:Y:S01]  /*6c20*/  LDL.LU R181, [R1+0x560] ;  /* 0x0005600001b57983 */ /* 0x000ea20000300800 */
[----:B---3--:R-:W-:-:S03]  /*6c30*/  ISETP.GE.AND P5, PT, R182, RZ, PT ;  /* 0x000000ffb600720c */ /* 0x008fc60003fa6270 */
[----:B------:R-:W3:Y:S01]  /*6c40*/  LDL.LU R182, [R1+0x55c] ;  /* 0x00055c0001b67983 */ /* 0x000ee20000300800 */
[----:B----4-:R-:W-:-:S03]  /*6c50*/  ISETP.GE.AND P1, PT, R183, RZ, PT ;  /* 0x000000ffb700720c */ /* 0x010fc60003f26270 */
[----:B------:R-:W4:Y:S01]  /*6c60*/  LDL.LU R183, [R1+0x558] ;  /* 0x0005580001b77983 */ /* 0x000f220000300800 */
[----:B------:R-:W-:-:S03]  /*6c70*/  ISETP.GE.AND P2, PT, R184, RZ, PT ;  /* 0x000000ffb800720c */ /* 0x000fc60003f46270 */
[----:B------:R-:W4:Y:S01]  /*6c80*/  LDL.LU R184, [R1+0x554] ;  /* 0x0005540001b87983 */ /* 0x000f220000300800 */
[----:B------:R-:W-:-:S03]  /*6c90*/  ISETP.GE.AND P3, PT, R185, RZ, PT ;  /* 0x000000ffb900720c */ /* 0x000fc60003f66270 */
[----:B------:R-:W4:Y:S01]  /*6ca0*/  LDL.LU R185, [R1+0x550] ;  /* 0x0005500001b97983 */ /* 0x000f220000300800 */
[----:B------:R-:W-:Y:S02]  /*6cb0*/  @!P4 IMAD.MOV R107, RZ, RZ, -R107 ;  /* 0x000000ffff6bc224 */ /* 0x000fe400078e0a6b */
[----:B------:R-:W-:Y:S01]  /*6cc0*/  @!P5 IMAD.MOV R106, RZ, RZ, -R106 ;  /* 0x000000ffff6ad224 */ /* 0x000fe200078e0a6a */
[----:B------:R-:W-:Y:S01]  /*6cd0*/  ISETP.GE.AND P5, PT, R18, RZ, PT ;  /* 0x000000ff1200720c */ /* 0x000fe20003fa6270 */
[----:B------:R-:W-:Y:S01]  /*6ce0*/  @!P1 IMAD.MOV R105, RZ, RZ, -R105 ;  /* 0x000000ffff699224 */ /* 0x000fe200078e0a69 */
[----:B------:R-:W-:Y:S01]  /*6cf0*/  ISETP.GE.AND P1, PT, R20, RZ, PT ;  /* 0x000000ff1400720c */ /* 0x000fe20003f26270 */
[----:B------:R-:W-:Y:S01]  /*6d00*/  @!P2 IMAD.MOV R104, RZ, RZ, -R104 ;  /* 0x000000ffff68a224 */ /* 0x000fe200078e0a68 */
[----:B------:R-:W-:Y:S02]  /*6d10*/  ISETP.GE.AND P2, PT, R22, RZ, PT ;  /* 0x000000ff1600720c */ /* 0x000fe40003f46270 */
[----:B------:R-:W-:Y:S01]  /*6d20*/  ISETP.GE.AND P4, PT, R16, RZ, PT ;  /* 0x000000ff1000720c */ /* 0x000fe20003f86270 */
[----:B------:R-:W-:-:S06]  /*6d30*/  @!P3 IMAD.MOV R103, RZ, RZ, -R103 ;  /* 0x000000ffff67b224 */ /* 0x000fcc00078e0a67 */
[----:B------:R-:W-:Y:S02]  /*6d40*/  @!P5 IMAD.MOV R101, RZ, RZ, -R101 ;  /* 0x000000ffff65d224 */ /* 0x000fe400078e0a65 */
[----:B------:R-:W-:Y:S02]  /*6d50*/  @!P1 IMAD.MOV R100, RZ, RZ, -R100 ;  /* 0x000000ffff649224 */ /* 0x000fe400078e0a64 */
[----:B------:R-:W-:Y:S02]  /*6d60*/  @!P2 IMAD.MOV R99, RZ, RZ, -R99 ;  /* 0x000000ffff63a224 */ /* 0x000fe400078e0a63 */
[----:B------:R-:W-:Y:S01]  /*6d70*/  @!P4 IMAD.MOV R102, RZ, RZ, -R102 ;  /* 0x000000ffff66c224 */ /* 0x000fe200078e0a66 */
[----:B------:R-:W-:Y:S01]  /*6d80*/  ISETP.NE.AND P0, PT, R86, RZ, PT ;  /* 0x000000ff5600720c */ /* 0x000fe20003f05270 */
[----:B------:R-:W-:-:S12]  /*6d90*/  @!P6 IMAD.MOV R3, RZ, RZ, -R3 ;  /* 0x000000ffff03e224 */ /* 0x000fd800078e0a03 */
[----:B------:R-:W-:Y:S01]  /*6da0*/  @!P0 LOP3.LUT R3, RZ, R86, RZ, 0x33, !PT ;  /* 0x00000056ff038212 */ /* 0x000fe200078e33ff */
[----:B------:R-:W-:Y:S01]  /*6db0*/  IMAD.MOV.U32 R86, RZ, RZ, R14 ;  /* 0x000000ffff567224 */ /* 0x000fe200078e000e */
[----:B------:R-:W-:Y:S02]  /*6dc0*/  ISETP.GE.AND P6, PT, R152, RZ, PT ;  /* 0x000000ff9800720c */ /* 0x000fe40003fc6270 */
[----:B------:R-:W-:Y:S02]  /*6dd0*/  ISETP.NE.AND P0, PT, R87, RZ, PT ;  /* 0x000000ff5700720c */ /* 0x000fe40003f05270 */
[----:B------:R-:W-:Y:S02]  /*6de0*/  LOP3.LUT R87, RZ, R87, RZ, 0x33, !PT ;  /* 0x00000057ff577212 */ /* 0x000fe400078e33ff */
[----:B--2---:R-:W-:Y:S02]  /*6df0*/  ISETP.GE.AND P2, PT, R181, RZ, PT ;  /* 0x000000ffb500720c */ /* 0x004fe40003f46270 */
[----:B---3--:R-:W-:-:S02]  /*6e00*/  ISETP.GE.AND P1, PT, R182, RZ, PT ;  /* 0x000000ffb600720c */ /* 0x008fc40003f26270 */
[----:B----4-:R-:W-:Y:S02]  /*6e10*/  ISETP.GE.AND P5, PT, R183, RZ, PT ;  /* 0x000000ffb700720c */ /* 0x010fe40003fa6270 */
[----:B------:R-:W-:Y:S02]  /*6e20*/  ISETP.GE.AND P4, PT, R184, RZ, PT ;  /* 0x000000ffb800720c */ /* 0x000fe40003f86270 */
[----:B------:R-:W-:-:S07]  /*6e30*/  ISETP.GE.AND P3, PT, R185, RZ, PT ;  /* 0x000000ffb900720c */ /* 0x000fce0003f66270 */
[----:B------:R-:W-:Y:S01]  /*6e40*/  @!P1 IMAD.MOV R95, RZ, RZ, -R95 ;  /* 0x000000ffff5f9224 */ /* 0x000fe200078e0a5f */
[----:B------:R-:W-:Y:S01]  /*6e50*/  ISETP.GE.AND P1, PT, R177, RZ, PT ;  /* 0x000000ffb100720c */ /* 0x000fe20003f26270 */
[----:B------:R-:W-:Y:S01]  /*6e60*/  @!P2 IMAD.MOV R94, RZ, RZ, -R94 ;  /* 0x000000ffff5ea224 */ /* 0x000fe200078e0a5e */
[----:B------:R-:W-:Y:S01]  /*6e70*/  ISETP.GE.AND P2, PT, R176, RZ, PT ;  /* 0x000000ffb000720c */ /* 0x000fe20003f46270 */
[----:B------:R-:W-:Y:S01]  /*6e80*/  @!P5 IMAD.MOV R96, RZ, RZ, -R96 ;  /* 0x000000ffff60d224 */ /* 0x000fe200078e0a60 */
[----:B------:R-:W-:Y:S01]  /*6e90*/  ISETP.GE.AND P5, PT, R178, RZ, PT ;  /* 0x000000ffb200720c */ /* 0x000fe20003fa6270 */
[----:B------:R-:W-:Y:S01]  /*6ea0*/  @!P6 IMAD.MOV R11, RZ, RZ, -R11 ;  /* 0x000000ffff0be224 */ /* 0x000fe200078e0a0b */
[----:B------:R-:W-:Y:S01]  /*6eb0*/  SEL R8, R87, R8, !P0 ;  /* 0x0000000857087207 */ /* 0x000fe20004000000 */
[----:B------:R-:W-:Y:S01]  /*6ec0*/  @!P4 IMAD.MOV R97, RZ, RZ, -R97 ;  /* 0x000000ffff61c224 */ /* 0x000fe200078e0a61 */
[----:B------:R-:W-:Y:S01]  /*6ed0*/  ISETP.GE.AND P4, PT, R179, RZ, PT ;  /* 0x000000ffb300720c */ /* 0x000fe20003f86270 */
[----:B------:R-:W2:Y:S01]  /*6ee0*/  LDL.LU R185, [R1+0x54c] ;  /* 0x00054c0001b97983 */ /* 0x000ea20000300800 */
[----:B------:R-:W-:Y:S01]  /*6ef0*/  @!P3 IMAD.MOV R98, RZ, RZ, -R98 ;  /* 0x000000ffff62b224 */ /* 0x000fe200078e0a62 */
[----:B------:R-:W-:-:S02]  /*6f00*/  ISETP.GE.AND P3, PT, R180, RZ, PT ;  /* 0x000000ffb400720c */ /* 0x000fc40003f66270 */
[----:B------:R-:W-:Y:S01]  /*6f10*/  @!P1 IMAD.MOV R86, RZ, RZ, -R86 ;  /* 0x000000ffff569224 */ /* 0x000fe200078e0a56 */
[----:B------:R-:W-:Y:S01]  /*6f20*/  ISETP.GE.AND P1, PT, R172, RZ, PT ;  /* 0x000000ffac00720c */ /* 0x000fe20003f26270 */
[----:B------:R-:W-:Y:S01]  /*6f30*/  @!P2 IMAD.MOV R85, RZ, RZ, -R85 ;  /* 0x000000ffff55a224 */ /* 0x000fe200078e0a55 */
[----:B------:R-:W-:Y:S01]  /*6f40*/  ISETP.GE.AND P2, PT, R0, RZ, PT ;  /* 0x000000ff0000720c */ /* 0x000fe20003f46270 */
[----:B------:R-:W-:Y:S01]  /*6f50*/  @!P5 IMAD.MOV R88, RZ, RZ, -R88 ;  /* 0x000000ffff58d224 */ /* 0x000fe200078e0a58 */
[----:B------:R-:W-:Y:S01]  /*6f60*/  ISETP.GE.AND P5, PT, R173, RZ, PT ;  /* 0x000000ffad00720c */ /* 0x000fe20003fa6270 */
[----:B------:R-:W-:Y:S01]  /*6f70*/  IMAD R8, R8, UR4, RZ ;  /* 0x0000000408087c24 */ /* 0x000fe2000f8e02ff */
[----:B------:R-:W-:Y:S01]  /*6f80*/  SEL R21, R87, R21, !P0 ;  /* 0x0000001557157207 */ /* 0x000fe20004000000 */
[----:B------:R-:W-:Y:S01]  /*6f90*/  @!P4 IMAD.MOV R90, RZ, RZ, -R90 ;  /* 0x000000ffff5ac224 */ /* 0x000fe200078e0a5a */
[----:B------:R-:W-:Y:S01]  /*6fa0*/  ISETP.GE.AND P4, PT, R174, RZ, PT ;  /* 0x000000ffae00720c */ /* 0x000fe20003f86270 */
[----:B------:R-:W3:Y:S01]  /*6fb0*/  LDL.LU R184, [R1+0x548] ;  /* 0x0005480001b87983 */ /* 0x000ee20000300800 */
[----:B------:R-:W-:Y:S01]  /*6fc0*/  @!P3 IMAD.MOV R92, RZ, RZ, -R92 ;  /* 0x000000ffff5cb224 */ /* 0x000fe200078e0a5c */
[----:B------:R-:W-:-:S02]  /*6fd0*/  ISETP.GE.AND P3, PT, R175, RZ, PT ;  /* 0x000000ffaf00720c */ /* 0x000fc40003f66270 */
[----:B------:R-:W-:Y:S01]  /*6fe0*/  @!P1 IMAD.MOV R81, RZ, RZ, -R81 ;  /* 0x000000ffff519224 */ /* 0x000fe200078e0a51 */
[----:B------:R-:W-:Y:S01]  /*6ff0*/  ISETP.GE.AND P1, PT, R245, RZ, PT ;  /* 0x000000fff500720c */ /* 0x000fe20003f26270 */
[----:B------:R-:W-:Y:S01]  /*7000*/  @!P2 IMAD.MOV R80, RZ, RZ, -R80 ;  /* 0x000000ffff50a224 */ /* 0x000fe200078e0a50 */
[----:B------:R-:W-:Y:S01]  /*7010*/  ISETP.GE.AND P2, PT, R243, RZ, PT ;  /* 0x000000fff300720c */ /* 0x000fe20003f46270 */
[----:B------:R-:W-:Y:S01]  /*7020*/  @!P5 IMAD.MOV R82, RZ, RZ, -R82 ;  /* 0x000000ffff52d224 */ /* 0x000fe200078e0a52 */
[----:B------:R-:W-:Y:S02]  /*7030*/  ISETP.GE.AND P5, PT, R247, RZ, PT ;  /* 0x000000fff700720c */ /* 0x000fe40003fa6270 */
[----:B------:R-:W-:Y:S01]  /*7040*/  SEL R9, R87, R9, !P0 ;  /* 0x0000000957097207 */ /* 0x000fe20004000000 */
[----:B------:R-:W-:Y:S01]  /*7050*/  @!P4 IMAD.MOV R83, RZ, RZ, -R83 ;  /* 0x000000ffff53c224 */ /* 0x000fe200078e0a53 */
[----:B------:R-:W-:Y:S02]  /*7060*/  ISETP.GE.AND P4, PT, R249, RZ, PT ;  /* 0x000000fff900720c */ /* 0x000fe40003f86270 */
[----:B------:R-:W-:Y:S01]  /*7070*/  SEL R131, R87, R4, !P0 ;  /* 0x0000000457837207 */ /* 0x000fe20004000000 */
[----:B------:R-:W-:Y:S01]  /*7080*/  @!P3 IMAD.MOV R84, RZ, RZ, -R84 ;  /* 0x000000ffff54b224 */ /* 0x000fe200078e0a54 */
[----:B------:R-:W-:Y:S01]  /*7090*/  ISETP.GE.AND P3, PT, R251, RZ, PT ;  /* 0x000000fffb00720c */ /* 0x000fe20003f66270 */
        /* <DEDUP_REMOVED lines=10> */
[----:B------:R-:W4:Y:S02]  /*7140*/  LDL.LU R183, [R1+0x544] ;  /* 0x0005440001b77983 */ /* 0x000f240000300800 */
[----:B------:R-:W-:Y:S01]  /*7150*/  @!P3 IMAD.MOV R79, RZ, RZ, -R79 ;  /* 0x000000ffff4fb224 */ /* 0x000fe200078e0a4f */
[----:B------:R-:W-:Y:S01]  /*7160*/  ISETP.GE.AND P3, PT, R241, RZ, PT ;  /* 0x000000fff100720c */ /* 0x000fe20003f66270 */
[----:B------:R-:W-:Y:S01]  /*7170*/  @!P1 IMAD.MOV R71, RZ, RZ, -R71 ;  /* 0x000000ffff479224 */ /* 0x000fe200078e0a47 */
[----:B------:R-:W-:Y:S01]  /*7180*/  ISETP.GE.AND P1, PT, R226, RZ, PT ;  /* 0x000000ffe200720c */ /* 0x000fe20003f26270 */
[----:B------:R-:W-:Y:S01]  /*7190*/  @!P2 IMAD.MOV R70, RZ, RZ, -R70 ;  /* 0x000000ffff46a224 */ /* 0x000fe200078e0a46 */
[----:B------:R-:W-:Y:S01]  /*71a0*/  ISETP.GE.AND P2, PT, R224, RZ, PT ;  /* 0x000000ffe000720c */ /* 0x000fe20003f46270 */
[----:B------:R-:W-:Y:S01]  /*71b0*/  @!P5 IMAD.MOV R72, RZ, RZ, -R72 ;  /* 0x000000ffff48d224 */ /* 0x000fe200078e0a48 */
[----:B------:R-:W-:-:S02]  /*71c0*/  ISETP.GE.AND P5, PT, R228, RZ, PT ;  /* 0x000000ffe400720c */ /* 0x000fc40003fa6270 */
[C---:B------:R-:W-:Y:S01]  /*71d0*/  SEL R7, R87.reuse, R7, !P0 ;  /* 0x0000000757077207 */ /* 0x040fe20004000000 */
        /* <DEDUP_REMOVED lines=110> */
[C---:B------:R-:W-:Y:S01]  /*78c0*/  SEL R225, R87.reuse, R225, !P0 ;  /* 0x000000e157e17207 */ /* 0x040fe20004000000 */
[----:B------:R-:W-:Y:S01]  /*78d0*/  @!P3 IMAD.MOV R32, RZ, RZ, -R32 ;  /* 0x000000ffff20b224 */ /* 0x000fe200078e0a20 */
[----:B------:R-:W-:Y:S01]  /*78e0*/  ISETP.GE.AND P3, PT, R162, RZ, PT ;  /* 0x000000ffa200720c */ /* 0x000fe20003f66270 */
[----:B------:R-:W-:Y:S01]  /*78f0*/  @!P1 IMAD.MOV R93, RZ, RZ, -R93 ;  /* 0x000000ffff5d9224 */ /* 0x000fe200078e0a5d */
[C---:B------:R-:W-:Y:S01]  /*7900*/  SEL R4, R87.reuse, R12, !P0 ;  /* 0x0000000c57047207 */ /* 0x040fe20004000000 */
[----:B------:R-:W-:Y:S01]  /*7910*/  @!P2 IMAD.MOV R25, RZ, RZ, -R25 ;  /* 0x000000ffff19a224 */ /* 0x000fe200078e0a19 */
[C---:B------:R-:W-:Y:S01]  /*7920*/  SEL R227, R87.reuse, R227, !P0 ;  /* 0x000000e357e37207 */ /* 0x040fe20004000000 */
[----:B------:R-:W-:Y:S01]  /*7930*/  @!P5 IMAD.MOV R91, RZ, RZ, -R91 ;  /* 0x000000ffff5bd224 */ /* 0x000fe200078e0a5b */
[----:B------:R-:W-:-:S02]  /*7940*/  SEL R229, R87, R229, !P0 ;  /* 0x000000e557e57207 */ /* 0x000fc40004000000 */
[C---:B------:R-:W-:Y:S01]  /*7950*/  SEL R231, R87.reuse, R231, !P0 ;  /* 0x000000e757e77207 */ /* 0x040fe20004000000 */
[----:B------:R-:W-:Y:S01]  /*7960*/  @!P4 IMAD.MOV R89, RZ, RZ, -R89 ;  /* 0x000000ffff59c224 */ /* 0x000fe200078e0a59 */
[C---:B------:R-:W-:Y:S02]  /*7970*/  SEL R233, R87.reuse, R233, !P0 ;  /* 0x000000e957e97207 */ /* 0x040fe40004000000 */
[C---:B------:R-:W-:Y:S01]  /*7980*/  SEL R235, R87.reuse, R235, !P0 ;  /* 0x000000eb57eb7207 */ /* 0x040fe20004000000 */
[----:B------:R-:W-:Y:S01]  /*7990*/  @!P3 IMAD.MOV R5, RZ, RZ, -R5 ;  /* 0x000000ffff05b224 */ /* 0x000fe200078e0a05 */
[C---:B------:R-:W-:Y:S02]  /*79a0*/  SEL R237, R87.reuse, R237, !P0 ;  /* 0x000000ed57ed7207 */ /* 0x040fe40004000000 */
[C---:B------:R-:W-:Y:S02]  /*79b0*/  SEL R240, R87.reuse, R240, !P0 ;  /* 0x000000f057f07207 */ /* 0x040fe40004000000 */
[----:B------:R-:W-:-:S02]  /*79c0*/  SEL R242, R87, R242, !P0 ;  /* 0x000000f257f27207 */ /* 0x000fc40004000000 */
[C---:B------:R-:W-:Y:S02]  /*79d0*/  SEL R244, R87.reuse, R244, !P0 ;  /* 0x000000f457f47207 */ /* 0x040fe40004000000 */
[C---:B------:R-:W-:Y:S02]  /*79e0*/  SEL R246, R87.reuse, R246, !P0 ;  /* 0x000000f657f67207 */ /* 0x040fe40004000000 */
[C---:B------:R-:W-:Y:S02]  /*79f0*/  SEL R248, R87.reuse, R248, !P0 ;  /* 0x000000f857f87207 */ /* 0x040fe40004000000 */
        /* <DEDUP_REMOVED lines=27> */
[----:B------:R-:W-:Y:S01]  /*7bb0*/  SEL R80, R87, R80, !P0 ;  /* 0x0000005057507207 */ /* 0x000fe20004000000 */
[----:B------:R-:W-:Y:S01]  /*7bc0*/  IMAD R9, R9, UR4, RZ ;  /* 0x0000000409097c24 */ /* 0x000fe2000f8e02ff */
[C---:B------:R-:W-:Y:S01]  /*7bd0*/  SEL R84, R87.reuse, R84, !P0 ;  /* 0x0000005457547207 */ /* 0x040fe20004000000 */
[----:B------:R-:W4:Y:S01]  /*7be0*/  LDL.LU R182, [R1+0x540] ;  /* 0x0005400001b67983 */ /* 0x000f220000300800 */
        /* <DEDUP_REMOVED lines=60> */
[----:B------:R-:W-:Y:S02]  /*7fb0*/  SEL R25, R87, R25, !P0 ;  /* 0x0000001957197207 */ /* 0x000fe40004000000 */
[----:B------:R-:W-:Y:S01]  /*7fc0*/  SHF.R.S32.HI R16, RZ, 0x1f, R8 ;  /* 0x0000001fff107819 */ /* 0x000fe20000011408 */
[----:B------:R-:W-:Y:S01]  /*7fd0*/  IMAD R163, R163, UR4, RZ ;  /* 0x00000004a3a37c24 */ /* 0x000fe2000f8e02ff */
[----:B------:R-:W-:Y:S01]  /*7fe0*/  SEL R87, R87, R11, !P0 ;  /* 0x0000000b57577207 */ /* 0x000fe20004000000 */
[----:B------:R-:W-:Y:S01]  /*7ff0*/  IMAD R23, R23, UR4, RZ ;  /* 0x0000000417177c24 */ /* 0x000fe2000f8e02ff */
[----:B------:R-:W-:-:S02]  /*8000*/  IADD3 R8, P0, R8, UR6, RZ ;  /* 0x0000000608087c10 */ /* 0x000fc4000ff1e0ff */
[----:B------:R-:W-:Y:S01]  /*8010*/  SHF.R.S32.HI R158, RZ, 0x1f, R21 ;  /* 0x0000001fff9e7819 */ /* 0x000fe20000011415 */
[----:B------:R-:W-:Y:S01]  /*8020*/  IMAD R10, R10, UR4, RZ ;  /* 0x000000040a0a7c24 */ /* 0x000fe2000f8e02ff */
[----:B------:R-:W-:Y:S01]  /*8030*/  IADD3.X R16, R16, UR7, RZ, P0, !PT ;  /* 0x0000000710107c10 */ /* 0x000fe200087fe4ff */
[----:B------:R-:W-:Y:S01]  /*8040*/  IMAD R225, R225, UR4, RZ ;  /* 0x00000004e1e17c24 */ /* 0x000fe2000f8e02ff */
[----:B------:R-:W-:Y:S01]  /*8050*/  SHF.R.S32.HI R18, RZ, 0x1f, R9 ;  /* 0x0000001fff127819 */ /* 0x000fe20000011409 */
[----:B------:R-:W-:Y:S01]  /*8060*/  IMAD R165, R165, UR4, RZ ;  /* 0x00000004a5a57c24 */ /* 0x000fe2000f8e02ff */
[----:B------:R-:W-:Y:S01]  /*8070*/  IADD3 R21, P0, R21, UR6, RZ ;  /* 0x0000000615157c10 */ /* 0x000fe2000ff1e0ff */
[----:B------:R-:W-:Y:S01]  /*8080*/  IMAD R153, R153, UR4, RZ ;  /* 0x0000000499997c24 */ /* 0x000fe2000f8e02ff */
[----:B------:R-:W-:Y:S01]  /*8090*/  IADD3 R9, P1, R9, UR6, RZ ;  /* 0x0000000609097c10 */ /* 0x000fe2000ff3e0ff */
[----:B------:R-:W-:Y:S01]  /*80a0*/  IMAD R13, R13, UR4, RZ ;  /* 0x000000040d0d7c24 */ /* 0x000fe2000f8e02ff */
[----:B------:R-:W-:Y:S01]  /*80b0*/  SHF.R.S32.HI R169, RZ, 0x1f, R163 ;  /* 0x0000001fffa97819 */ /* 0x000fe200000114a3 */
[----:B------:R-:W-:Y:S01]  /*80c0*/  IMAD R4, R4, UR4, RZ ;  /* 0x0000000404047c24 */ /* 0x000fe2000f8e02ff */
[----:B------:R-:W-:Y:S01]  /*80d0*/  IADD3.X R158, R158, UR7, RZ, P0, !PT ;  /* 0x000000079e9e7c10 */ /* 0x000fe200087fe4ff */
[----:B------:R-:W-:Y:S01]  /*80e0*/  IMAD R240, R240, UR4, RZ ;  /* 0x00000004f0f07c24 */ /* 0x000fe2000f8e02ff */
[----:B------:R-:W-:Y:S01]  /*80f0*/  SHF.R.S32.HI R160, RZ, 0x1f, R23 ;  /* 0x0000001fffa07819 */ /* 0x000fe20000011417 */
[----:B------:R-:W-:Y:S01]  /*8100*/  IMAD R227, R227, UR4, RZ ;  /* 0x00000004e3e37c24 */ /* 0x000fe2000f8e02ff */
[----:B------:R-:W-:Y:S01]  /*8110*/  IADD3.X R18, R18, UR7, RZ, P1, !PT ;  /* 0x0000000712127c10 */ /* 0x000fe20008ffe4ff */
[----:B------:R-:W-:Y:S01]  /*8120*/  IMAD R215, R215, UR4, RZ ;  /* 0x00000004d7d77c24 */ /* 0x000fe2000f8e02ff */
[----:B------:R-:W-:Y:S01]  /*8130*/  IADD3 R163, P0, R163, UR6, RZ ;  /* 0x00000006a3a37c10 */ /* 0x000fe2000ff1e0ff */
[----:B------:R-:W-:Y:S01]  /*8140*/  IMAD R155, R155, UR4, RZ ;  /* 0x000000049b9b7c24 */ /* 0x000fe2000f8e02ff */
[----:B------:R-:W-:Y:S01]  /*8150*/  SHF.R.S32.HI R20, RZ, 0x1f, R10 ;  /* 0x0000001fff147819 */ /* 0x000fe2000001140a */
[----:B------:R-:W-:Y:S01]  /*8160*/  IMAD R15, R15, UR4, RZ ;  /* 0x000000040f0f7c24 */ /* 0x000fe2000f8e02ff */
[----:B------:R-:W-:Y:S01]  /*8170*/  IADD3 R23, P1, R23, UR6, RZ ;  /* 0x0000000617177c10 */ /* 0x000fe2000ff3e0ff */
[----:B------:R-:W4:Y:S01]  /*8180*/  LDL.LU R181, [R1+0x53c] ;  /* 0x00053c0001b57983 */ /* 0x000f220000300800 */
[----:B------:R-:W-:-:S02]  /*8190*/  IADD3 R10, P2, R10, UR6, RZ ;  /* 0x000000060a0a7c10 */ /* 0x000fc4000ff5e0ff */
[----:B------:R-:W-:Y:S01]  /*81a0*/  SHF.R.S32.HI R224, RZ, 0x1f, R225 ;  /* 0x0000001fffe07819 */ /* 0x000fe200000114e1 */
[----:B------:R-:W-:Y:S01]  /*81b0*/  IMAD R6, R6, UR4, RZ ;  /* 0x0000000406067c24 */ /* 0x000fe2000f8e02ff */
[----:B------:R-:W-:Y:S01]  /*81c0*/  IADD3.X R169, R169, UR7, RZ, P0, !PT ;  /* 0x00000007a9a97c10 */ /* 0x000fe200087fe4ff */
[----:B------:R-:W4:Y:S01]  /*81d0*/  LDL.LU R180, [R1+0x538] ;  /* 0x0005380001b47983 */ /* 0x000f220000300800 */
[----:B------:R-:W-:Y:S02]  /*81e0*/  SHF.R.S32.HI R170, RZ, 0x1f, R165 ;  /* 0x0000001fffaa7819 */ /* 0x000fe400000114a5 */
[----:B------:R-:W-:Y:S01]  /*81f0*/  IADD3.X R160, R160, UR7, RZ, P1, !PT ;  /* 0x00000007a0a07c10 */ /* 0x000fe20008ffe4ff */
[----:B------:R-:W-:Y:S01]  /*8200*/  IMAD R242, R242, UR4, RZ ;  /* 0x00000004f2f27c24 */ /* 0x000fe2000f8e02ff */
[----:B------:R-:W-:Y:S01]  /*8210*/  IADD3 R225, P0, R225, UR6, RZ ;  /* 0x00000006e1e17c10 */ /* 0x000fe2000ff1e0ff */
[----:B------:R-:W-:Y:S01]  /*8220*/  IMAD R111, R111, UR4, RZ ;  /* 0x000000046f6f7c24 */ /* 0x000fe2000f8e02ff */
[----:B------:R-:W-:Y:S01]  /*8230*/  SHF.R.S32.HI R162, RZ, 0x1f, R153 ;  /* 0x0000001fffa27819 */ /* 0x000fe20000011499 */
[----:B------:R-:W4:Y:S01]  /*8240*/  LDL.LU R179, [R1+0x534] ;  /* 0x0005340001b37983 */ /* 0x000f220000300800 */
[----:B------:R-:W-:-:S02]  /*8250*/  IADD3.X R20, R20, UR7, RZ, P2, !PT ;  /* 0x0000000714147c10 */ /* 0x000fc400097fe4ff */
[----:B------:R-:W-:Y:S01]  /*8260*/  IADD3 R165, P1, R165, UR6, RZ ;  /* 0x00000006a5a57c10 */ /* 0x000fe2000ff3e0ff */
[----:B------:R-:W-:Y:S01]  /*8270*/  IMAD R229, R229, UR4, RZ ;  /* 0x00000004e5e57c24 */ /* 0x000fe2000f8e02ff */
[----:B------:R-:W-:Y:S01]  /*8280*/  SHF.R.S32.HI R22, RZ, 0x1f, R13 ;  /* 0x0000001fff167819 */ /* 0x000fe2000001140d */
[----:B------:R-:W4:Y:S01]  /*8290*/  LDL.LU R178, [R1+0x530] ;  /* 0x0005300001b27983 */ /* 0x000f220000300800 */
[----:B------:R-:W-:Y:S02]  /*82a0*/  IADD3 R153, P2, R153, UR6, RZ ;  /* 0x0000000699997c10 */ /* 0x000fe4000ff5e0ff */
        /* <DEDUP_REMOVED lines=32> */
[----:B------:R-:W-:Y:S01]  /*84b0*/  IADD3.X R239, R239, UR7, RZ, P0, !PT ;  /* 0x00000007efef7c10 */ /* 0x000fe200087fe4ff */
[----:B------:R-:W-:Y:S01]  /*84c0*/  IMAD R219, R219, UR4, RZ ;  /* 0x00000004dbdb7c24 */ /* 0x000fe2000f8e02ff */
[----:B------:R-:W-:Y:S01]  /*84d0*/  IADD3 R6, P5, R6, UR6, RZ ;  /* 0x0000000606067c10 */ /* 0x000fe2000ffbe0ff */
[----:B------:R0:W5:Y:S01]  /*84e0*/  LDL.LU R0, [R1+0x514] ;  /* 0x0005140001007983 */ /* 0x0001620000300800 */
[----:B------:R-:W-:-:S02]  /*84f0*/  SHF.R.S32.HI R241, RZ, 0x1f, R242 ;  /* 0x0000001ffff17819 */ /* 0x000fc400000114f2 */
[----:B------:R-:W-:Y:S02]  /*8500*/  IADD3.X R226, R226, UR7, RZ, P1, !PT ;  /* 0x00000007e2e27c10 */ /* 0x000fe40008ffe4ff */
[----:B------:R-:W-:Y:S02]  /*8510*/  IADD3 R171, P0, R111, UR6, RZ ;  /* 0x000000066fab7c10 */ /* 0x000fe4000ff1e0ff */
[----:B------:R-:W-:Y:S02]  /*8520*/  SHF.R.S32.HI R228, RZ, 0x1f, R229 ;  /* 0x0000001fffe47819 */ /* 0x000fe400000114e5 */
[----:B------:R-:W-:Y:S02]  /*8530*/  IADD3.X R214, R214, UR7, RZ, P2, !PT ;  /* 0x00000007d6d67c10 */ /* 0x000fe400097fe4ff */
[----:B------:R-:W-:Y:S02]  /*8540*/  IADD3 R242, P1, R242, UR6, RZ ;  /* 0x00000006f2f27c10 */ /* 0x000fe4000ff3e0ff */
[----:B------:R-:W-:-:S02]  /*8550*/  SHF.R.S32.HI R216, RZ, 0x1f, R217 ;  /* 0x0000001fffd87819 */ /* 0x000fc400000114d9 */
[----:B------:R-:W-:Y:S02]  /*8560*/  IADD3.X R164, R164, UR7, RZ, P3, !PT ;  /* 0x00000007a4a47c10 */ /* 0x000fe40009ffe4ff */
[----:B------:R-:W-:Y:S01]  /*8570*/  IADD3 R229, P2, R229, UR6, RZ ;  /* 0x00000006e5e57c10 */ /* 0x000fe2000ff5e0ff */
[----:B------:R-:W-:Y:S01]  /*8580*/  IMAD R19, R19, UR4, RZ ;  /* 0x0000000413137c24 */ /* 0x000fe2000f8e02ff */
[----:B------:R-:W-:Y:S01]  /*8590*/  SHF.R.S32.HI R166, RZ, 0x1f, R157 ;  /* 0x0000001fffa67819 */ /* 0x000fe2000001149d */
[----:B------:R-:W-:Y:S01]  /*85a0*/  IMAD R159, R159, UR4, RZ ;  /* 0x000000049f9f7c24 */ /* 0x000fe2000f8e02ff */
[----:B------:R-:W-:Y:S02]  /*85b0*/  IADD3.X R152, R152, UR7, RZ, P4, !PT ;  /* 0x0000000798987c10 */ /* 0x000fe4000a7fe4ff */
[----:B------:R-:W-:Y:S01]  /*85c0*/  IADD3 R217, P3, R217, UR6, RZ ;  /* 0x00000006d9d97c10 */ /* 0x000fe2000ff7e0ff */
[----:B------:R1:W-:Y:S01]  /*85d0*/  STL [R1+0x4], R171 ;  /* 0x000004ab01007387 */ /* 0x0003e20000100800 */
[----:B------:R-:W-:-:S02]  /*85e0*/  SHF.R.S32.HI R14, RZ, 0x1f, R7 ;  /* 0x0000001fff0e7819 */ /* 0x000fc40000011407 */
[----:B------:R-:W-:Y:S02]  /*85f0*/  SHF.R.S32.HI R154, RZ, 0x1f, R17 ;  /* 0x0000001fff9a7819 */ /* 0x000fe40000011411 */
[----:B------:R-:W-:Y:S02]  /*8600*/  IADD3.X R12, R12, UR7, RZ, P5, !PT ;  /* 0x000000070c0c7c10 */ /* 0x000fe4000affe4ff */
[----:B------:R-:W-:Y:S02]  /*8610*/  IADD3 R157, P4, R157, UR6, RZ ;  /* 0x000000069d9d7c10 */ /* 0x000fe4000ff9e0ff */
[----:B------:R-:W-:Y:S02]  /*8620*/  IADD3 R7, P6, R7, UR6, RZ ;  /* 0x0000000607077c10 */ /* 0x000fe4000ffde0ff */
[----:B------:R-:W-:Y:S02]  /*8630*/  IADD3 R17, P5, R17, UR6, RZ ;  /* 0x0000000611117c10 */ /* 0x000fe4000ffbe0ff */
[----:B------:R-:W-:Y:S01]  /*8640*/  IADD3.X R241, R241, UR7, RZ, P1, !PT ;  /* 0x00000007f1f17c10 */ /* 0x000fe20008ffe4ff */
[----:B------:R-:W-:Y:S01]  /*8650*/  IMAD R246, R246, UR4, RZ ;  /* 0x00000004f6f67c24 */ /* 0x000fe2000f8e02ff */
[----:B------:R-:W-:Y:S01]  /*8660*/  SHF.R.S32.HI R243, RZ, 0x1f, R244 ;  /* 0x0000001ffff37819 */ /* 0x000fe200000114f4 */
[----:B------:R-:W-:Y:S01]  /*8670*/  IMAD R109, R109, UR4, RZ ;  /* 0x000000046d6d7c24 */ /* 0x000fe2000f8e02ff */
[----:B------:R-:W-:-:S02]  /*8680*/  IADD3.X R228, R228, UR7, RZ, P2, !PT ;  /* 0x00000007e4e47c10 */ /* 0x000fc400097fe4ff */
[----:B-1----:R-:W-:Y:S01]  /*8690*/  IADD3 R171, P1, R110, UR6, RZ ;  /* 0x000000066eab7c10 */ /* 0x002fe2000ff3e0ff */
[----:B------:R-:W-:Y:S01]  /*86a0*/  IMAD R233, R233, UR4, RZ ;  /* 0x00000004e9e97c24 */ /* 0x000fe2000f8e02ff */
[----:B------:R-:W-:Y:S02]  /*86b0*/  SHF.R.S32.HI R230, RZ, 0x1f, R231 ;  /* 0x0000001fffe67819 */ /* 0x000fe400000114e7 */
[----:B------:R-:W-:Y:S02]  /*86c0*/  IADD3.X R216, R216, UR7, RZ, P3, !PT ;  /* 0x00000007d8d87c10 */ /* 0x000fe40009ffe4ff */
[----:B------:R-:W-:Y:S01]  /*86d0*/  IADD3 R244, P2, R244, UR6, RZ ;  /* 0x00000006f4f47c10 */ /* 0x000fe2000ff5e0ff */
[----:B------:R-:W-:Y:S01]  /*86e0*/  IMAD R161, R161, UR4, RZ ;  /* 0x00000004a1a17c24 */ /* 0x000fe2000f8e02ff */
[----:B------:R-:W-:Y:S01]  /*86f0*/  SHF.R.S32.HI R218, RZ, 0x1f, R219 ;  /* 0x0000001fffda7819 */ /* 0x000fe200000114db */
[----:B------:R-:W-:Y:S01]  /*8700*/  IMAD R221, R221, UR4, RZ ;  /* 0x00000004dddd7c24 */ /* 0x000fe2000f8e02ff */
[----:B------:R-:W-:-:S02]  /*8710*/  IADD3.X R166, R166, UR7, RZ, P4, !PT ;  /* 0x00000007a6a67c10 */ /* 0x000fc4000a7fe4ff */
[----:B------:R-:W-:Y:S02]  /*8720*/  IADD3 R231, P3, R231, UR6, RZ ;  /* 0x00000006e7e77c10 */ /* 0x000fe4000ff7e0ff */
[----:B------:R-:W-:Y:S02]  /*8730*/  SHF.R.S32.HI R156, RZ, 0x1f, R19 ;  /* 0x0000001fff9c7819 */ /* 0x000fe40000011413 */
[----:B------:R-:W-:Y:S02]  /*8740*/  IADD3.X R14, R14, UR7, RZ, P6, !PT ;  /* 0x000000070e0e7c10 */ /* 0x000fe4000b7fe4ff */
[----:B------:R-:W-:Y:S02]  /*8750*/  SHF.R.S32.HI R167, RZ, 0x1f, R159 ;  /* 0x0000001fffa77819 */ /* 0x000fe4000001149f */
[----:B------:R-:W-:Y:S02]  /*8760*/  IADD3.X R154, R154, UR7, RZ, P5, !PT ;  /* 0x000000079a9a7c10 */ /* 0x000fe4000affe4ff */
[----:B------:R-:W-:Y:S01]  /*8770*/  IADD3 R219, P4, R219, UR6, RZ ;  /* 0x00000006dbdb7c10 */ /* 0x000fe2000ff9e0ff */
[----:B------:R1:W-:Y:S01]  /*8780*/  STL [R1+0xc], R171 ;  /* 0x00000cab01007387 */ /* 0x0003e20000100800 */
[----:B------:R-:W-:-:S02]  /*8790*/  IADD3 R19, P6, R19, UR6, RZ ;  /* 0x0000000613137c10 */ /* 0x000fc4000ffde0ff */
[----:B------:R-:W-:Y:S02]  /*87a0*/  IADD3 R159, P5, R159, UR6, RZ ;  /* 0x000000069f9f7c10 */ /* 0x000fe4000ffbe0ff */
[----:B------:R-:W-:Y:S01]  /*87b0*/  IADD3.X R243, R243, UR7, RZ, P2, !PT ;  /* 0x00000007f3f37c10 */ /* 0x000fe200097fe4ff */
[----:B------:R-:W-:Y:S01]  /*87c0*/  IMAD R248, R248, UR4, RZ ;  /* 0x00000004f8f87c24 */ /* 0x000fe2000f8e02ff */
[----:B------:R-:W-:Y:S01]  /*87d0*/  SHF.R.S32.HI R245, RZ, 0x1f, R246 ;  /* 0x0000001ffff57819 */ /* 0x000fe200000114f6 */
[----:B------:R-:W-:Y:S01]  /*87e0*/  IMAD R108, R108, UR4, RZ ;  /* 0x000000046c6c7c24 */ /* 0x000fe2000f8e02ff */
[----:B------:R-:W-:Y:S02]  /*87f0*/  IADD3.X R230, R230, UR7, RZ, P3, !PT ;  /* 0x00000007e6e67c10 */ /* 0x000fe40009ffe4ff */
[----:B-1----:R-:W-:Y:S01]  /*8800*/  IADD3 R171, P2, R109, UR6, RZ ;  /* 0x000000066dab7c10 */ /* 0x002fe2000ff5e0ff */
        /* <DEDUP_REMOVED lines=9> */
[----:B------:R-:W-:-:S02]  /*88a0*/  IADD3 R233, P4, R233, UR6, RZ ;  /* 0x00000006e9e97c10 */ /* 0x000fc4000ff9e0ff */
[----:B------:R-:W-:Y:S02]  /*88b0*/  IADD3 R161, P6, R161, UR6, RZ ;  /* 0x00000006a1a17c10 */ /* 0x000fe4000ffde0ff */
[----:B------:R-:W-:Y:S01]  /*88c0*/  IADD3 R221, P5, R221, UR6, RZ ;  /* 0x00000006dddd7c10 */ /* 0x000fe2000ffbe0ff */
[----:B------:R1:W-:Y:S01]  /*88d0*/  STL [R1+0x14], R171 ;  /* 0x000014ab01007387 */ /* 0x0003e20000100800 */
[----:B------:R-:W-:Y:S01]  /*88e0*/  IADD3.X R245, R245, UR7, RZ, P3, !PT ;  /* 0x00000007f5f57c10 */ /* 0x000fe20009ffe4ff */
[----:B------:R-:W-:Y:S01]  /*88f0*/  IMAD R237, R237, UR4, RZ ;  /* 0x00000004eded7c24 */ /* 0x000fe2000f8e02ff */
[----:B------:R-:W-:Y:S01]  /*8900*/  SHF.R.S32.HI R247, RZ, 0x1f, R248 ;  /* 0x0000001ffff77819 */ /* 0x000fe200000114f8 */
[----:B------:R-:W-:Y:S01]  /*8910*/  IMAD R250, R250, UR4, RZ ;  /* 0x00000004fafa7c24 */ /* 0x000fe2000f8e02ff */
[----:B------:R-:W-:Y:S01]  /*8920*/  IADD3.X R232, R232, UR7, RZ, P4, !PT ;  /* 0x00000007e8e87c10 */ /* 0x000fe2000a7fe4ff */
[----:B------:R-:W-:Y:S01]  /*8930*/  IMAD R107, R107, UR4, RZ ;  /* 0x000000046b6b7c24 */ /* 0x000fe2000f8e02ff */
[----:B------:R-:W-:-:S02]  /*8940*/  SHF.R.S32.HI R222, RZ, 0x1f, R223 ;  /* 0x0000001fffde7819 */ /* 0x000fc400000114df */
[----:B------:R-:W-:Y:S02]  /*8950*/  IADD3.X R168, R168, UR7, RZ, P6, !PT ;  /* 0x00000007a8a87c10 */ /* 0x000fe4000b7fe4ff */
[----:B-1----:R-:W-:Y:S02]  /*8960*/  IADD3 R171, P3, R108, UR6, RZ ;  /* 0x000000066cab7c10 */ /* 0x002fe4000ff7e0ff */
[----:B------:R-:W-:Y:S02]  /*8970*/  SHF.R.S32.HI R234, RZ, 0x1f, R235 ;  /* 0x0000001fffea7819 */ /* 0x000fe400000114eb */
[----:B------:R-:W-:Y:S02]  /*8980*/  IADD3.X R220, R220, UR7, RZ, P5, !PT ;  /* 0x00000007dcdc7c10 */ /* 0x000fe4000affe4ff */
[----:B------:R-:W-:Y:S02]  /*8990*/  IADD3 R248, P4, R248, UR6, RZ ;  /* 0x00000006f8f87c10 */ /* 0x000fe4000ff9e0ff */
[----:B------:R-:W-:-:S02]  /*89a0*/  IADD3 R223, P6, R223, UR6, RZ ;  /* 0x00000006dfdf7c10 */ /* 0x000fc4000ffde0ff */
[----:B------:R-:W-:Y:S01]  /*89b0*/  IADD3 R235, P5, R235, UR6, RZ ;  /* 0x00000006ebeb7c10 */ /* 0x000fe2000ffbe0ff */
[----:B------:R1:W-:Y:S01]  /*89c0*/  STL [R1+0x1c], R171 ;  /* 0x00001cab01007387 */ /* 0x0003e20000100800 */
[----:B------:R-:W-:Y:S01]  /*89d0*/  IADD3.X R247, R247, UR7, RZ, P4, !PT ;  /* 0x00000007f7f77c10 */ /* 0x000fe2000a7fe4ff */
[----:B------:R-:W-:Y:S01]  /*89e0*/  IMAD R252, R252, UR4, RZ ;  /* 0x00000004fcfc7c24 */ /* 0x000fe2000f8e02ff */
[----:B------:R-:W-:Y:S01]  /*89f0*/  SHF.R.S32.HI R236, RZ, 0x1f, R237 ;  /* 0x0000001fffec7819 */ /* 0x000fe200000114ed */
[----:B------:R-:W-:Y:S01]  /*8a00*/  IMAD R106, R106, UR4, RZ ;  /* 0x000000046a6a7c24 */ /* 0x000fe2000f8e02ff */
[----:B------:R-:W-:Y:S02]  /*8a10*/  IADD3.X R222, R222, UR7, RZ, P6, !PT ;  /* 0x00000007dede7c10 */ /* 0x000fe4000b7fe4ff */
[----:B------:R-:W-:Y:S02]  /*8a20*/  SHF.R.S32.HI R249, RZ, 0x1f, R250 ;  /* 0x0000001ffff97819 */ /* 0x000fe400000114fa */
[----:B------:R-:W-:-:S02]  /*8a30*/  IADD3.X R234, R234, UR7, RZ, P5, !PT ;  /* 0x00000007eaea7c10 */ /* 0x000fc4000affe4ff */
[----:B-1----:R-:W-:Y:S02]  /*8a40*/  IADD3 R171, P4, R107, UR6, RZ ;  /* 0x000000066bab7c10 */ /* 0x002fe4000ff9e0ff */
[----:B------:R-:W-:Y:S02]  /*8a50*/  IADD3 R237, P6, R237, UR6, RZ ;  /* 0x00000006eded7c10 */ /* 0x000fe4000ffde0ff */
[----:B------:R-:W-:Y:S01]  /*8a60*/  IADD3 R250, P5, R250, UR6, RZ ;  /* 0x00000006fafa7c10 */ /* 0x000fe2000ffbe0ff */
[----:B------:R1:W-:Y:S01]  /*8a70*/  STL [R1+0x24], R171 ;  /* 0x000024ab01007387 */ /* 0x0003e20000100800 */
[----:B------:R-:W-:Y:S01]  /*8a80*/  SHF.R.S32.HI R251, RZ, 0x1f, R252 ;  /* 0x0000001ffffb7819 */ /* 0x000fe200000114fc */
[----:B------:R-:W-:Y:S01]  /*8a90*/  IMAD R105, R105, UR4, RZ ;  /* 0x0000000469697c24 */ /* 0x000fe2000f8e02ff */
[----:B------:R-:W-:Y:S02]  /*8aa0*/  IADD3.X R236, R236, UR7, RZ, P6, !PT ;  /* 0x00000007ecec7c10 */ /* 0x000fe4000b7fe4ff */
[----:B------:R-:W-:-:S02]  /*8ab0*/  IADD3.X R249, R249, UR7, RZ, P5, !PT ;  /* 0x00000007f9f97c10 */ /* 0x000fc4000affe4ff */
[----:B------:R-:W-:Y:S02]  /*8ac0*/  IADD3 R252, P6, R252, UR6, RZ ;  /* 0x00000006fcfc7c10 */ /* 0x000fe4000ffde0ff */
[----:B-1----:R-:W-:Y:S02]  /*8ad0*/  IADD3 R171, P5, R106, UR6, RZ ;  /* 0x000000066aab7c10 */ /* 0x002fe4000ffbe0ff */
[----:B------:R-:W-:Y:S02]  /*8ae0*/  SHF.R.S32.HI R112, RZ, 0x1f, R111 ;  /* 0x0000001fff707819 */ /* 0x000fe4000001146f */
[----:B------:R-:W-:Y:S01]  /*8af0*/  IADD3.X R251, R251, UR7, RZ, P6, !PT ;  /* 0x00000007fbfb7c10 */ /* 0x000fe2000b7fe4ff */
[----:B------:R1:W-:Y:S01]  /*8b00*/  STL [R1+0x2c], R171 ;  /* 0x00002cab01007387 */ /* 0x0003e20000100800 */
[----:B------:R-:W-:Y:S01]  /*8b10*/  IADD3 R186, P6, R105, UR6, RZ ;  /* 0x0000000669ba7c10 */ /* 0x000fe2000ffde0ff */
[----:B------:R-:W-:Y:S01]  /*8b20*/  IMAD R104, R104, UR4, RZ ;  /* 0x0000000468687c24 */ /* 0x000fe2000f8e02ff */
[----:B------:R-:W-:Y:S01]  /*8b30*/  SHF.R.S32.HI R111, RZ, 0x1f, R110 ;  /* 0x0000001fff6f7819 */ /* 0x000fe2000001146e */
[----:B------:R-:W-:-:S02]  /*8b40*/  IMAD R103, R103, UR4, RZ ;  /* 0x0000000467677c24 */ /* 0x000fc4000f8e02ff */
[----:B------:R2:W-:Y:S01]  /*8b50*/  STL [R1+0x34], R186 ;  /* 0x000034ba01007387 */ /* 0x0005e20000100800 */
[----:B-1----:R-:W-:Y:S02]  /*8b60*/  IADD3.X R171, R112, UR7, RZ, P0, !PT ;  /* 0x0000000770ab7c10 */ /* 0x002fe400087fe4ff */
[----:B------:R-:W-:-:S03]  /*8b70*/  SHF.R.S32.HI R110, RZ, 0x1f, R109 ;  /* 0x0000001fff6e7819 */ /* 0x000fc6000001146d */
[----:B------:R1:W-:Y:S01]  /*8b80*/  STL [R1], R171 ;  /* 0x000000ab01007387 */ /* 0x0003e20000100800 */
[----:B--2---:R-:W-:Y:S01]  /*8b90*/  IADD3 R186, P0, R104, UR6, RZ ;  /* 0x0000000668ba7c10 */ /* 0x004fe2000ff1e0ff */
[----:B------:R-:W-:-:S04]  /*8ba0*/  IMAD R102, R102, UR4, RZ ;  /* 0x0000000466667c24 */ /* 0x000fc8000f8e02ff */
[----:B------:R2:W-:Y:S01]  /*8bb0*/  STL [R1+0x3c], R186 ;  /* 0x00003cba01007387 */ /* 0x0005e20000100800 */
[----:B-1----:R-:W-:Y:S02]  /*8bc0*/  IADD3.X R171, R111, UR7, RZ, P1, !PT ;  /* 0x000000076fab7c10 */ /* 0x002fe40008ffe4ff */
[----:B------:R-:W-:-:S03]  /*8bd0*/  SHF.R.S32.HI R109, RZ, 0x1f, R108 ;  /* 0x0000001fff6d7819 */ /* 0x000fc6000001146c */
[----:B------:R1:W-:Y:S01]  /*8be0*/  STL [R1+0x8], R171 ;  /* 0x000008ab01007387 */ /* 0x0003e20000100800 */
        /* <DEDUP_REMOVED lines=445> */
[----:B------:R-:W-:Y:S01]  /*a7c0*/  IMAD R89, R89, UR4, RZ ;  /* 0x0000000459597c24 */ /* 0x000fe2000f8e02ff */
[----:B------:R-:W-:-:S03]  /*a7d0*/  SHF.R.S32.HI R34, RZ, 0x1f, R32 ;  /* 0x0000001fff227819 */ /* 0x000fc60000011420 */
[----:B------:R2:W-:Y:S01]  /*a7e0*/  STL [R1+0x294], R186 ;  /* 0x000294ba01007387 */ /* 0x0005e20000100800 */
[----:B-1----:R-:W-:Y:S01]  /*a7f0*/  IADD3.X R171, R38, UR7, RZ, P6, !PT ;  /* 0x0000000726ab7c10 */ /* 0x002fe2000b7fe4ff */
[----:B------:R-:W-:-:S04]  /*a800*/  IMAD R91, R91, UR4, RZ ;  /* 0x000000045b5b7c24 */ /* 0x000fc8000f8e02ff */
[----:B------:R1:W-:Y:S01]  /*a810*/  STL [R1+0x260], R171 ;  /* 0x000260ab01007387 */ /* 0x0003e20000100800 */
[----:B--2---:R-:W-:Y:S02]  /*a820*/  IADD3 R186, P6, R5, UR6, RZ ;  /* 0x0000000605ba7c10 */ /* 0x004fe4000ffde0ff */
[----:B------:R-:W-:-:S03]  /*a830*/  SHF.R.S32.HI R32, RZ, 0x1f, R30 ;  /* 0x0000001fff207819 */ /* 0x000fc6000001141e */
[----:B------:R2:W-:Y:S01]  /*a840*/  STL [R1+0x29c], R186 ;  /* 0x00029cba01007387 */ /* 0x0005e20000100800 */
[----:B-1----:R-:W-:Y:S02]  /*a850*/  IADD3.X R171, R36, UR7, RZ, P0, !PT ;  /* 0x0000000724ab7c10 */ /* 0x002fe400087fe4ff */
[----:B------:R-:W-:-:S03]  /*a860*/  IADD3 R187, P0, R89, UR6, RZ ;  /* 0x0000000659bb7c10 */ /* 0x000fc6000ff1e0ff */
[----:B------:R1:W-:Y:S01]  /*a870*/  STL [R1+0x268], R171 ;  /* 0x000268ab01007387 */ /* 0x0003e20000100800 */
[----:B--2---:R-:W-:Y:S02]  /*a880*/  IADD3.X R186, R34, UR7, RZ, P1, !PT ;  /* 0x0000000722ba7c10 */ /* 0x004fe40008ffe4ff */
[----:B------:R-:W-:Y:S01]  /*a890*/  SHF.R.S32.HI R30, RZ, 0x1f, R28 ;  /* 0x0000001fff1e7819 */ /* 0x000fe2000001141c */
[----:B------:R2:W-:Y:S01]  /*a8a0*/  STL [R1+0x2a4], R187 ;  /* 0x0002a4bb01007387 */ /* 0x0005e20000100800 */
[----:B------:R-:W-:Y:S02]  /*a8b0*/  SHF.R.S32.HI R28, RZ, 0x1f, R26 ;  /* 0x0000001fff1c7819 */ /* 0x000fe4000001141a */
[----:B-1----:R-:W-:Y:S01]  /*a8c0*/  IADD3 R171, P1, R91, UR6, RZ ;  /* 0x000000065bab7c10 */ /* 0x002fe2000ff3e0ff */
[----:B------:R1:W-:Y:S01]  /*a8d0*/  STL [R1+0x270], R186 ;  /* 0x000270ba01007387 */ /* 0x0003e20000100800 */
[----:B------:R-:W-:Y:S02]  /*a8e0*/  SHF.R.S32.HI R26, RZ, 0x1f, R24 ;  /* 0x0000001fff1a7819 */ /* 0x000fe40000011418 */
[----:B--2---:R-:W-:Y:S01]  /*a8f0*/  IADD3.X R187, R32, UR7, RZ, P2, !PT ;  /* 0x0000000720bb7c10 */ /* 0x004fe200097fe4ff */
[----:B------:R2:W-:Y:S01]  /*a900*/  STL [R1+0x2ac], R171 ;  /* 0x0002acab01007387 */ /* 0x0005e20000100800 */
[----:B------:R-:W-:-:S02]  /*a910*/  SHF.R.S32.HI R24, RZ, 0x1f, R5 ;  /* 0x0000001fff187819 */ /* 0x000fc40000011405 */
[----:B------:R-:W-:Y:S02]  /*a920*/  SHF.R.S32.HI R5, RZ, 0x1f, R89 ;  /* 0x0000001fff057819 */ /* 0x000fe40000011459 */
[----:B-1----:R-:W-:Y:S01]  /*a930*/  IADD3.X R186, R30, UR7, RZ, P3, !PT ;  /* 0x000000071eba7c10 */ /* 0x002fe20009ffe4ff */
[----:B------:R1:W-:Y:S01]  /*a940*/  STL [R1+0x278], R187 ;  /* 0x000278bb01007387 */ /* 0x0003e20000100800 */
[----:B--2---:R-:W-:-:S03]  /*a950*/  IADD3.X R171, R28, UR7, RZ, P4, !PT ;  /* 0x000000071cab7c10 */ /* 0x004fc6000a7fe4ff */
[----:B------:R2:W-:Y:S01]  /*a960*/  STL [R1+0x280], R186 ;  /* 0x000280ba01007387 */ /* 0x0005e20000100800 */
[----:B------:R-:W-:-:S03]  /*a970*/  IMAD R93, R93, UR4, RZ ;  /* 0x000000045d5d7c24 */ /* 0x000fc6000f8e02ff */
[----:B------:R3:W-:Y:S01]  /*a980*/  STL [R1+0x288], R171 ;  /* 0x000288ab01007387 */ /* 0x0007e20000100800 */
[----:B-1----:R-:W-:Y:S02]  /*a990*/  IADD3.X R187, R26, UR7, RZ, P5, !PT ;  /* 0x000000071abb7c10 */ /* 0x002fe4000affe4ff */
[----:B--2---:R-:W-:-:S03]  /*a9a0*/  IADD3.X R186, R24, UR7, RZ, P6, !PT ;  /* 0x0000000718ba7c10 */ /* 0x004fc6000b7fe4ff */
[----:B------:R-:W-:Y:S01]  /*a9b0*/  STL [R1+0x290], R187 ;  /* 0x000290bb01007387 */ /* 0x000fe20000100800 */
[----:B---3--:R-:W-:Y:S01]  /*a9c0*/  IADD3.X R171, R5, UR7, RZ, P0, !PT ;  /* 0x0000000705ab7c10 */ /* 0x008fe200087fe4ff */
[----:B------:R-:W-:Y:S01]  /*a9d0*/  ULDC.64 UR6, c[0x0][0x218] ;  /* 0x0000860000067ab9 */ /* 0x000fe20000000a00 */
[----:B------:R-:W-:Y:S01]  /*a9e0*/  SHF.R.S32.HI R5, RZ, 0x1f, R91 ;  /* 0x0000001fff057819 */ /* 0x000fe2000001145b */
[----:B------:R1:W-:Y:S01]  /*a9f0*/  STL [R1+0x298], R186 ;  /* 0x000298ba01007387 */ /* 0x0003e20000100800 */
[----:B------:R-:W-:-:S03]  /*aa00*/  IMAD R25, R25, UR4, RZ ;  /* 0x0000000419197c24 */ /* 0x000fc6000f8e02ff */
[----:B------:R2:W-:Y:S01]  /*aa10*/  STL [R1+0x2a0], R171 ;  /* 0x0002a0ab01007387 */ /* 0x0005e20000100800 */
[----:B------:R-:W-:Y:S02]  /*aa20*/  SHF.R.S32.HI R24, RZ, 0x1f, R93 ;  /* 0x0000001fff187819 */ /* 0x000fe4000001145d */
[----:B-1----:R-:W-:Y:S02]  /*aa30*/  IADD3 R186, P0, R93, UR6, RZ ;  /* 0x000000065dba7c10 */ /* 0x002fe4000ff1e0ff */
[----:B--2---:R-:W-:Y:S01]  /*aa40*/  IADD3.X R171, R5, UR7, RZ, P1, !PT ;  /* 0x0000000705ab7c10 */ /* 0x004fe20008ffe4ff */
[----:B------:R-:W-:Y:S01]  /*aa50*/  IMAD R5, R87, UR4, RZ ;  /* 0x0000000457057c24 */ /* 0x000fe2000f8e02ff */
[----:B------:R-:W-:Y:S01]  /*aa60*/  ULDC.64 UR6, c[0x0][0x218] ;  /* 0x0000860000067ab9 */ /* 0x000fe20000000a00 */
[----:B------:R1:W-:Y:S01]  /*aa70*/  STL [R1+0x2b4], R186 ;  /* 0x0002b4ba01007387 */ /* 0x0003e20000100800 */
[----:B------:R-:W-:-:S03]  /*aa80*/  IADD3.X R187, R24, UR7, RZ, P0, !PT ;  /* 0x0000000718bb7c10 */ /* 0x000fc600087fe4ff */
[----:B------:R2:W-:Y:S01]  /*aa90*/  STL [R1+0x2a8], R171 ;  /* 0x0002a8ab01007387 */ /* 0x0005e20000100800 */
[----:B------:R-:W-:Y:S01]  /*aaa0*/  SHF.R.S32.HI R26, RZ, 0x1f, R25 ;  /* 0x0000001fff1a7819 */ /* 0x000fe20000011419 */
[----:B------:R-:W-:Y:S01]  /*aab0*/  IMAD R131, R131, UR4, RZ ;  /* 0x0000000483837c24 */ /* 0x000fe2000f8e02ff */
[----:B-1----:R-:W-:Y:S02]  /*aac0*/  IADD3 R186, P2, R5, UR8, RZ ;  /* 0x0000000805ba7c10 */ /* 0x002fe4000ff5e0ff */
[----:B--2---:R-:W-:Y:S01]  /*aad0*/  IADD3 R171, P1, R25, UR6, RZ ;  /* 0x0000000619ab7c10 */ /* 0x004fe2000ff3e0ff */
[----:B------:R-:W-:Y:S01]  /*aae0*/  ULDC.64 UR6, c[0x0][0x218] ;  /* 0x0000860000067ab9 */ /* 0x000fe20000000a00 */
[----:B------:R-:W-:-:S03]  /*aaf0*/  SHF.R.S32.HI R5, RZ, 0x1f, R5 ;  /* 0x0000001fff057819 */ /* 0x000fc60000011405 */
[----:B------:R1:W-:Y:S01]  /*ab00*/  STL [R1+0x2bc], R171 ;  /* 0x0002bcab01007387 */ /* 0x0003e20000100800 */
[----:B------:R-:W-:Y:S01]  /*ab10*/  IADD3.X R5, R5, UR7, RZ, P2, !PT ;  /* 0x0000000705057c10 */ /* 0x000fe200097fe4ff */
[----:B------:R-:W-:Y:S01]  /*ab20*/  IMAD R3, R3, UR5, RZ ;  /* 0x0000000503037c24 */ /* 0x000fe2000f8e02ff */
[----:B------:R-:W-:Y:S01]  /*ab30*/  ULDC.64 UR4, c[0x0][0x210] ;  /* 0x0000840000047ab9 */ /* 0x000fe20000000a00 */
[----:B------:R-:W-:Y:S01]  /*ab40*/  STL [R1+0x2b0], R187 ;  /* 0x0002b0bb01007387 */ /* 0x000fe20000100800 */
[----:B------:R-:W-:Y:S01]  /*ab50*/  SHF.R.S32.HI R113, RZ, 0x1f, R132 ;  /* 0x0000001fff717819 */ /* 0x000fe20000011484 */
[----:B------:R-:W-:Y:S02]  /*ab60*/  ULDC UR7, c[0x0][0x238] ;  /* 0x00008e0000077ab9 */ /* 0x000fe40000000800 */
[----:B------:R2:W-:Y:S01]  /*ab70*/  STL [R1+0x2c4], R186 ;  /* 0x0002c4ba01007387 */ /* 0x0005e20000100800 */
[----:B-1----:R-:W-:Y:S02]  /*ab80*/  IADD3.X R171, R26, UR9, RZ, P1, !PT ;  /* 0x000000091aab7c10 */ /* 0x002fe40008ffe4ff */
[----:B--2---:R-:W-:-:S03]  /*ab90*/  IADD3 R186, P1, R131, UR6, RZ ;  /* 0x0000000683ba7c10 */ /* 0x004fc6000ff3e0ff */
[----:B------:R-:W-:Y:S01]  /*aba0*/  STL [R1+0x2b8], R171 ;  /* 0x0002b8ab01007387 */ /* 0x000fe20000100800 */
[----:B------:R-:W-:-:S03]  /*abb0*/  SHF.R.S32.HI R131, RZ, 0x1f, R131 ;  /* 0x0000001fff837819 */ /* 0x000fc60000011483 */
[----:B------:R-:W-:Y:S04]  /*abc0*/  STL [R1+0x2cc], R186 ;  /* 0x0002ccba01007387 */ /* 0x000fe80000100800 */
[----:B------:R1:W-:Y:S02]  /*abd0*/  STL [R1+0x2c0], R5 ;  /* 0x0002c00501007387 */ /* 0x0003e40000100800 */
[----:B-1----:R-:W-:Y:S02]  /*abe0*/  IMAD.SHL.U32 R5, R185, 0x8, RZ ;  /* 0x00000008b9057824 */ /* 0x002fe400078e00ff */
[----:B------:R-:W-:Y:S02]  /*abf0*/  IMAD R185, R134, UR10, RZ ;  /* 0x0000000a86b97c24 */ /* 0x000fe4000f8e02ff */
[----:B------:R-:W-:-:S02]  /*ac00*/  IMAD R185, R137, UR20, RZ ;  /* 0x0000001489b97c24 */ /* 0x000fc4000f8e02ff */
[----:B------:R-:W-:Y:S02]  /*ac10*/  IMAD R185, R140, UR23, RZ ;  /* 0x000000178cb97c24 */ /* 0x000fe4000f8e02ff */
[----:B------:R-:W-:Y:S01]  /*ac20*/  IMAD R185, R142, UR25, RZ ;  /* 0x000000198eb97c24 */ /* 0x000fe2000f8e02ff */
[----:B------:R-:W-:Y:S01]  /*ac30*/  IADD3.X R185, R131, UR18, RZ, P1, !PT ;  /* 0x0000001283b97c10 */ /* 0x000fe20008ffe4ff */
[----:B------:R1:W-:Y:S01]  /*ac40*/  STL [R1+0x4ac], R5 ;  /* 0x0004ac0501007387 */ /* 0x0003e20000100800 */
[----:B------:R-:W-:Y:S02]  /*ac50*/  IADD3 R171, P0, R3, UR4, RZ ;  /* 0x0000000403ab7c10 */ /* 0x000fe4000ff1e0ff */
[----:B------:R-:W-:Y:S01]  /*ac60*/  LEA.HI R132, R113, R132, RZ, 0x6 ;  /* 0x0000008471847211 */ /* 0x000fe200078f30ff */
[----:B------:R0:W-:Y:S01]  /*ac70*/  STL [R1+0x2c8], R185 ;  /* 0x0002c8b901007387 */ /* 0x0001e20000100800 */
[----:B------:R-:W-:Y:S01]  /*ac80*/  UIADD3 UR4, UR12, 0x4000, URZ ;  /* 0x000040000c047890 */ /* 0x000fe2000fffe03f */
[----:B------:R-:W-:Y:S01]  /*ac90*/  LEA.HI.X.SX32 R3, R3, UR5, 0x1, P0 ;  /* 0x0000000503037c11 */ /* 0x000fe200080f0eff */
[----:B------:R-:W-:-:S02]  /*aca0*/  USHF.R.U32.HI UR5, URZ, 0x4, UR12 ;  /* 0x000000043f057899 */ /* 0x000fc4000801160c */
[----:B------:R-:W-:Y:S01]  /*acb0*/  USHF.R.U32.HI UR6, URZ, 0x4, UR4 ;  /* 0x000000043f067899 */ /* 0x000fe20008011604 */
[----:B-1----:R-:W-:Y:S01]  /*acc0*/  IMAD R5, R135, UR11, RZ ;  /* 0x0000000b87057c24 */ /* 0x002fe2000f8e02ff */
[----:B------:R-:W-:Y:S01]  /*acd0*/  USGXT.U32 UR4, UR5, 0xe ;  /* 0x0000000e0504789a */ /* 0x000fe20008000000 */
[----:B------:R-:W-:Y:S01]  /*ace0*/  IMAD R186, R133, UR7, RZ ;  /* 0x0000000785ba7c24 */ /* 0x000fe2000f8e02ff */
[----:B------:R-:W-:Y:S01]  /*acf0*/  UMOV UR8, 0xfffffffe ;  /* 0xfffffffe00087882 */ /* 0x000fe20000000000 */
[----:B------:R-:W-:Y:S01]  /*ad00*/  IMAD R5, R138, UR21, RZ ;  /* 0x000000158a057c24 */ /* 0x000fe2000f8e02ff */
[----:B------:R-:W-:Y:S01]  /*ad10*/  USGXT.U32 UR6, UR6, 0xe ;  /* 0x0000000e0606789a */ /* 0x000fe20008000000 */
[----:B------:R-:W-:Y:S01]  /*ad20*/  IMAD R186, R136, UR19, RZ ;  /* 0x0000001388ba7c24 */ /* 0x000fe2000f8e02ff */
[----:B------:R-:W-:Y:S01]  /*ad30*/  UMOV UR9, 0x7fffffdf ;  /* 0x7fffffdf00097882 */ /* 0x000fe20000000000 */
[----:B------:R-:W-:Y:S01]  /*ad40*/  IMAD R5, R141, UR24, RZ ;  /* 0x000000188d057c24 */ /* 0x000fe2000f8e02ff */
[----:B------:R-:W-:Y:S01]  /*ad50*/  SHF.R.S32.HI R5, RZ, 0x6, R132 ;  /* 0x00000006ff057819 */ /* 0x000fe20000011484 */
[----:B------:R-:W-:Y:S01]  /*ad60*/  IMAD R186, R139, UR22, RZ ;  /* 0x000000168bba7c24 */ /* 0x000fe2000f8e02ff */
        /* <DEDUP_REMOVED lines=53> */
[----:B------:R-:W-:Y:S01]  /*b0c0*/  UMOV UR5, URZ ;  /* 0x0000003f00057c82 */ /* 0x000fe20008000000 */
        /* <DEDUP_REMOVED lines=10> */
[----:B------:R-:W-:Y:S01]  /*b170*/  CS2R R150, SRZ ;  /* 0x0000000000967805 */ /* 0x000fe2000001ff00 */
[----:B------:R-:W-:Y:S01]  /*b180*/  IMAD R184, R184, UR26, RZ ;  /* 0x0000001ab8b87c24 */ /* 0x000fe2000f8e02ff */
[----:B------:R-:W-:Y:S01]  /*b190*/  UMOV UR7, URZ ;  /* 0x0000003f00077c82 */ /* 0x000fe20008000000 */
[----:B----4-:R-:W-:Y:S02]  /*b1a0*/  IMAD R183, R183, UR27, RZ ;  /* 0x0000001bb7b77c24 */ /* 0x010fe4000f8e02ff */
[----:B------:R-:W-:Y:S02]  /*b1b0*/  IMAD R182, R182, UR28, RZ ;  /* 0x0000001cb6b67c24 */ /* 0x000fe4000f8e02ff */
[----:B------:R-:W-:-:S02]  /*b1c0*/  IMAD R181, R181, UR29, RZ ;  /* 0x0000001db5b57c24 */ /* 0x000fc4000f8e02ff */
[----:B------:R-:W-:Y:S02]  /*b1d0*/  IMAD R180, R180, UR30, RZ ;  /* 0x0000001eb4b47c24 */ /* 0x000fe4000f8e02ff */
[----:B------:R-:W-:Y:S02]  /*b1e0*/  IMAD R179, R179, UR31, RZ ;  /* 0x0000001fb3b37c24 */ /* 0x000fe4000f8e02ff */
[----:B------:R-:W-:Y:S02]  /*b1f0*/  IMAD R178, R178, UR32, RZ ;  /* 0x00000020b2b27c24 */ /* 0x000fe4000f8e02ff */
[----:B------:R-:W-:Y:S02]  /*b200*/  IMAD R177, R177, UR33, RZ ;  /* 0x00000021b1b17c24 */ /* 0x000fe4000f8e02ff */
[----:B------:R-:W-:Y:S02]  /*b210*/  IMAD R176, R176, UR34, RZ ;  /* 0x00000022b0b07c24 */ /* 0x000fe4000f8e02ff */
[----:B------:R-:W-:-:S02]  /*b220*/  IMAD R175, R175, UR35, RZ ;  /* 0x00000023afaf7c24 */ /* 0x000fc4000f8e02ff */
[----:B------:R-:W-:Y:S02]  /*b230*/  IMAD R174, R174, UR36, RZ ;  /* 0x00000024aeae7c24 */ /* 0x000fe4000f8e02ff */
[----:B------:R-:W-:Y:S02]  /*b240*/  IMAD R173, R173, UR37, RZ ;  /* 0x00000025adad7c24 */ /* 0x000fe4000f8e02ff */
[----:B------:R-:W-:Y:S01]  /*b250*/  IMAD R172, R172, UR38, RZ ;  /* 0x00000026acac7c24 */ /* 0x000fe2000f8e02ff */
[----:B------:R-:W-:Y:S02]  /*b260*/  UIADD3.64 UR10, UR4, -UR8, URZ ;  /* 0x80000008040a7297 */ /* 0x000fe4000fffe03f */
[----:B------:R-:W-:Y:S02]  /*b270*/  USHF.L.U32 UR13, UR13, 0x6, URZ ;  /* 0x000000060d0d7899 */ /* 0x000fe4000800063f */
[----:B------:R-:W-:Y:S01]  /*b280*/  UIADD3.64 UR8, UR6, -UR8, URZ ;  /* 0x8000000806087297 */ /* 0x000fe2000fffe03f */
[----:B0-----:R-:W-:-:S11]  /*b290*/  ULDC UR18, c[0x0][0x23c] ;  /* 0x00008f0000127ab9 */ /* 0x001fd60000000800 */
.L_x_2:
[C---:B-----5:R-:W-:Y:S01]  /*b2a0*/  LOP3.LUT R172, R0.reuse, 0x2, RZ, 0xfc, !PT ;  /* 0x0000000200ac7812 */ /* 0x060fe200078efcff */
[----:B------:R-:W-:Y:S01]  /*b2b0*/  ULDC UR20, c[0x0][0x238] ;  /* 0x00008e0000147ab9 */ /* 0x000fe20000000800 */
[C---:B------:R-:W-:Y:S01]  /*b2c0*/  LOP3.LUT R195, R0.reuse, 0x4, RZ, 0xfc, !PT ;  /* 0x0000000400c37812 */ /* 0x040fe200078efcff */
[----:B------:R-:W-:Y:S01]  /*b2d0*/  ULDC UR19, c[0x0][0x238] ;  /* 0x00008e0000137ab9 */ /* 0x000fe20000000800 */
[----:B------:R-:W-:Y:S01]  /*b2e0*/  LOP3.LUT R173, R0, 0x2, RZ, 0xfc, !PT ;  /* 0x0000000200ad7812 */ /* 0x000fe200078efcff */
[----:B------:R-:W-:Y:S01]  /*b2f0*/  IMAD R172, R172, UR20, RZ ;  /* 0x00000014acac7c24 */ /* 0x000fe2000f8e02ff */
[----:B------:R-:W-:Y:S01]  /*b300*/  PRMT R182, RZ, 0x7610, R182 ;  /* 0x00007610ffb67816 */ /* 0x000fe200000000b6 */
[----:B------:R-:W-:Y:S01]  /*b310*/  IMAD R195, R195, UR19, RZ ;  /* 0x00000013c3c37c24 */ /* 0x000fe2000f8e02ff */
[----:B------:R-:W-:Y:S01]  /*b320*/  ISETP.GE.AND P1, PT, R173, UR16, PT ;  /* 0x00000010ad007c0c */ /* 0x000fe2000bf26270 */
[----:B------:R-:W-:Y:S01]  /*b330*/  ULDC UR19, c[0x0][0x238] ;  /* 0x00008e0000137ab9 */ /* 0x000fe20000000800 */
[----:B------:R-:W-:Y:S01]  /*b340*/  IADD3 R174, P0, R172, R171, RZ ;  /* 0x000000abacae7210 */ /* 0x000fe20007f1e0ff */
[----:B------:R0:W-:Y:S01]  /*b350*/  STL [R1+0x514], R2 ;  /* 0x0005140201007387 */ /* 0x0001e20000100800 */
[----:B------:R-:W-:Y:S01]  /*b360*/  LOP3.LUT R173, R0, 0x4, RZ, 0xfc, !PT ;  /* 0x0000000400ad7812 */ /* 0x000fe200078efcff */
[----:B------:R-:W-:Y:S01]  /*b370*/  ULDC UR20, c[0x0][0x238] ;  /* 0x00008e0000147ab9 */ /* 0x000fe20000000800 */
[----:B------:R-:W-:-:S02]  /*b380*/  LEA.HI.X.SX32 R175, R172, R3, 0x1, P0 ;  /* 0x00000003acaf7211 */ /* 0x000fc400000f0eff */
[----:B------:R-:W-:Y:S02]  /*b390*/  IADD3 R172, P0, R195, R171, RZ ;  /* 0x000000abc3ac7210 */ /* 0x000fe40007f1e0ff */
[----:B------:R-:W-:Y:S02]  /*b3a0*/  ISETP.GE.AND P2, PT, R173, UR16, PT ;  /* 0x00000010ad007c0c */ /* 0x000fe4000bf46270 */
[----:B------:R-:W-:Y:S01]  /*b3b0*/  LEA.HI.X.SX32 R173, R195, R3, 0x1, P0 ;  /* 0x00000003c3ad7211 */ /* 0x000fe200000f0eff */
[----:B------:R-:W2:Y:S01]  /*b3c0*/  @!P1 LDG.E.U8 R182, desc[UR14][R174.64] ;  /* 0x0000000eaeb69981 */ /* 0x000ea2000c1e1100 */
[C---:B------:R-:W-:Y:S02]  /*b3d0*/  LOP3.LUT R195, R0.reuse, 0x6, RZ, 0xfc, !PT ;  /* 0x0000000600c37812 */ /* 0x040fe400078efcff */
[----:B------:R-:W-:Y:S02]  /*b3e0*/  LOP3.LUT R238, R0, 0x6, RZ, 0xfc, !PT ;  /* 0x0000000600ee7812 */ /* 0x000fe400078efcff */
[----:B------:R-:W-:Y:S01]  /*b3f0*/  PRMT R189, RZ, 0x7610, R189 ;  /* 0x00007610ffbd7816 */ /* 0x000fe200000000bd */
[----:B------:R-:W-:Y:S01]  /*b400*/  IMAD R195, R195, UR19, RZ ;  /* 0x00000013c3c37c24 */ /* 0x000fe2000f8e02ff */
[----:B------:R-:W-:Y:S01]  /*b410*/  ISETP.GE.AND P1, PT, R238, UR16, PT ;  /* 0x00000010ee007c0c */ /* 0x000fe2000bf26270 */
[----:B------:R-:W-:Y:S01]  /*b420*/  ULDC UR19, c[0x0][0x238] ;  /* 0x00008e0000137ab9 */ /* 0x000fe20000000800 */
[----:B0-----:R-:W-:-:S02]  /*b430*/  LOP3.LUT R2, R0, 0x8, RZ, 0xfc, !PT ;  /* 0x0000000800027812 */ /* 0x001fc400078efcff */
[----:B------:R0:W3:Y:S01]  /*b440*/  @!P2 LDG.E.U8 R189, desc[UR14][R172.64] ;  /* 0x0000000eacbda981 */ /* 0x0000e2000c1e1100 */
[----:B------:R-:W-:Y:S02]  /*b450*/  PRMT R188, RZ, 0x7610, R188 ;  /* 0x00007610ffbc7816 */ /* 0x000fe400000000bc */
[----:B------:R-:W-:Y:S01]  /*b460*/  IMAD R2, R2, UR19, RZ ;  /* 0x0000001302027c24 */ /* 0x000fe2000f8e02ff */
[----:B------:R-:W-:Y:S01]  /*b470*/  ULDC UR19, c[0x0][0x238] ;  /* 0x00008e0000137ab9 */ /* 0x000fe20000000800 */
[----:B0-----:R-:W-:-:S04]  /*b480*/  IADD3 R172, P0, R195, R171, RZ ;  /* 0x000000abc3ac7210 */ /* 0x001fc80007f1e0ff */
[----:B------:R-:W-:Y:S02]  /*b490*/  LEA.HI.X.SX32 R173, R195, R3, 0x1, P0 ;  /* 0x00000003c3ad7211 */ /* 0x000fe400000f0eff */
[----:B------:R-:W-:-:S03]  /*b4a0*/  LOP3.LUT R195, R0, 0x8, RZ, 0xfc, !PT ;  /* 0x0000000800c37812 */ /* 0x000fc600078efcff */
[----:B------:R0:W4:Y:S01]  /*b4b0*/  @!P1 LDG.E.U8 R188, desc[UR14][R172.64] ;  /* 0x0000000eacbc9981 */ /* 0x000122000c1e1100 */
[----:B------:R-:W-:Y:S02]  /*b4c0*/  ISETP.GE.AND P1, PT, R195, UR16, PT ;  /* 0x00000010c3007c0c */ /* 0x000fe4000bf26270 */
[----:B------:R-:W-:Y:S02]  /*b4d0*/  PRMT R191, RZ, 0x7610, R191 ;  /* 0x00007610ffbf7816 */ /* 0x000fe400000000bf */
[----:B------:R-:W-:Y:S02]  /*b4e0*/  LOP3.LUT R195, R0, 0xa, RZ, 0xfc, !PT ;  /* 0x0000000a00c37812 */ /* 0x000fe400078efcff */
[----:B0-----:R-:W-:-:S04]  /*b4f0*/  IADD3 R172, P0, R2, R171, RZ ;  /* 0x000000ab02ac7210 */ /* 0x001fc80007f1e0ff */
[----:B------:R-:W-:Y:S02]  /*b500*/  LEA.HI.X.SX32 R173, R2, R3, 0x1, P0 ;  /* 0x0000000302ad7211 */ /* 0x000fe400000f0eff */
[----:B------:R-:W-:-:S03]  /*b510*/  LOP3.LUT R2, R0, 0xa, RZ, 0xfc, !PT ;  /* 0x0000000a00027812 */ /* 0x000fc600078efcff */
[----:B------:R0:W4:Y:S02]  /*b520*/  @!P1 LDG.E.U8 R191, desc[UR14][R172.64] ;  /* 0x0000000eacbf9981 */ /* 0x000124000c1e1100 */
[----:B------:R-:W-:Y:S01]  /*b530*/  IMAD R2, R2, UR19, RZ ;  /* 0x0000001302027c24 */ /* 0x000fe2000f8e02ff */
[----:B------:R-:W-:Y:S01]  /*b540*/  ISETP.GE.AND P1, PT, R195, UR16, PT ;  /* 0x00000010c3007c0c */ /* 0x000fe2000bf26270 */
[----:B------:R-:W-:-:S03]  /*b550*/  ULDC UR19, c[0x0][0x238] ;  /* 0x00008e0000137ab9 */ /* 0x000fc60000000800 */
[----:B0-----:R-:W-:-:S04]  /*b560*/  IADD3 R172, P0, R2, R171, RZ ;  /* 0x000000ab02ac7210 */ /* 0x001fc80007f1e0ff */
[----:B------:R-:W-:Y:S02]  /*b570*/  LEA.HI.X.SX32 R173, R2, R3, 0x1, P0 ;  /* 0x0000000302ad7211 */ /* 0x000fe400000f0eff */
[----:B------:R-:W-:Y:S02]  /*b580*/  LOP3.LUT R2, R0, 0xc, RZ, 0xfc, !PT ;  /* 0x0000000c00027812 */ /* 0x000fe400078efcff */
[----:B------:R-:W-:-:S03]  /*b590*/  PRMT R184, RZ, 0x7610, R184 ;  /* 0x00007610ffb87816 */ /* 0x000fc600000000b8 */
[----:B------:R-:W-:Y:S01]  /*b5a0*/  IMAD R2, R2, UR19, RZ ;  /* 0x0000001302027c24 */ /* 0x000fe2000f8e02ff */
[----:B------:R-:W-:Y:S01]  /*b5b0*/  LOP3.LUT R174, R0, 0xc, RZ, 0xfc, !PT ;  /* 0x0000000c00ae7812 */ /* 0x000fe200078efcff */
[----:B------:R-:W-:Y:S01]  /*b5c0*/  ULDC UR19, c[0x0][0x238] ;  /* 0x00008e0000137ab9 */ /* 0x000fe20000000800 */
[----:B------:R0:W4:Y:S02]  /*b5d0*/  @!P1 LDG.E.U8 R184, desc[UR14][R172.64] ;  /* 0x0000000eacb89981 */ /* 0x000124000c1e1100 */
[----:B------:R-:W-:Y:S02]  /*b5e0*/  ISETP.GE.AND P1, PT, R174, UR16, PT ;  /* 0x00000010ae007c0c */ /* 0x000fe4000bf26270 */
        /* <DEDUP_REMOVED lines=20> */
[C---:B------:R-:W-:Y:S02]  /*b730*/  LOP3.LUT R2, R0.reuse, 0x14, RZ, 0xfc, !PT ;  /* 0x0000001400027812 */ /* 0x040fe400078efcff */
[----:B------:R-:W-:Y:S02]  /*b740*/  PRMT R210, RZ, 0x7610, R210 ;  /* 0x00007610ffd27816 */ /* 0x000fe400000000d2 */
[----:B------:R-:W-:Y:S01]  /*b750*/  LOP3.LUT R174, R0, 0x14, RZ, 0xfc, !PT ;  /* 0x0000001400ae7812 */ /* 0x000fe200078efcff */
[----:B------:R-:W-:Y:S01]  /*b760*/  IMAD R2, R2, UR19, RZ ;  /* 0x0000001302027c24 */ /* 0x000fe2000f8e02ff */
[----:B------:R-:W-:Y:S01]  /*b770*/  PRMT R198, RZ, 0x7610, R198 ;  /* 0x00007610ffc67816 */ /* 0x000fe200000000c6 */
[----:B------:R-:W-:Y:S01]  /*b780*/  ULDC UR19, c[0x0][0x238] ;  /* 0x00008e0000137ab9 */ /* 0x000fe20000000800 */
[----:B------:R0:W4:Y:S01]  /*b790*/  @!P1 LDG.E.U8 R210, desc[UR14][R172.64] ;  /* 0x0000000eacd29981 */ /* 0x000122000c1e1100 */
[----:B------:R-:W-:-:S02]  /*b7a0*/  ISETP.GE.AND P1, PT, R174, UR16, PT ;  /* 0x00000010ae007c0c */ /* 0x000fc4000bf26270 */
[----:B0-----:R-:W-:-:S04]  /*b7b0*/  IADD3 R172, P0, R2, R171, RZ ;  /* 0x000000ab02ac7210 */ /* 0x001fc80007f1e0ff */
[----:B------:R-:W-:Y:S02]  /*b7c0*/  LEA.HI.X.SX32 R173, R2, R3, 0x1, P0 ;  /* 0x0000000302ad7211 */ /* 0x000fe400000f0eff */
[C---:B------:R-:W-:Y:S02]  /*b7d0*/  LOP3.LUT R2, R0.reuse, 0x16, RZ, 0xfc, !PT ;  /* 0x0000001600027812 */ /* 0x040fe400078efcff */
[----:B------:R-:W-:-:S03]  /*b7e0*/  LOP3.LUT R174, R0, 0x16, RZ, 0xfc, !PT ;  /* 0x0000001600ae7812 */ /* 0x000fc600078efcff */
[----:B------:R0:W4:Y:S01]  /*b7f0*/  @!P1 LDG.E.U8 R198, desc[UR14][R172.64] ;  /* 0x0000000eacc69981 */ /* 0x000122000c1e1100 */
[----:B------:R-:W-:Y:S01]  /*b800*/  IMAD R2, R2, UR19, RZ ;  /* 0x0000001302027c24 */ /* 0x000fe2000f8e02ff */
[----:B------:R-:W-:Y:S01]  /*b810*/  ISETP.GE.AND P1, PT, R174, UR16, PT ;  /* 0x00000010ae007c0c */ /* 0x000fe2000bf26270 */
[----:B------:R-:W-:-:S03]  /*b820*/  ULDC UR19, c[0x0][0x238] ;  /* 0x00008e0000137ab9 */ /* 0x000fc60000000800 */
[C---:B0-----:R-:W-:Y:S02]  /*b830*/  IADD3 R172, P0, R2.reuse, R171, RZ ;  /* 0x000000ab02ac7210 */ /* 0x041fe40007f1e0ff */
[----:B------:R-:W-:Y:S02]  /*b840*/  PRMT R199, RZ, 0x7610, R199 ;  /* 0x00007610ffc77816 */ /* 0x000fe400000000c7 */
[----:B------:R-:W-:Y:S02]  /*b850*/  LEA.HI.X.SX32 R173, R2, R3, 0x1, P0 ;  /* 0x0000000302ad7211 */ /* 0x000fe400000f0eff */
[C---:B------:R-:W-:Y:S02]  /*b860*/  LOP3.LUT R2, R0.reuse, 0x18, RZ, 0xfc, !PT ;  /* 0x0000001800027812 */ /* 0x040fe400078efcff */
[----:B------:R-:W-:Y:S01]  /*b870*/  LOP3.LUT R174, R0, 0x18, RZ, 0xfc, !PT ;  /* 0x0000001800ae7812 */ /* 0x000fe200078efcff */
[----:B------:R0:W4:Y:S02]  /*b880*/  @!P1 LDG.E.U8 R199, desc[UR14][R172.64] ;  /* 0x0000000eacc79981 */ /* 0x000124000c1e1100 */
[----:B------:R-:W-:Y:S01]  /*b890*/  IMAD R2, R2, UR19, RZ ;  /* 0x0000001302027c24 */ /* 0x000fe2000f8e02ff */
[----:B------:R-:W-:Y:S01]  /*b8a0*/  ISETP.GE.AND P1, PT, R174, UR16, PT ;  /* 0x00000010ae007c0c */ /* 0x000fe2000bf26270 */
[----:B------:R-:W-:Y:S01]  /*b8b0*/  ULDC UR19, c[0x0][0x238] ;  /* 0x00008e0000137ab9 */ /* 0x000fe20000000800 */
[----:B------:R-:W-:-:S02]  /*b8c0*/  PRMT R200, RZ, 0x7610, R200 ;  /* 0x00007610ffc87816 */ /* 0x000fc400000000c8 */
[----:B0-----:R-:W-:-:S04]  /*b8d0*/  IADD3 R172, P0, R2, R171, RZ ;  /* 0x000000ab02ac7210 */ /* 0x001fc80007f1e0ff */
        /* <DEDUP_REMOVED lines=19> */
[----:B------:R-:W-:-:S03]  /*ba10*/  LOP3.LUT R174, R0, 0x20, RZ, 0xfc, !PT ;  /* 0x0000002000ae7812 */ /* 0x000fc600078efcff */
[----:B------:R0:W4:Y:S02]  /*ba20*/  @!P1 LDG.E.U8 R202, desc[UR14][R172.64] ;  /* 0x0000000eacca9981 */ /* 0x000124000c1e1100 */
[----:B------:R-:W-:Y:S01]  /*ba30*/  IMAD R174, R174, UR20, RZ ;  /* 0x00000014aeae7c24 */ /* 0x000fe2000f8e02ff */
[C---:B------:R-:W-:Y:S01]  /*ba40*/  LOP3.LUT R2, R0.reuse, 0x22, RZ, 0xfc, !PT ;  /* 0x0000002200027812 */ /* 0x040fe200078efcff */
[----:B------:R-:W-:Y:S01]  /*ba50*/  ULDC UR20, c[0x0][0x238] ;  /* 0x00008e0000147ab9 */ /* 0x000fe20000000800 */
[----:B0-----:R-:W-:-:S04]  /*ba60*/  LOP3.LUT R172, R0, 0x20, RZ, 0xfc, !PT ;  /* 0x0000002000ac7812 */ /* 0x001fc800078efcff */
[----:B------:R-:W-:Y:S02]  /*ba70*/  ISETP.GE.AND P1, PT, R172, UR16, PT ;  /* 0x00000010ac007c0c */ /* 0x000fe4000bf26270 */
[----:B------:R-:W-:-:S04]  /*ba80*/  LOP3.LUT R172, R0, 0x22, RZ, 0xfc, !PT ;  /* 0x0000002200ac7812 */ /* 0x000fc800078efcff */
[----:B------:R-:W-:Y:S02]  /*ba90*/  ISETP.GE.AND P2, PT, R172, UR16, PT ;  /* 0x00000010ac007c0c */ /* 0x000fe4000bf46270 */
[----:B------:R-:W-:Y:S02]  /*baa0*/  IADD3 R172, P0, R174, R171, RZ ;  /* 0x000000abaeac7210 */ /* 0x000fe40007f1e0ff */
[----:B------:R-:W-:Y:S01]  /*bab0*/  PRMT R204, RZ, 0x7610, R204 ;  /* 0x00007610ffcc7816 */ /* 0x000fe200000000cc */
[----:B------:R-:W-:Y:S01]  /*bac0*/  IMAD R2, R2, UR19, RZ ;  /* 0x0000001302027c24 */ /* 0x000fe2000f8e02ff */
[----:B------:R-:W-:Y:S01]  /*bad0*/  LEA.HI.X.SX32 R173, R174, R3, 0x1, P0 ;  /* 0x00000003aead7211 */ /* 0x000fe200000f0eff */
[----:B------:R-:W-:-:S04]  /*bae0*/  ULDC UR19, c[0x0][0x238] ;  /* 0x00008e0000137ab9 */ /* 0x000fc80000000800 */
[----:B------:R0:W4:Y:S01]  /*baf0*/  @!P1 LDG.E.U8 R204, desc[UR14][R172.64] ;  /* 0x0000000eaccc9981 */ /* 0x000122000c1e1100 */
[----:B------:R-:W-:Y:S02]  /*bb00*/  PRMT R205, RZ, 0x7610, R205 ;  /* 0x00007610ffcd7816 */ /* 0x000fe400000000cd */
        /* <DEDUP_REMOVED lines=38> */
[----:B------:R-:W-:-:S03]  /*bd70*/  ISETP.GE.AND P0, PT, R0, UR16, PT ;  /* 0x0000001000007c0c */ /* 0x000fc6000bf06270 */
[----:B------:R0:W4:Y:S01]  /*bd80*/  @!P2 LDG.E.U8 R209, desc[UR14][R172.64] ;  /* 0x0000000eacd1a981 */ /* 0x000122000c1e1100 */
[----:B------:R-:W-:Y:S01]  /*bd90*/  PRMT R176, RZ, 0x7610, R176 ;  /* 0x00007610ffb07816 */ /* 0x000fe200000000b0 */
[----:B0-----:R-:W-:-:S05]  /*bda0*/  IMAD R173, R0, UR17, RZ ;  /* 0x0000001100ad7c24 */ /* 0x001fca000f8e02ff */
[----:B------:R-:W-:-:S04]  /*bdb0*/  IADD3 R172, P1, R173, R171, RZ ;  /* 0x000000abadac7210 */ /* 0x000fc80007f3e0ff */
[----:B------:R-:W-:Y:S02]  /*bdc0*/  LEA.HI.X.SX32 R173, R173, R3, 0x1, P1 ;  /* 0x00000003adad7211 */ /* 0x000fe400008f0eff */
[----:B------:R-:W-:-:S03]  /*bdd0*/  LOP3.LUT R174, R0, 0x2c, RZ, 0xfc, !PT ;  /* 0x0000002c00ae7812 */ /* 0x000fc600078efcff */
[----:B------:R0:W2:Y:S02]  /*bde0*/  @!P0 LDG.E.U8 R176, desc[UR14][R172.64] ;  /* 0x0000000eacb08981 */ /* 0x0000a4000c1e1100 */
        /* <DEDUP_REMOVED lines=19> */
[----:B0-----:R-:W-:-:S04]  /*bf20*/  LOP3.LUT R172, R0, 0x32, RZ, 0xfc, !PT ;  /* 0x0000003200ac7812 */ /* 0x001fc800078efcff */
[----:B------:R-:W-:Y:S02]  /*bf30*/  ISETP.GE.AND P1, PT, R172, UR16, PT ;  /* 0x00000010ac007c0c */ /* 0x000fe4000bf26270 */
[C---:B------:R-:W-:Y:S02]  /*bf40*/  LOP3.LUT R172, R0.reuse, 0x34, RZ, 0xfc, !PT ;  /* 0x0000003400ac7812 */ /* 0x040fe400078efcff */
[----:B------:R-:W-:Y:S02]  /*bf50*/  LOP3.LUT R2, R0, 0x34, RZ, 0xfc, !PT ;  /* 0x0000003400027812 */ /* 0x000fe400078efcff */
[----:B------:R-:W-:Y:S02]  /*bf60*/  ISETP.GE.AND P2, PT, R172, UR16, PT ;  /* 0x00000010ac007c0c */ /* 0x000fe4000bf46270 */
[----:B------:R-:W-:Y:S02]  /*bf70*/  IADD3 R172, P0, R174, R171, RZ ;  /* 0x000000abaeac7210 */ /* 0x000fe40007f1e0ff */
[----:B------:R-:W-:Y:S01]  /*bf80*/  PRMT R193, RZ, 0x7610, R193 ;  /* 0x00007610ffc17816 */ /* 0x000fe200000000c1 */
[----:B------:R-:W-:Y:S01]  /*bf90*/  IMAD R2, R2, UR19, RZ ;  /* 0x0000001302027c24 */ /* 0x000fe2000f8e02ff */
[----:B------:R-:W-:-:S02]  /*bfa0*/  LEA.HI.X.SX32 R173, R174, R3, 0x1, P0 ;  /* 0x00000003aead7211 */ /* 0x000fc400000f0eff */
[----:B------:R-:W3:Y:S04]  /*bfb0*/  LDL R174, [R1+0x2cc] ;  /* 0x0002cc0001ae7983 */ /* 0x000ee80000100800 */
[----:B------:R0:W4:Y:S02]  /*bfc0*/  @!P1 LDG.E.U8 R193, desc[UR14][R172.64] ;  /* 0x0000000eacc19981 */ /* 0x000124000c1e1100 */
[----:B0-----:R-:W-:-:S04]  /*bfd0*/  IADD3 R172, P0, R2, R171, RZ ;  /* 0x000000ab02ac7210 */ /* 0x001fc80007f1e0ff */
[----:B------:R-:W-:Y:S02]  /*bfe0*/  LEA.HI.X.SX32 R173, R2, R3, 0x1, P0 ;  /* 0x0000000302ad7211 */ /* 0x000fe400000f0eff */
[----:B------:R-:W2:Y:S01]  /*bff0*/  LDL.LU R2, [R1+0x2c8] ;  /* 0x0002c80001027983 */ /* 0x000ea20000300800 */
[----:B------:R-:W0:Y:S01]  /*c000*/  S2R R238, SR_TID.X ;  /* 0x0000000000ee7919 */ /* 0x000e220000002100 */
[----:B------:R-:W-:-:S06]  /*c010*/  PRMT R192, RZ, 0x7610, R192 ;  /* 0x00007610ffc07816 */ /* 0x000fcc00000000c0 */
[----:B------:R0:W4:Y:S01]  /*c020*/  @!P2 LDG.E.U8 R192, desc[UR14][R172.64] ;  /* 0x0000000eacc0a981 */ /* 0x000122000c1e1100 */
[----:B------:R-:W-:Y:S02]  /*c030*/  PRMT R211, RZ, 0x7610, R211 ;  /* 0x00007610ffd37816 */ /* 0x000fe400000000d3 */
[----:B0-----:R-:W-:-:S04]  /*c040*/  LEA.HI R173, R238, 0xe, RZ, 0x1a ;  /* 0x0000000eeead7811 */ /* 0x001fc800078fd0ff */
[C---:B------:R-:W-:Y:S01]  /*c050*/  ISETP.GE.AND P1, PT, R173.reuse, UR16, PT ;  /* 0x00000010ad007c0c */ /* 0x040fe2000bf26270 */
[----:B------:R-:W-:-:S05]  /*c060*/  IMAD R173, R173, UR17, RZ ;  /* 0x00000011adad7c24 */ /* 0x000fca000f8e02ff */
[----:B------:R-:W-:-:S04]  /*c070*/  IADD3 R172, P0, R173, R171, RZ ;  /* 0x000000abadac7210 */ /* 0x000fc80007f1e0ff */
[----:B------:R-:W-:-:S05]  /*c080*/  LEA.HI.X.SX32 R173, R173, R3, 0x1, P0 ;  /* 0x00000003adad7211 */ /* 0x000fca00000f0eff */
[----:B------:R0:W4:Y:S02]  /*c090*/  @!P1 LDG.E.U8 R211, desc[UR14][R172.64] ;  /* 0x0000000eacd39981 */ /* 0x000124000c1e1100 */
[----:B0-----:R-:W-:-:S04]  /*c0a0*/  LEA.HI R173, R238, 0x3e, RZ, 0x1a ;  /* 0x0000003eeead7811 */ /* 0x001fc800078fd0ff */
[C---:B------:R-:W-:Y:S01]  /*c0b0*/  ISETP.GE.AND P1, PT, R173.reuse, UR16, PT ;  /* 0x00000010ad007c0c */ /* 0x040fe2000bf26270 */
[----:B------:R-:W-:Y:S01]  /*c0c0*/  IMAD R173, R173, UR17, RZ ;  /* 0x00000011adad7c24 */ /* 0x000fe2000f8e02ff */
[----:B------:R-:W-:-:S04]  /*c0d0*/  PRMT R180, RZ, 0x7610, R180 ;  /* 0x00007610ffb47816 */ /* 0x000fc800000000b4 */
        /* <DEDUP_REMOVED lines=17> */
[----:B0-----:R-:W-:-:S04]  /*c1f0*/  LOP3.LUT R173, R0, 0x3c, RZ, 0xfc, !PT ;  /* 0x0000003c00ad7812 */ /* 0x001fc800078efcff */
        /* <DEDUP_REMOVED lines=26> */
[----:B------:R0:W4:Y:S01]  /*c3a0*/  @!P1 LDG.E.U8 R186, desc[UR14][R172.64] ;  /* 0x0000000eacba9981 */ /* 0x000122000c1e1100 */
[----:B------:R-:W-:-:S04]  /*c3b0*/  LOP3.LUT R195, R238, 0x3f, RZ, 0xc0, !PT ;  /* 0x0000003feec37812 */ /* 0x000fc800078ec0ff */
[C---:B------:R-:W-:Y:S01]  /*c3c0*/  ISETP.GE.AND P0, PT, R195.reuse, UR16, PT ;  /* 0x00000010c3007c0c */ /* 0x040fe2000bf06270 */
[----:B0-----:R-:W-:Y:S01]  /*c3d0*/  IMAD R173, R195, UR18, RZ ;  /* 0x00000012c3ad7c24 */ /* 0x001fe2000f8e02ff */
[----:B------:R-:W-:-:S04]  /*c3e0*/  PRMT R179, RZ, 0x7610, R179 ;  /* 0x00007610ffb37816 */ /* 0x000fc800000000b3 */
[----:B------:R-:W-:Y:S02]  /*c3f0*/  SHF.R.S32.HI R172, RZ, 0x1f, R173 ;  /* 0x0000001fffac7819 */ /* 0x000fe400000114ad */
[----:B---3--:R-:W-:Y:S02]  /*c400*/  IADD3 R174, P1, R173, R174, RZ ;  /* 0x000000aeadae7210 */ /* 0x008fe40007f3e0ff */
[----:B------:R-:W-:-:S03]  /*c410*/  PRMT R213, RZ, 0x7610, R213 ;  /* 0x00007610ffd57816 */ /* 0x000fc600000000d5 */
[----:B--2---:R-:W-:Y:S01]  /*c420*/  IMAD.X R175, R172, 0x1, R2, P1 ;  /* 0x00000001acaf7824 */ /* 0x004fe200008e0602 */
[----:B------:R-:W-:Y:S06]  /*c430*/  BAR.SYNC.DEFER_BLOCKING 0x0 ;  /* 0x0000000000007b1d */ /* 0x000fec0000010000 */
[----:B------:R0:W-:Y:S04]  /*c440*/  STL [R1+0x518], R2 ;  /* 0x0005180201007387 */ /* 0x0001e80000100800 */
[----:B0-----:R-:W2:Y:S04]  /*c450*/  LDL R2, [R1+0x2a8] ;  /* 0x0002a80001027983 */ /* 0x001ea80000100800 */
[----:B------:R0:W3:Y:S02]  /*c460*/  @!P0 LDG.E.U8 R179, desc[UR14][R174.64] ;  /* 0x0000000eaeb38981 */ /* 0x0000e4000c1e1100 */
[----:B0-----:R-:W-:-:S05]  /*c470*/  IADD3 R174, P1, R173, R4, RZ ;  /* 0x00000004adae7210 */ /* 0x001fca0007f3e0ff */
[----:B------:R-:W-:-:S05]  /*c480*/  IMAD.X R175, R172, 0x1, R11, P1 ;  /* 0x00000001acaf7824 */ /* 0x000fca00008e060b */
[----:B------:R0:W3:Y:S04]  /*c490*/  @!P0 LDG.E.U8 R213, desc[UR14][R174.64] ;  /* 0x0000000eaed58981 */ /* 0x0000e8000c1e1100 */
[----:B------:R-:W0:Y:S01]  /*c4a0*/  LDL R175, [R1+0x2ac] ;  /* 0x0002ac0001af7983 */ /* 0x000e220000100800 */
[----:B------:R-:W-:Y:S02]  /*c4b0*/  PRMT R178, RZ, 0x7610, R178 ;  /* 0x00007610ffb27816 */ /* 0x000fe400000000b2 */
[----:B0-----:R-:W-:-:S05]  /*c4c0*/  IADD3 R174, P1, R173, R175, RZ ;  /* 0x000000afadae7210 */ /* 0x001fca0007f3e0ff */
[----:B--2---:R-:W-:-:S05]  /*c4d0*/  IMAD.X R175, R172, 0x1, R2, P1 ;  /* 0x00000001acaf7824 */ /* 0x004fca00008e0602 */
[----:B------:R0:W2:Y:S04]  /*c4e0*/  @!P0 LDG.E.U8 R178, desc[UR14][R174.64] ;  /* 0x0000000eaeb28981 */ /* 0x0000a8000c1e1100 */
[----:B------:R-:W4:Y:S01]  /*c4f0*/  LDL R175, [R1+0x28c] ;  /* 0x00028c0001af7983 */ /* 0x000f220000100800 */
[----:B0-----:R-:W-:-:S03]  /*c500*/  IMAD.SHL.U32 R174, R238, 0x8, RZ ;  /* 0x00000008eeae7824 */ /* 0x001fc600078e00ff */
[----:B------:R-:W3:Y:S02]  /*c510*/  LDL R238, [R1+0x248] ;  /* 0x0002480001ee7983 */ /* 0x000ee40000100800 */
[----:B------:R-:W-:Y:S02]  /*c520*/  LOP3.LUT R174, R174, 0x30, RZ, 0xc0, !PT ;  /* 0x00000030aeae7812 */ /* 0x000fe400078ec0ff */
[----:B------:R-:W2:Y:S03]  /*c530*/  LDL.LU R2, [R1+0x2a0] ;  /* 0x0002a00001027983 */ /* 0x000ea60000300800 */
[----:B------:R-:W-:Y:S01]  /*c540*/  IMAD R195, R195, 0x40, R174 ;  /* 0x00000040c3c37824 */ /* 0x000fe200078e02ae */
[----:B----4-:R-:W-:Y:S02]  /*c550*/  IADD3 R174, P1, R173, R175, RZ ;  /* 0x000000afadae7210 */ /* 0x010fe40007f3e0ff */
[----:B------:R-:W4:Y:S01]  /*c560*/  LDL R175, [R1+0x288] ;  /* 0x0002880001af7983 */ /* 0x000f220000100800 */
[----:B------:R-:W-:-:S02]  /*c570*/  PRMT R177, RZ, 0x7610, R177 ;  /* 0x00007610ffb17816 */ /* 0x000fc400000000b1 */
[----:B----4-:R-:W-:-:S05]  /*c580*/  IMAD.X R175, R172, 0x1, R175, P1 ;  /* 0x00000001acaf7824 */ /* 0x010fca00008e06af */
[----:B------:R0:W4:Y:S04]  /*c590*/  @!P0 LDG.E.U8 R177, desc[UR14][R174.64] ;  /* 0x0000000eaeb18981 */ /* 0x000128000c1e1100 */
[----:B------:R-:W0:Y:S01]  /*c5a0*/  LDL R175, [R1+0x26c] ;  /* 0x00026c0001af7983 */ /* 0x000e220000100800 */
[----:B------:R-:W-:-:S03]  /*c5b0*/  LOP3.LUT R195, R195, R0, RZ, 0xfc, !PT ;  /* 0x00000000c3c37212 */ /* 0x000fc600078efcff */
[----:B------:R-:W2:Y:S01]  /*c5c0*/  LDL.LU R0, [R1+0x2c0] ;  /* 0x0002c00001007983 */ /* 0x000ea20000300800 */
[----:B0-----:R-:W-:-:S03]  /*c5d0*/  IADD3 R174, P1, R173, R175, RZ ;  /* 0x000000afadae7210 */ /* 0x001fc60007f3e0ff */
[----:B------:R-:W3:Y:S04]  /*c5e0*/  LDL R175, [R1+0x268] ;  /* 0x0002680001af7983 */ /* 0x000ee80000100800 */
[----:B------:R0:W-:Y:S02]  /*c5f0*/  STS.U8 [R195+UR12+0x4000], R176 ;  /* 0x004000b0c3007988 */ /* 0x0001e4000800000c */
[----:B0-----:R-:W-:Y:S01]  /*c600*/  PRMT R176, RZ, 0x7610, R176 ;  /* 0x00007610ffb07816 */ /* 0x001fe200000000b0 */
[----:B---3--:R-:W-:-:S05]  /*c610*/  IMAD.X R175, R172, 0x1, R175, P1 ;  /* 0x00000001acaf7824 */ /* 0x008fca00008e06af */
[----:B------:R0:W3:Y:S04]  /*c620*/  @!P0 LDG.E.U8 R176, desc[UR14][R174.64] ;  /* 0x0000000eaeb08981 */ /* 0x0000e8000c1e1100 */
[----:B------:R-:W0:Y:S04]  /*c630*/  LDL R175, [R1+0x24c] ;  /* 0x00024c0001af7983 */ /* 0x000e280000100800 */
[----:B------:R1:W-:Y:S02]  /*c640*/  STS.U8 [R195+UR12+0x4002], R182 ;  /* 0x004002b6c3007988 */ /* 0x0003e4000800000c */
[----:B-1----:R-:W-:-:S02]  /*c650*/  PRMT R182, RZ, 0x7610, R182 ;  /* 0x00007610ffb67816 */ /* 0x002fc400000000b6 */
[----:B0-----:R-:W-:-:S05]  /*c660*/  IADD3 R174, P1, R173, R175, RZ ;  /* 0x000000afadae7210 */ /* 0x001fca0007f3e0ff */
[----:B------:R-:W-:Y:S01]  /*c670*/  IMAD.X R175, R172, 0x1, R238, P1 ;  /* 0x00000001acaf7824 */ /* 0x000fe200008e06ee */
[----:B------:R0:W-:Y:S04]  /*c680*/  STS.U8 [R195+UR12+0x4004], R189 ;  /* 0x004004bdc3007988 */ /* 0x0001e8000800000c */
[----:B------:R1:W3:Y:S04]  /*c690*/  @!P0 LDG.E.U8 R182, desc[UR14][R174.64] ;  /* 0x0000000eaeb68981 */ /* 0x0002e8000c1e1100 */
[----:B------:R4:W-:Y:S04]  /*c6a0*/  STS.U8 [R195+UR12+0x4006], R188 ;  /* 0x004006bcc3007988 */ /* 0x0009e8000800000c */
[----:B------:R2:W-:Y:S04]  /*c6b0*/  STS.U8 [R195+UR12+0x4008], R191 ;  /* 0x004008bfc3007988 */ /* 0x0005e8000800000c */
[----:B------:R-:W1:Y:S04]  /*c6c0*/  LDL R175, [R1+0x22c] ;  /* 0x00022c0001af7983 */ /* 0x000e680000100800 */
[----:B------:R-:W3:Y:S01]  /*c6d0*/  LDL R238, [R1+0x1c8] ;  /* 0x0001c80001ee7983 */ /* 0x000ee20000100800 */
[----:B-1----:R-:W-:-:S03]  /*c6e0*/  IADD3 R174, P1, R173, R175, RZ ;  /* 0x000000afadae7210 */ /* 0x002fc60007f3e0ff */
[----:B------:R-:W4:Y:S01]  /*c6f0*/  LDL R175, [R1+0x228] ;  /* 0x0002280001af7983 */ /* 0x000f220000100800 */
[----:B0-----:R-:W-:Y:S01]  /*c700*/  PRMT R189, RZ, 0x7610, R189 ;  /* 0x00007610ffbd7816 */ /* 0x001fe200000000bd */
[----:B----4-:R-:W-:-:S05]  /*c710*/  IMAD.X R175, R172, 0x1, R175, P1 ;  /* 0x00000001acaf7824 */ /* 0x010fca00008e06af */
[----:B------:R0:W4:Y:S04]  /*c720*/  @!P0 LDG.E.U8 R189, desc[UR14][R174.64] ;  /* 0x0000000eaebd8981 */ /* 0x000128000c1e1100 */
[----:B------:R-:W0:Y:S02]  /*c730*/  LDL R175, [R1+0x20c] ;  /* 0x00020c0001af7983 */ /* 0x000e240000100800 */
[----:B0-----:R-:W-:Y:S02]  /*c740*/  IADD3 R174, P1, R173, R175, RZ ;  /* 0x000000afadae7210 */ /* 0x001fe40007f3e0ff */
[----:B------:R-:W2:Y:S01]  /*c750*/  LDL R175, [R1+0x208] ;  /* 0x0002080001af7983 */ /* 0x000ea20000100800 */
[----:B------:R-:W-:Y:S02]  /*c760*/  PRMT R188, RZ, 0x7610, R188 ;  /* 0x00007610ffbc7816 */ /* 0x000fe400000000bc */
[----:B--2---:R-:W-:-:S05]  /*c770*/  IMAD.X R175, R172, 0x1, R175, P1 ;  /* 0x00000001acaf7824 */ /* 0x004fca00008e06af */
[----:B------:R0:W2:Y:S04]  /*c780*/  @!P0 LDG.E.U8 R188, desc[UR14][R174.64] ;  /* 0x0000000eaebc8981 */ /* 0x0000a8000c1e1100 */
[----:B------:R-:W0:Y:S02]  /*c790*/  LDL R175, [R1+0x1ec] ;  /* 0x0001ec0001af7983 */ /* 0x000e240000100800 */
[----:B0-----:R-:W-:Y:S02]  /*c7a0*/  IADD3 R174, P1, R173, R175, RZ ;  /* 0x000000afadae7210 */ /* 0x001fe40007f3e0ff */
[----:B------:R-:W3:Y:S01]  /*c7b0*/  LDL R175, [R1+0x1e8] ;  /* 0x0001e80001af7983 */ /* 0x000ee20000100800 */
[----:B------:R-:W-:Y:S02]  /*c7c0*/  PRMT R191, RZ, 0x7610, R191 ;  /* 0x00007610ffbf7816 */ /* 0x000fe400000000bf */
        /* <DEDUP_REMOVED lines=10> */
[----:B------:R-:W2:Y:S04]  /*c870*/  LDL R238, [R1+0x168] ;  /* 0x0001680001ee7983 */ /* 0x000ea80000100800 */
[----:B------:R-:W1:Y:S02]  /*c880*/  LDL R175, [R1+0x1ac] ;  /* 0x0001ac0001af7983 */ /* 0x000e640000100800 */
[----:B-1----:R-:W-:-:S02]  /*c890*/  IADD3 R174, P1, R173, R175, RZ ;  /* 0x000000afadae7210 */ /* 0x002fc40007f3e0ff */
[----:B------:R-:W4:Y:S01]  /*c8a0*/  LDL R175, [R1+0x1a8] ;  /* 0x0001a80001af7983 */ /* 0x000f220000100800 */
[----:B0-----:R-:W-:Y:S02]  /*c8b0*/  PRMT R187, RZ, 0x7610, R187 ;  /* 0x00007610ffbb7816 */ /* 0x001fe400000000bb */
[----:B----4-:R-:W-:-:S05]  /*c8c0*/  IMAD.X R175, R172, 0x1, R175, P1 ;  /* 0x00000001acaf7824 */ /* 0x010fca00008e06af */
[----:B------:R0:W4:Y:S04]  /*c8d0*/  @!P0 LDG.E.U8 R187, desc[UR14][R174.64] ;  /* 0x0000000eaebb8981 */ /* 0x000128000c1e1100 */
[----:B------:R-:W0:Y:S01]  /*c8e0*/  LDL R175, [R1+0x18c] ;  /* 0x00018c0001af7983 */ /* 0x000e220000100800 */
[----:B------:R-:W-:Y:S02]  /*c8f0*/  LOP3.LUT R211, R195, 0x10, RZ, 0x3c, !PT ;  /* 0x00000010c3d37812 */ /* 0x000fe400078e3cff */
[----:B0-----:R-:W-:Y:S02]  /*c900*/  IADD3 R174, P1, R173, R175, RZ ;  /* 0x000000afadae7210 */ /* 0x001fe40007f3e0ff */
[----:B------:R-:W3:Y:S04]  /*c910*/  LDL R175, [R1+0x188] ;  /* 0x0001880001af7983 */ /* 0x000ee80000100800 */
[----:B------:R0:W-:Y:S02]  /*c920*/  STS.U8 [R211+UR12+0x4000], R190 ;  /* 0x004000bed3007988 */ /* 0x0001e4000800000c */
[----:B0-----:R-:W-:Y:S01]  /*c930*/  PRMT R190, RZ, 0x7610, R190 ;  /* 0x00007610ffbe7816 */ /* 0x001fe200000000be */
[----:B---3--:R-:W-:-:S05]  /*c940*/  IMAD.X R175, R172, 0x1, R175, P1 ;  /* 0x00000001acaf7824 */ /* 0x008fca00008e06af */
[----:B------:R0:W3:Y:S04]  /*c950*/  @!P0 LDG.E.U8 R190, desc[UR14][R174.64] ;  /* 0x0000000eaebe8981 */ /* 0x0000e8000c1e1100 */
[----:B------:R-:W0:Y:S01]  /*c960*/  LDL R175, [R1+0x16c] ;  /* 0x00016c0001af7983 */ /* 0x000e220000100800 */
[----:B------:R-:W-:Y:S02]  /*c970*/  PRMT R212, RZ, 0x7610, R212 ;  /* 0x00007610ffd47816 */ /* 0x000fe400000000d4 */
[----:B0-----:R-:W-:-:S05]  /*c980*/  IADD3 R174, P1, R173, R175, RZ ;  /* 0x000000afadae7210 */ /* 0x001fca0007f3e0ff */
[----:B--2---:R-:W-:Y:S01]  /*c990*/  IMAD.X R175, R172, 0x1, R238, P1 ;  /* 0x00000001acaf7824 */ /* 0x004fe200008e06ee */
[----:B------:R0:W-:Y:S04]  /*c9a0*/  STS.U8 [R211+UR12+0x4004], R198 ;  /* 0x004004c6d3007988 */ /* 0x0001e8000800000c */
[----:B------:R1:W2:Y:S04]  /*c9b0*/  @!P0 LDG.E.U8 R212, desc[UR14][R174.64] ;  /* 0x0000000eaed48981 */ /* 0x0002a8000c1e1100 */
[----:B------:R4:W-:Y:S04]  /*c9c0*/  STS.U8 [R211+UR12+0x4006], R199 ;  /* 0x004006c7d3007988 */ /* 0x0009e8000800000c */
[----:B------:R3:W-:Y:S04]  /*c9d0*/  STS.U8 [R211+UR12+0x4008], R200 ;  /* 0x004008c8d3007988 */ /* 0x0007e8000800000c */
[----:B------:R-:W1:Y:S04]  /*c9e0*/  LDL R175, [R1+0x14c] ;  /* 0x00014c0001af7983 */ /* 0x000e680000100800 */
[----:B------:R-:W2:Y:S01]  /*c9f0*/  LDL R238, [R1+0xec] ;  /* 0x0000ec0001ee7983 */ /* 0x000ea20000100800 */
[----:B-1----:R-:W-:-:S03]  /*ca00*/  IADD3 R174, P1, R173, R175, RZ ;  /* 0x000000afadae7210 */ /* 0x002fc60007f3e0ff */
[----:B------:R-:W4:Y:S01]  /*ca10*/  LDL R175, [R1+0x148] ;  /* 0x0001480001af7983 */ /* 0x000f220000100800 */
[----:B0-----:R-:W-:Y:S01]  /*ca20*/  PRMT R198, RZ, 0x7610, R198 ;  /* 0x00007610ffc67816 */ /* 0x001fe200000000c6 */
[----:B----4-:R-:W-:-:S05]  /*ca30*/  IMAD.X R175, R172, 0x1, R175, P1 ;  /* 0x00000001acaf7824 */ /* 0x010fca00008e06af */
[----:B------:R0:W4:Y:S04]  /*ca40*/  @!P0 LDG.E.U8 R198, desc[UR14][R174.64] ;  /* 0x0000000eaec68981 */ /* 0x000128000c1e1100 */
[----:B------:R-:W0:Y:S02]  /*ca50*/  LDL R175, [R1+0x12c] ;  /* 0x00012c0001af7983 */ /* 0x000e240000100800 */
[----:B0-----:R-:W-:Y:S02]  /*ca60*/  IADD3 R174, P1, R173, R175, RZ ;  /* 0x000000afadae7210 */ /* 0x001fe40007f3e0ff */
[----:B------:R-:W3:Y:S01]  /*ca70*/  LDL R175, [R1+0x128] ;  /* 0x0001280001af7983 */ /* 0x000ee20000100800 */
[----:B------:R-:W-:Y:S02]  /*ca80*/  PRMT R199, RZ, 0x7610, R199 ;  /* 0x00007610ffc77816 */ /* 0x000fe400000000c7 */
[----:B---3--:R-:W-:-:S05]  /*ca90*/  IMAD.X R175, R172, 0x1, R175, P1 ;  /* 0x00000001acaf7824 */ /* 0x008fca00008e06af */
[----:B------:R0:W3:Y:S04]  /*caa0*/  @!P0 LDG.E.U8 R199, desc[UR14][R174.64] ;  /* 0x0000000eaec78981 */ /* 0x0000e8000c1e1100 */
[----:B------:R-:W0:Y:S02]  /*cab0*/  LDL R175, [R1+0x10c] ;  /* 0x00010c0001af7983 */ /* 0x000e240000100800 */
[----:B0-----:R-:W-:Y:S02]  /*cac0*/  IADD3 R174, P1, R173, R175, RZ ;  /* 0x000000afadae7210 */ /* 0x001fe40007f3e0ff */
[----:B------:R-:W2:Y:S01]  /*cad0*/  LDL R175, [R1+0x108] ;  /* 0x0001080001af7983 */ /* 0x000ea20000100800 */
[----:B------:R-:W-:Y:S02]  /*cae0*/  PRMT R200, RZ, 0x7610, R200 ;  /* 0x00007610ffc87816 */ /* 0x000fe400000000c8 */
[----:B--2---:R-:W-:-:S05]  /*caf0*/  IMAD.X R175, R172, 0x1, R175, P1 ;  /* 0x00000001acaf7824 */ /* 0x004fca00008e06af */
[----:B------:R0:W2:Y:S04]  /*cb00*/  @!P0 LDG.E.U8 R200, desc[UR14][R174.64] ;  /* 0x0000000eaec88981 */ /* 0x0000a8000c1e1100 */
[----:B------:R-:W4:Y:S01]  /*cb10*/  LDL R175, [R1+0xe8] ;  /* 0x0000e80001af7983 */ /* 0x000f220000100800 */
[----:B0-----:R-:W-:-:S03]  /*cb20*/  IADD3 R174, P1, R173, R238, RZ ;  /* 0x000000eeadae7210 */ /* 0x001fc60007f3e0ff */
[----:B------:R0:W-:Y:S04]  /*cb30*/  STS.U8 [R211+UR12+0x400a], R201 ;  /* 0x00400ac9d3007988 */ /* 0x0001e8000800000c */
[----:B------:R1:W-:Y:S04]  /*cb40*/  STS.U8 [R211+UR12+0x400c], R202 ;  /* 0x00400ccad3007988 */ /* 0x0003e8000800000c */
[----:B------:R-:W-:Y:S01]  /*cb50*/  STS.U8 [R211+UR12+0x4002], R210 ;  /* 0x004002d2d3007988 */ /* 0x000fe2000800000c */
[----:B0-----:R-:W-:-:S03]  /*cb60*/  PRMT R201, RZ, 0x7610, R201 ;  /* 0x00007610ffc97816 */ /* 0x001fc600000000c9 */
[----:B------:R0:W-:Y:S04]  /*cb70*/  STS.U8 [R211+UR12+0x400e], R203 ;  /* 0x00400ecbd3007988 */ /* 0x0001e8000800000c */
[----:B------:R-:W3:Y:S01]  /*cb80*/  LDL R238, [R1+0x88] ;  /* 0x0000880001ee7983 */ /* 0x000ee20000100800 */
[----:B----4-:R-:W-:Y:S01]  /*cb90*/  IMAD.X R175, R172, 0x1, R175, P1 ;  /* 0x00000001acaf7824 */ /* 0x010fe200008e06af */
[----:B-1----:R-:W-:Y:S02]  /*cba0*/  PRMT R202, RZ, 0x7610, R202 ;  /* 0x00007610ffca7816 */ /* 0x002fe400000000ca */
[----:B0-----:R-:W4:Y:S04]  /*cbb0*/  LDL R211, [R1+0xa8] ;  /* 0x0000a80001d37983 */ /* 0x001f280000100800 */
[----:B------:R0:W2:Y:S04]  /*cbc0*/  @!P0 LDG.E.U8 R201, desc[UR14][R174.64] ;  /* 0x0000000eaec98981 */ /* 0x0000a8000c1e1100 */
[----:B------:R-:W0:Y:S02]  /*cbd0*/  LDL R175, [R1+0xcc] ;  /* 0x0000cc0001af7983 */ /* 0x000e240000100800 */
[----:B0-----:R-:W-:-:S02]  /*cbe0*/  IADD3 R174, P1, R173, R175, RZ ;  /* 0x000000afadae7210 */ /* 0x001fc40007f3e0ff */
[----:B------:R-:W3:Y:S03]  /*cbf0*/  LDL R175, [R1+0xc8] ;  /* 0x0000c80001af7983 */ /* 0x000ee60000100800 */
[----:B---3--:R-:W-:-:S05]  /*cc00*/  IMAD.X R175, R172, 0x1, R175, P1 ;  /* 0x00000001acaf7824 */ /* 0x008fca00008e06af */
[----:B------:R0:W3:Y:S04]  /*cc10*/  @!P0 LDG.E.U8 R202, desc[UR14][R174.64] ;  /* 0x0000000eaeca8981 */ /* 0x0000e8000c1e1100 */
[----:B------:R-:W0:Y:S01]  /*cc20*/  LDL R175, [R1+0xac] ;  /* 0x0000ac0001af7983 */ /* 0x000e220000100800 */
[----:B------:R-:W-:Y:S02]  /*cc30*/  PRMT R203, RZ, 0x7610, R203 ;  /* 0x00007610ffcb7816 */ /* 0x000fe400000000cb */
[----:B0-----:R-:W-:-:S05]  /*cc40*/  IADD3 R174, P1, R173, R175, RZ ;  /* 0x000000afadae7210 */ /* 0x001fca0007f3e0ff */
[----:B----4-:R-:W-:-:S05]  /*cc50*/  IMAD.X R175, R172, 0x1, R211, P1 ;  /* 0x00000001acaf7824 */ /* 0x010fca00008e06d3 */
[----:B------:R0:W4:Y:S04]  /*cc60*/  @!P0 LDG.E.U8 R203, desc[UR14][R174.64] ;  /* 0x0000000eaecb8981 */ /* 0x000128000c1e1100 */
[----:B------:R-:W0:Y:S01]  /*cc70*/  LDL R175, [R1+0x8c] ;  /* 0x00008c0001af7983 */ /* 0x000e220000100800 */
[----:B------:R-:W-:-:S05]  /*cc80*/  LOP3.LUT R211, R195, 0x20, RZ, 0x3c, !PT ;  /* 0x00000020c3d37812 */ /* 0x000fca00078e3cff */
[----:B------:R1:W-:Y:S02]  /*cc90*/  STS.U8 [R211+UR12+0x4000], R204 ;  /* 0x004000ccd3007988 */ /* 0x0003e4000800000c */
[----:B-1----:R-:W-:Y:S02]  /*cca0*/  PRMT R204, RZ, 0x7610, R204 ;  /* 0x00007610ffcc7816 */ /* 0x002fe400000000cc */
[----:B0-----:R-:W-:-:S05]  /*ccb0*/  IADD3 R174, P1, R173, R175, RZ ;  /* 0x000000afadae7210 */ /* 0x001fca0007f3e0ff */
[----:B------:R-:W-:Y:S01]  /*ccc0*/  IMAD.X R175, R172, 0x1, R238, P1 ;  /* 0x00000001acaf7824 */ /* 0x000fe200008e06ee */
[----:B------:R0:W-:Y:S04]  /*ccd0*/  STS.U8 [R211+UR12+0x4002], R205 ;  /* 0x004002cdd3007988 */ /* 0x0001e8000800000c */
[----:B------:R1:W4:Y:S04]  /*cce0*/  @!P0 LDG.E.U8 R204, desc[UR14][R174.64] ;  /* 0x0000000eaecc8981 */ /* 0x000328000c1e1100 */
[----:B------:R2:W-:Y:S04]  /*ccf0*/  STS.U8 [R211+UR12+0x4004], R206 ;  /* 0x004004ced3007988 */ /* 0x0005e8000800000c */
[----:B------:R3:W-:Y:S04]  /*cd00*/  STS.U8 [R211+UR12+0x4006], R207 ;  /* 0x004006cfd3007988 */ /* 0x0007e8000800000c */
[----:B------:R-:W1:Y:S04]  /*cd10*/  LDL R175, [R1+0x6c] ;  /* 0x00006c0001af7983 */ /* 0x000e680000100800 */
[----:B------:R-:W4:Y:S01]  /*cd20*/  LDL R238, [R1+0x8] ;  /* 0x0000080001ee7983 */ /* 0x000f220000100800 */
[----:B-1----:R-:W-:-:S03]  /*cd30*/  IADD3 R174, P1, R173, R175, RZ ;  /* 0x000000afadae7210 */ /* 0x002fc60007f3e0ff */
[----:B------:R-:W2:Y:S01]  /*cd40*/  LDL R175, [R1+0x68] ;  /* 0x0000680001af7983 */ /* 0x000ea20000100800 */
[----:B0-----:R-:W-:Y:S01]  /*cd50*/  PRMT R205, RZ, 0x7610, R205 ;  /* 0x00007610ffcd7816 */ /* 0x001fe200000000cd */
        /* <DEDUP_REMOVED lines=10> */
[----:B------:R-:W4:Y:S01]  /*ce00*/  LDL R175, [R1+0x28] ;  /* 0x0000280001af7983 */ /* 0x000f220000100800 */
[----:B------:R-:W-:Y:S02]  /*ce10*/  PRMT R207, RZ, 0x7610, R207 ;  /* 0x00007610ffcf7816 */ /* 0x000fe400000000cf */
[----:B----4-:R-:W-:-:S05]  /*ce20*/  IMAD.X R175, R172, 0x1, R175, P1 ;  /* 0x00000001acaf7824 */ /* 0x010fca00008e06af */
[----:B------:R0:W4:Y:S04]  /*ce30*/  @!P0 LDG.E.U8 R207, desc[UR14][R174.64] ;  /* 0x0000000eaecf8981 */ /* 0x000128000c1e1100 */
[----:B------:R-:W0:Y:S04]  /*ce40*/  LDL R175, [R1+0xc] ;  /* 0x00000c0001af7983 */ /* 0x000e280000100800 */
[----:B------:R1:W-:Y:S04]  /*ce50*/  STS.U8 [R211+UR12+0x4008], R208 ;  /* 0x004008d0d3007988 */ /* 0x0003e8000800000c */
[----:B------:R2:W-:Y:S04]  /*ce60*/  STS.U8 [R211+UR12+0x400a], R209 ;  /* 0x00400ad1d3007988 */ /* 0x0005e8000800000c */
[----:B------:R-:W-:Y:S04]  /*ce70*/  STS.U8 [R211+UR12+0x400c], R197 ;  /* 0x00400cc5d3007988 */ /* 0x000fe8000800000c */
[----:B------:R3:W-:Y:S04]  /*ce80*/  STS.U8 [R211+UR12+0x400e], R196 ;  /* 0x00400ec4d3007988 */ /* 0x0007e8000800000c */
[----:B------:R-:W-:Y:S01]  /*ce90*/  STL [R1+0x58c], R247 ;  /* 0x00058cf701007387 */ /* 0x000fe20000100800 */
[----:B-1----:R-:W-:-:S02]  /*cea0*/  PRMT R208, RZ, 0x7610, R208 ;  /* 0x00007610ffd07816 */ /* 0x002fc400000000d0 */
[----:B--2---:R-:W-:Y:S02]  /*ceb0*/  PRMT R209, RZ, 0x7610, R209 ;  /* 0x00007610ffd17816 */ /* 0x004fe400000000d1 */
[----:B------:R-:W-:Y:S02]  /*cec0*/  PRMT R210, RZ, 0x7610, R210 ;  /* 0x00007610ffd27816 */ /* 0x000fe400000000d2 */
[----:B---3--:R-:W-:Y:S02]  /*ced0*/  PRMT R211, RZ, 0x7610, R211 ;  /* 0x00007610ffd37816 */ /* 0x008fe400000000d3 */
[----:B------:R-:W-:Y:S02]  /*cee0*/  PRMT R197, RZ, 0x7610, R197 ;  /* 0x00007610ffc57816 */ /* 0x000fe400000000c5 */
[----:B------:R-:W-:Y:S02]  /*cef0*/  PRMT R196, RZ, 0x7610, R196 ;  /* 0x00007610ffc47816 */ /* 0x000fe400000000c4 */
[----:B0-----:R-:W-:-:S05]  /*cf00*/  IADD3 R174, P1, R173, R175, RZ ;  /* 0x000000afadae7210 */ /* 0x001fca0007f3e0ff */
[----:B------:R-:W-:Y:S01]  /*cf10*/  IMAD.X R175, R172, 0x1, R238, P1 ;  /* 0x00000001acaf7824 */ /* 0x000fe200008e06ee */
[----:B------:R-:W-:-:S04]  /*cf20*/  LOP3.LUT R238, R195, 0x30, RZ, 0x3c, !PT ;  /* 0x00000030c3ee7812 */ /* 0x000fc800078e3cff */
[----:B------:R0:W2:Y:S04]  /*cf30*/  @!P0 LDG.E.U8 R208, desc[UR14][R174.64] ;  /* 0x0000000eaed08981 */ /* 0x0000a8000c1e1100 */
[----:B------:R1:W-:Y:S04]  /*cf40*/  STS.U8 [R238+UR12+0x4008], R185 ;  /* 0x004008b9ee007988 */ /* 0x0003e8000800000c */
[----:B-1----:R-:W3:Y:S04]  /*cf50*/  LDL R185, [R1+0x2c4] ;  /* 0x0002c40001b97983 */ /* 0x002ee80000100800 */
[----:B------:R1:W-:Y:S04]  /*cf60*/  STS.U8 [R238+UR12+0x400c], R183 ;  /* 0x00400cb7ee007988 */ /* 0x0003e8000800000c */
[----:B-1----:R-:W4:Y:S01]  /*cf70*/  LDL R183, [R1+0x2a4] ;  /* 0x0002a40001b77983 */ /* 0x002f220000100800 */
[----:B0-----:R-:W-:-:S05]  /*cf80*/  IADD3 R174, P1, R173, R248, RZ ;  /* 0x000000f8adae7210 */ /* 0x001fca0007f3e0ff */
[----:B------:R-:W-:Y:S01]  /*cf90*/  IMAD.X R175, R172, 0x1, R247, P1 ;  /* 0x00000001acaf7824 */ /* 0x000fe200008e06f7 */
[----:B------:R-:W-:Y:S01]  /*cfa0*/  PRMT R195, RZ, 0x7610, R195 ;  /* 0x00007610ffc37816 */ /* 0x000fe200000000c3 */
[----:B------:R0:W-:Y:S04]  /*cfb0*/  STS.U8 [R238+UR12+0x4000], R194 ;  /* 0x004000c2ee007988 */ /* 0x0001e8000800000c */
[----:B------:R1:W2:Y:S04]  /*cfc0*/  @!P0 LDG.E.U8 R209, desc[UR14][R174.64] ;  /* 0x0000000eaed18981 */ /* 0x0002a8000c1e1100 */
[----:B------:R0:W-:Y:S04]  /*cfd0*/  STS.U8 [R238+UR12+0x4002], R193 ;  /* 0x004002c1ee007988 */ /* 0x0001e8000800000c */
[----:B------:R0:W-:Y:S01]  /*cfe0*/  STS.U8 [R238+UR12+0x4004], R192 ;  /* 0x004004c0ee007988 */ /* 0x0001e2000800000c */
[----:B-1----:R-:W-:-:S03]  /*cff0*/  IADD3 R174, P1, R173, R240, RZ ;  /* 0x000000f0adae7210 */ /* 0x002fc60007f3e0ff */
[----:B------:R1:W-:Y:S02]  /*d000*/  STS.U8 [R238+UR12+0x4006], R186 ;  /* 0x004006baee007988 */ /* 0x0003e4000800000c */
[----:B------:R-:W-:Y:S02]  /*d010*/  IMAD.X R175, R172, 0x1, R239, P1 ;  /* 0x00000001acaf7824 */ /* 0x000fe400008e06ef */
[----:B------:R-:W2:Y:S04]  /*d020*/  LDL R247, [R1+0x280] ;  /* 0x0002800001f77983 */ /* 0x000ea80000100800 */
[----:B------:R0:W2:Y:S02]  /*d030*/  @!P0 LDG.E.U8 R210, desc[UR14][R174.64] ;  /* 0x0000000eaed28981 */ /* 0x0000a4000c1e1100 */
[----:B0-----:R-:W-:-:S05]  /*d040*/  IADD3 R174, P1, R173, R231, RZ ;  /* 0x000000e7adae7210 */ /* 0x001fca0007f3e0ff */
[----:B------:R-:W-:-:S05]  /*d050*/  IMAD.X R175, R172, 0x1, R230, P1 ;  /* 0x00000001acaf7824 */ /* 0x000fca00008e06e6 */
        /* <DEDUP_REMOVED lines=9> */
[----:B------:R0:W2:Y:S01]  /*d0f0*/  @!P0 LDG.E.U8 R195, desc[UR14][R174.64] ;  /* 0x0000000eaec38981 */ /* 0x0000a2000c1e1100 */
[----:B------:R-:W-:Y:S02]  /*d100*/  PRMT R194, RZ, 0x7610, R194 ;  /* 0x00007610ffc27816 */ /* 0x000fe400000000c2 */
        /* <DEDUP_REMOVED lines=11> */
[----:B-1----:R-:W-:-:S03]  /*d1c0*/  PRMT R186, RZ, 0x7610, R186 ;  /* 0x00007610ffba7816 */ /* 0x002fc600000000ba */
[----:B------:R0:W-:Y:S04]  /*d1d0*/  STL [R1+0x51c], R0 ;  /* 0x00051c0001007387 */ /* 0x0001e80000100800 */
[----:B------:R-:W-:Y:S04]  /*d1e0*/  STS.U8 [R238+UR12+0x400a], R181 ;  /* 0x00400ab5ee007988 */ /* 0x000fe8000800000c */
[----:B------:R1:W-:Y:S01]  /*d1f0*/  STS.U8 [R238+UR12+0x400e], R180 ;  /* 0x00400eb4ee007988 */ /* 0x0003e2000800000c */
[----:B---3--:R-:W-:-:S05]  /*d200*/  IADD3 R174, P1, R173, R185, RZ ;  /* 0x000000b9adae7210 */ /* 0x008fca0007f3e0ff */
[----:B------:R-:W-:Y:S02]  /*d210*/  IMAD.X R175, R172, 0x1, R0, P1 ;  /* 0x00000001acaf7824 */ /* 0x000fe400008e0600 */
[----:B0-----:R-:W3:Y:S04]  /*d220*/  LDL R0, [R1+0x264] ;  /* 0x0002640001007983 */ /* 0x001ee80000100800 */
[----:B------:R4:W3:Y:S04]  /*d230*/  @!P0 LDG.E.U8 R186, desc[UR14][R174.64] ;  /* 0x0000000eaeba8981 */ /* 0x0008e8000c1e1100 */
[----:B-1----:R-:W3:Y:S01]  /*d240*/  LDL.LU R238, [R1+0x2b8] ;  /* 0x0002b80001ee7983 */ /* 0x002ee20000300800 */
[----:B----4-:R-:W-:-:S03]  /*d250*/  IADD3 R174, P1, R173, R183, RZ ;  /* 0x000000b7adae7210 */ /* 0x010fc60007f3e0ff */
[----:B------:R-:W4:Y:S02]  /*d260*/  LDL R183, [R1+0x240] ;  /* 0x0002400001b77983 */ /* 0x000f240000100800 */
[----:B------:R-:W-:Y:S02]  /*d270*/  IMAD.X R175, R172, 0x1, R2, P1 ;  /* 0x00000001acaf7824 */ /* 0x000fe400008e0602 */
[----:B------:R0:W-:Y:S04]  /*d280*/  STL [R1+0x520], R2 ;  /* 0x0005200201007387 */ /* 0x0001e80000100800 */
[----:B0-----:R-:W2:Y:S01]  /*d290*/  LDL R2, [R1+0x284] ;  /* 0x0002840001027983 */ /* 0x001ea20000100800 */
[----:B------:R-:W-:-:S06]  /*d2a0*/  PRMT R181, RZ, 0x7610, R181 ;  /* 0x00007610ffb57816 */ /* 0x000fcc00000000b5 */
[----:B------:R2:W4:Y:S01]  /*d2b0*/  @!P0 LDG.E.U8 R181, desc[UR14][R174.64] ;  /* 0x0000000eaeb58981 */ /* 0x000522000c1e1100 */
[----:B------:R-:W-:Y:S01]  /*d2c0*/  PRMT R180, RZ, 0x7610, R180 ;  /* 0x00007610ffb47816 */ /* 0x000fe200000000b4 */
[----:B------:R-:W0:Y:S01]  /*d2d0*/  S2R R185, SR_TID.X ;  /* 0x0000000000b97919 */ /* 0x000e220000002100 */
[----:B--2---:R-:W-:Y:S02]  /*d2e0*/  IADD3 R174, P1, R173, R2, RZ ;  /* 0x00000002adae7210 */ /* 0x004fe40007f3e0ff */
[----:B0-----:R-:W-:Y:S01]  /*d2f0*/  LOP3.LUT R185, R185, 0x7f, RZ, 0xc0, !PT ;  /* 0x0000007fb9b97812 */ /* 0x001fe200078ec0ff */
[----:B------:R-:W2:Y:S02]  /*d300*/  LDL R2, [R1+0x204] ;  /* 0x0002040001027983 */ /* 0x000ea40000100800 */
[----:B------:R-:W-:Y:S02]  /*d310*/  IMAD.X R175, R172, 0x1, R247, P1 ;  /* 0x00000001acaf7824 */ /* 0x000fe400008e06f7 */
[----:B------:R0:W-:Y:S04]  /*d320*/  STS.U8 [R185+UR12], R179 ;  /* 0x000000b3b9007988 */ /* 0x0001e8000800000c */
[----:B------:R3:W2:Y:S04]  /*d330*/  @!P0 LDG.E.U8 R180, desc[UR14][R174.64] ;  /* 0x0000000eaeb48981 */ /* 0x0006a8000c1e1100 */
[----:B------:R1:W-:Y:S04]  /*d340*/  STS.U8 [R185+UR12+0x200], R178 ;  /* 0x000200b2b9007988 */ /* 0x0003e8000800000c */
[----:B------:R-:W2:Y:S04]  /*d350*/  LDL R247, [R1+0x220] ;  /* 0x0002200001f77983 */ /* 0x000ea80000100800 */
[----:B------:R-:W4:Y:S01]  /*d360*/  LDL R175, [R1+0x260] ;  /* 0x0002600001af7983 */ /* 0x000f220000100800 */
[----:B---3--:R-:W-:-:S02]  /*d370*/  IADD3 R174, P1, R173, R0, RZ ;  /* 0x00000000adae7210 */ /* 0x008fc40007f3e0ff */
[----:B0-----:R-:W-:Y:S01]  /*d380*/  PRMT R179, RZ, 0x7610, R179 ;  /* 0x00007610ffb37816 */ /* 0x001fe200000000b3 */
[----:B------:R-:W3:Y:S02]  /*d390*/  LDL R0, [R1+0x200] ;  /* 0x0002000001007983 */ /* 0x000ee40000100800 */
[----:B----4-:R-:W-:-:S05]  /*d3a0*/  IMAD.X R175, R172, 0x1, R175, P1 ;  /* 0x00000001acaf7824 */ /* 0x010fca00008e06af */
[----:B------:R0:W4:Y:S04]  /*d3b0*/  @!P0 LDG.E.U8 R179, desc[UR14][R174.64] ;  /* 0x0000000eaeb38981 */ /* 0x000128000c1e1100 */
[----:B------:R-:W0:Y:S01]  /*d3c0*/  LDL R175, [R1+0x244] ;  /* 0x0002440001af7983 */ /* 0x000e220000100800 */
[----:B-1----:R-:W-:Y:S02]  /*d3d0*/  PRMT R178, RZ, 0x7610, R178 ;  /* 0x00007610ffb27816 */ /* 0x002fe400000000b2 */
[----:B0-----:R-:W-:-:S05]  /*d3e0*/  IADD3 R174, P1, R173, R175, RZ ;  /* 0x000000afadae7210 */ /* 0x001fca0007f3e0ff */
[----:B------:R-:W-:Y:S02]  /*d3f0*/  IMAD.X R175, R172, 0x1, R183, P1 ;  /* 0x00000001acaf7824 */ /* 0x000fe400008e06b7 */
[----:B------:R-:W4:Y:S04]  /*d400*/  LDL R183, [R1+0x1e4] ;  /* 0x0001e40001b77983 */ /* 0x000f280000100800 */
[----:B------:R0:W4:Y:S04]  /*d410*/  @!P0 LDG.E.U8 R178, desc[UR14][R174.64] ;  /* 0x0000000eaeb28981 */ /* 0x000128000c1e1100 */
[----:B------:R-:W0:Y:S04]  /*d420*/  LDL R175, [R1+0x224] ;  /* 0x0002240001af7983 */ /* 0x000e280000100800 */
[----:B------:R1:W-:Y:S02]  /*d430*/  STS.U8 [R185+UR12+0x400], R177 ;  /* 0x000400b1b9007988 */ /* 0x0003e4000800000c */
[----:B-1----:R-:W-:-:S02]  /*d440*/  PRMT R177, RZ, 0x7610, R177 ;  /* 0x00007610ffb17816 */ /* 0x002fc400000000b1 */
[----:B------:R-:W-:Y:S01]  /*d450*/  STS.U8 [R185+UR12+0x800], R182 ;  /* 0x000800b6b9007988 */ /* 0x000fe2000800000c */
[----:B0-----:R-:W-:-:S05]  /*d460*/  IADD3 R174, P1, R173, R175, RZ ;  /* 0x000000afadae7210 */ /* 0x001fca0007f3e0ff */
[----:B--2---:R-:W-:Y:S01]  /*d470*/  IMAD.X R175, R172, 0x1, R247, P1 ;  /* 0x00000001acaf7824 */ /* 0x004fe200008e06f7 */
[----:B------:R0:W-:Y:S04]  /*d480*/  STS.U8 [R185+UR12+0x600], R176 ;  /* 0x000600b0b9007988 */ /* 0x0001e8000800000c */
[----:B------:R1:W2:Y:S04]  /*d490*/  @!P0 LDG.E.U8 R177, desc[UR14][R174.64] ;  /* 0x0000000eaeb18981 */ /* 0x0002a8000c1e1100 */
[----:B------:R4:W-:Y:S04]  /*d4a0*/  STS.U8 [R185+UR12+0xa00], R189 ;  /* 0x000a00bdb9007988 */ /* 0x0009e8000800000c */
[----:B------:R-:W2:Y:S01]  /*d4b0*/  LDL R247, [R1+0x1a0] ;  /* 0x0001a00001f77983 */ /* 0x000ea20000100800 */
[----:B-1----:R-:W-:-:S02]  /*d4c0*/  IADD3 R174, P1, R173, R2, RZ ;  /* 0x00000002adae7210 */ /* 0x002fc40007f3e0ff */
[----:B0-----:R-:W-:Y:S01]  /*d4d0*/  PRMT R176, RZ, 0x7610, R176 ;  /* 0x00007610ffb07816 */ /* 0x001fe200000000b0 */
[----:B------:R-:W2:Y:S02]  /*d4e0*/  LDL R2, [R1+0x184] ;  /* 0x0001840001027983 */ /* 0x000ea40000100800 */
[C---:B---3--:R-:W-:Y:S01]  /*d4f0*/  IMAD.X R175, R172.reuse, 0x1, R0, P1 ;  /* 0x00000001acaf7824 */ /* 0x048fe200008e0600 */
[----:B----4-:R-:W-:Y:S01]  /*d500*/  IADD3 R182, P1, R173, R183, RZ ;  /* 0x000000b7adb67210 */ /* 0x010fe20007f3e0ff */
[----:B------:R-:W3:Y:S04]  /*d510*/  LDL R189, [R1+0x1a4] ;  /* 0x0001a40001bd7983 */ /* 0x000ee80000100800 */
[----:B------:R-:W4:Y:S04]  /*d520*/  LDL R183, [R1+0x1e0] ;  /* 0x0001e00001b77983 */ /* 0x000f280000100800 */
[----:B------:R0:W2:Y:S04]  /*d530*/  @!P0 LDG.E.U8 R176, desc[UR14][R174.64] ;  /* 0x0000000eaeb08981 */ /* 0x0000a8000c1e1100 */
[----:B------:R-:W2:Y:S01]  /*d540*/  LDL R0, [R1+0x180] ;  /* 0x0001800001007983 */ /* 0x000ea20000100800 */
[----:B0-----:R-:W-:Y:S01]  /*d550*/  PRMT R175, RZ, 0x7610, R175 ;  /* 0x00007610ffaf7816 */ /* 0x001fe200000000af */
[----:B----4-:R-:W-:-:S05]  /*d560*/  IMAD.X R183, R172, 0x1, R183, P1 ;  /* 0x00000001acb77824 */ /* 0x010fca00008e06b7 */
[----:B------:R0:W4:Y:S04]  /*d570*/  @!P0 LDG.E.U8 R175, desc[UR14][R182.64] ;  /* 0x0000000eb6af8981 */ /* 0x000128000c1e1100 */
[----:B------:R-:W0:Y:S02]  /*d580*/  LDL R183, [R1+0x1c4] ;  /* 0x0001c40001b77983 */ /* 0x000e240000100800 */
[----:B0-----:R-:W-:Y:S02]  /*d590*/  IADD3 R182, P1, R173, R183, RZ ;  /* 0x000000b7adb67210 */ /* 0x001fe40007f3e0ff */
[----:B------:R-:W3:Y:S01]  /*d5a0*/  LDL R183, [R1+0x1c0] ;  /* 0x0001c00001b77983 */ /* 0x000ee20000100800 */
[----:B------:R-:W-:-:S03]  /*d5b0*/  PRMT R174, RZ, 0x7610, R174 ;  /* 0x00007610ffae7816 */ /* 0x000fc600000000ae */
[----:B------:R0:W-:Y:S01]  /*d5c0*/  STS.U8 [R185+UR12+0xc00], R188 ;  /* 0x000c00bcb9007988 */ /* 0x0001e2000800000c */
[----:B---3--:R-:W-:Y:S01]  /*d5d0*/  IMAD.X R183, R172, 0x1, R183, P1 ;  /* 0x00000001acb77824 */ /* 0x008fe200008e06b7 */
[----:B0-----:R-:W-:-:S04]  /*d5e0*/  IADD3 R188, P1, R173, R189, RZ ;  /* 0x000000bdadbc7210 */ /* 0x001fc80007f3e0ff */
[----:B------:R0:W3:Y:S01]  /*d5f0*/  @!P0 LDG.E.U8 R174, desc[UR14][R182.64] ;  /* 0x0000000eb6ae8981 */ /* 0x0000e2000c1e1100 */
[----:B--2---:R-:W-:-:S03]  /*d600*/  IMAD.X R189, R172, 0x1, R247, P1 ;  /* 0x00000001acbd7824 */ /* 0x004fc600008e06f7 */
[----:B------:R1:W-:Y:S04]  /*d610*/  STS.U8 [R185+UR12+0x1000], R184 ;  /* 0x001000b8b9007988 */ /* 0x0003e8000800000c */
[----:B------:R2:W-:Y:S01]  /*d620*/  STS.U8 [R185+UR12+0xe00], R191 ;  /* 0x000e00bfb9007988 */ /* 0x0005e2000800000c */
[----:B0-----:R-:W-:Y:S02]  /*d630*/  PRMT R182, RZ, 0x7610, R182 ;  /* 0x00007610ffb67816 */ /* 0x001fe400000000b6 */
[----:B------:R-:W-:Y:S01]  /*d640*/  PRMT R183, RZ, 0x7610, R183 ;  /* 0x00007610ffb77816 */ /* 0x000fe200000000b7 */
[----:B------:R-:W4:Y:S04]  /*d650*/  LDL R247, [R1+0x120] ;  /* 0x0001200001f77983 */ /* 0x000f280000100800 */
[----:B------:R0:W3:Y:S01]  /*d660*/  @!P0 LDG.E.U8 R182, desc[UR14][R188.64] ;  /* 0x0000000ebcb68981 */ /* 0x0000e2000c1e1100 */
[----:B-1----:R-:W-:-:S03]  /*d670*/  PRMT R184, RZ, 0x7610, R184 ;  /* 0x00007610ffb87816 */ /* 0x002fc600000000b8 */
[----:B--2---:R-:W2:Y:S01]  /*d680*/  LDL R191, [R1+0x124] ;  /* 0x0001240001bf7983 */ /* 0x004ea20000100800 */
[----:B0-----:R-:W-:-:S03]  /*d690*/  IADD3 R188, P1, R173, R2, RZ ;  /* 0x00000002adbc7210 */ /* 0x001fc60007f3e0ff */
[----:B------:R-:W3:Y:S02]  /*d6a0*/  LDL R2, [R1+0x104] ;  /* 0x0001040001027983 */ /* 0x000ee40000100800 */
[----:B------:R-:W-:Y:S02]  /*d6b0*/  IMAD.X R189, R172, 0x1, R0, P1 ;  /* 0x00000001acbd7824 */ /* 0x000fe400008e0600 */
[----:B------:R-:W3:Y:S04]  /*d6c0*/  LDL R0, [R1+0x100] ;  /* 0x0001000001007983 */ /* 0x000ee80000100800 */
[----:B------:R0:W3:Y:S04]  /*d6d0*/  @!P0 LDG.E.U8 R183, desc[UR14][R188.64] ;  /* 0x0000000ebcb78981 */ /* 0x0000e8000c1e1100 */
[----:B------:R-:W0:Y:S02]  /*d6e0*/  LDL R189, [R1+0x164] ;  /* 0x0001640001bd7983 */ /* 0x000e240000100800 */
[----:B0-----:R-:W-:-:S02]  /*d6f0*/  IADD3 R188, P1, R173, R189, RZ ;  /* 0x000000bdadbc7210 */ /* 0x001fc40007f3e0ff */
[----:B------:R-:W4:Y:S03]  /*d700*/  LDL R189, [R1+0x160] ;  /* 0x0001600001bd7983 */ /* 0x000f260000100800 */
[----:B----4-:R-:W-:-:S05]  /*d710*/  IMAD.X R189, R172, 0x1, R189, P1 ;  /* 0x00000001acbd7824 */ /* 0x010fca00008e06bd */
[----:B------:R0:W4:Y:S04]  /*d720*/  @!P0 LDG.E.U8 R184, desc[UR14][R188.64] ;  /* 0x0000000ebcb88981 */ /* 0x000128000c1e1100 */
[----:B------:R-:W0:Y:S02]  /*d730*/  LDL R189, [R1+0x144] ;  /* 0x0001440001bd7983 */ /* 0x000e240000100800 */
[C---:B0-----:R-:W-:Y:S02]  /*d740*/  IADD3 R188, P1, R173.reuse, R189, RZ ;  /* 0x000000bdadbc7210 */ /* 0x041fe40007f3e0ff */
[----:B------:R-:W2:Y:S04]  /*d750*/  LDL R189, [R1+0x140] ;  /* 0x0001400001bd7983 */ /* 0x000ea80000100800 */
[----:B------:R0:W-:Y:S04]  /*d760*/  STS.U8 [R185+UR12+0x1200], R187 ;  /* 0x001200bbb9007988 */ /* 0x0001e8000800000c */
[----:B------:R1:W-:Y:S01]  /*d770*/  STS.U8 [R185+UR12+0x1400], R190 ;  /* 0x001400beb9007988 */ /* 0x0003e2000800000c */
[----:B0-----:R-:W-:Y:S01]  /*d780*/  PRMT R187, RZ, 0x7610, R187 ;  /* 0x00007610ffbb7816 */ /* 0x001fe200000000bb */
[----:B--2---:R-:W-:Y:S01]  /*d790*/  IMAD.X R189, R172, 0x1, R189, P1 ;  /* 0x00000001acbd7824 */ /* 0x004fe200008e06bd */
[----:B-1----:R-:W-:-:S04]  /*d7a0*/  IADD3 R190, P1, R173, R191, RZ ;  /* 0x000000bfadbe7210 */ /* 0x002fc80007f3e0ff */
[----:B------:R0:W2:Y:S01]  /*d7b0*/  @!P0 LDG.E.U8 R187, desc[UR14][R188.64] ;  /* 0x0000000ebcbb8981 */ /* 0x0000a2000c1e1100 */
[----:B------:R-:W-:-:S03]  /*d7c0*/  IMAD.X R191, R172, 0x1, R247, P1 ;  /* 0x00000001acbf7824 */ /* 0x000fc600008e06f7 */
[----:B------:R1:W-:Y:S04]  /*d7d0*/  STS.U8 [R185+UR12+0x1800], R198 ;  /* 0x001800c6b9007988 */ /* 0x0003e8000800000c */
[----:B------:R4:W-:Y:S01]  /*d7e0*/  STS.U8 [R185+UR12+0x1a00], R199 ;  /* 0x001a00c7b9007988 */ /* 0x0009e2000800000c */
[----:B0-----:R-:W-:Y:S02]  /*d7f0*/  PRMT R188, RZ, 0x7610, R188 ;  /* 0x00007610ffbc7816 */ /* 0x001fe400000000bc */
[----:B------:R-:W-:Y:S01]  /*d800*/  PRMT R189, RZ, 0x7610, R189 ;  /* 0x00007610ffbd7816 */ /* 0x000fe200000000bd */
[----:B------:R-:W2:Y:S04]  /*d810*/  LDL R247, [R1+0xa0] ;  /* 0x0000a00001f77983 */ /* 0x000ea80000100800 */
[----:B------:R3:W2:Y:S02]  /*d820*/  @!P0 LDG.E.U8 R188, desc[UR14][R190.64] ;  /* 0x0000000ebebc8981 */ /* 0x0006a4000c1e1100 */
[----:B---3--:R-:W-:-:S02]  /*d830*/  IADD3 R190, P1, R173, R2, RZ ;  /* 0x00000002adbe7210 */ /* 0x008fc40007f3e0ff */
[----:B-1----:R-:W-:Y:S01]  /*d840*/  PRMT R198, RZ, 0x7610, R198 ;  /* 0x00007610ffc67816 */ /* 0x002fe200000000c6 */
[----:B------:R-:W3:Y:S02]  /*d850*/  LDL R2, [R1+0x84] ;  /* 0x0000840001027983 */ /* 0x000ee40000100800 */
[----:B------:R-:W-:Y:S01]  /*d860*/  IMAD.X R191, R172, 0x1, R0, P1 ;  /* 0x00000001acbf7824 */ /* 0x000fe200008e0600 */
[----:B----4-:R-:W-:Y:S01]  /*d870*/  PRMT R199, RZ, 0x7610, R199 ;  /* 0x00007610ffc77816 */ /* 0x010fe200000000c7 */
[----:B------:R-:W4:Y:S04]  /*d880*/  LDL R0, [R1+0x80] ;  /* 0x0000800001007983 */ /* 0x000f280000100800 */
[----:B------:R0:W4:Y:S04]  /*d890*/  @!P0 LDG.E.U8 R189, desc[UR14][R190.64] ;  /* 0x0000000ebebd8981 */ /* 0x000128000c1e1100 */
[----:B------:R-:W0:Y:S02]  /*d8a0*/  LDL R191, [R1+0xe4] ;  /* 0x0000e40001bf7983 */ /* 0x000e240000100800 */
[----:B0-----:R-:W-:-:S02]  /*d8b0*/  IADD3 R190, P1, R173, R191, RZ ;  /* 0x000000bfadbe7210 */ /* 0x001fc40007f3e0ff */
[----:B------:R-:W2:Y:S03]  /*d8c0*/  LDL R191, [R1+0xe0] ;  /* 0x0000e00001bf7983 */ /* 0x000ea60000100800 */
[----:B--2---:R-:W-:-:S05]  /*d8d0*/  IMAD.X R191, R172, 0x1, R191, P1 ;  /* 0x00000001acbf7824 */ /* 0x004fca00008e06bf */
[----:B------:R0:W2:Y:S04]  /*d8e0*/  @!P0 LDG.E.U8 R198, desc[UR14][R190.64] ;  /* 0x0000000ebec68981 */ /* 0x0000a8000c1e1100 */
[----:B------:R-:W0:Y:S02]  /*d8f0*/  LDL R191, [R1+0xc4] ;  /* 0x0000c40001bf7983 */ /* 0x000e240000100800 */
[----:B0-----:R-:W-:Y:S02]  /*d900*/  IADD3 R190, P1, R173, R191, RZ ;  /* 0x000000bfadbe7210 */ /* 0x001fe40007f3e0ff */
[----:B------:R-:W3:Y:S03]  /*d910*/  LDL R191, [R1+0xc0] ;  /* 0x0000c00001bf7983 */ /* 0x000ee60000100800 */
[----:B---3--:R-:W-:-:S05]  /*d920*/  IMAD.X R191, R172, 0x1, R191, P1 ;  /* 0x00000001acbf7824 */ /* 0x008fca00008e06bf */
[----:B------:R0:W3:Y:S04]  /*d930*/  @!P0 LDG.E.U8 R199, desc[UR14][R190.64] ;  /* 0x0000000ebec78981 */ /* 0x0000e8000c1e1100 */
[----:B------:R-:W0:Y:S04]  /*d940*/  LDL R191, [R1+0xa4] ;  /* 0x0000a40001bf7983 */ /* 0x000e280000100800 */
[----:B------:R1:W-:Y:S02]  /*d950*/  STS.U8 [R185+UR12+0x1c00], R200 ;  /* 0x001c00c8b9007988 */ /* 0x0003e4000800000c */
[----:B-1----:R-:W-:-:S02]  /*d960*/  PRMT R200, RZ, 0x7610, R200 ;  /* 0x00007610ffc87816 */ /* 0x002fc400000000c8 */
[----:B------:R1:W-:Y:S02]  /*d970*/  STS.U8 [R185+UR12+0x1e00], R201 ;  /* 0x001e00c9b9007988 */ /* 0x0003e4000800000c */
[----:B-1----:R-:W-:Y:S02]  /*d980*/  PRMT R201, RZ, 0x7610, R201 ;  /* 0x00007610ffc97816 */ /* 0x002fe400000000c9 */
[----:B0-----:R-:W-:-:S05]  /*d990*/  IADD3 R190, P1, R173, R191, RZ ;  /* 0x000000bfadbe7210 */ /* 0x001fca0007f3e0ff */
[----:B------:R-:W-:-:S05]  /*d9a0*/  IMAD.X R191, R172, 0x1, R247, P1 ;  /* 0x00000001acbf7824 */ /* 0x000fca00008e06f7 */
[----:B------:R0:W3:Y:S02]  /*d9b0*/  @!P0 LDG.E.U8 R200, desc[UR14][R190.64] ;  /* 0x0000000ebec88981 */ /* 0x0000e4000c1e1100 */
[C---:B0-----:R-:W-:Y:S02]  /*d9c0*/  IADD3 R190, P1, R173.reuse, R2, RZ ;  /* 0x00000002adbe7210 */ /* 0x041fe40007f3e0ff */
[----:B------:R-:W2:Y:S03]  /*d9d0*/  LDL R2, [R1+0x20] ;  /* 0x0000200001027983 */ /* 0x000ea60000100800 */
[----:B----4-:R-:W-:Y:S02]  /*d9e0*/  IMAD.X R191, R172, 0x1, R0, P1 ;  /* 0x00000001acbf7824 */ /* 0x010fe400008e0600 */
[----:B------:R-:W4:Y:S04]  /*d9f0*/  LDL R0, [R1] ;  /* 0x0000000001007983 */ /* 0x000f280000100800 */
[----:B------:R-:W3:Y:S04]  /*da00*/  LDL.LU R247, [R1+0x4] ;  /* 0x0000040001f77983 */ /* 0x000ee80000300800 */
[----:B------:R0:W4:Y:S04]  /*da10*/  @!P0 LDG.E.U8 R201, desc[UR14][R190.64] ;  /* 0x0000000ebec98981 */ /* 0x000128000c1e1100 */
[----:B------:R-:W0:Y:S02]  /*da20*/  LDL R191, [R1+0x64] ;  /* 0x0000640001bf7983 */ /* 0x000e240000100800 */
[----:B0-----:R-:W-:-:S02]  /*da30*/  IADD3 R190, P1, R173, R191, RZ ;  /* 0x000000bfadbe7210 */ /* 0x001fc40007f3e0ff */
[----:B------:R-:W2:Y:S04]  /*da40*/  LDL R191, [R1+0x60] ;  /* 0x0000600001bf7983 */ /* 0x000ea80000100800 */
[----:B------:R0:W-:Y:S02]  /*da50*/  STS.U8 [R185+UR12+0x2000], R202 ;  /* 0x002000cab9007988 */ /* 0x0001e4000800000c */
[----:B0-----:R-:W-:Y:S01]  /*da60*/  PRMT R202, RZ, 0x7610, R202 ;  /* 0x00007610ffca7816 */ /* 0x001fe200000000ca */
[----:B--2---:R-:W-:-:S05]  /*da70*/  IMAD.X R191, R172, 0x1, R191, P1 ;  /* 0x00000001acbf7824 */ /* 0x004fca00008e06bf */
[----:B------:R0:W2:Y:S04]  /*da80*/  @!P0 LDG.E.U8 R202, desc[UR14][R190.64] ;  /* 0x0000000ebeca8981 */ /* 0x0000a8000c1e1100 */
[----:B------:R-:W0:Y:S02]  /*da90*/  LDL R191, [R1+0x44] ;  /* 0x0000440001bf7983 */ /* 0x000e240000100800 */
[----:B0-----:R-:W-:Y:S02]  /*daa0*/  IADD3 R190, P1, R173, R191, RZ ;  /* 0x000000bfadbe7210 */ /* 0x001fe40007f3e0ff */
        /* <DEDUP_REMOVED lines=8> */
[----:B------:R1:W-:Y:S02]  /*db30*/  STS.U8 [R185+UR12+0x2600], R205 ;  /* 0x002600cdb9007988 */ /* 0x0003e4000800000c */
[----:B-1----:R-:W-:Y:S02]  /*db40*/  PRMT R205, RZ, 0x7610, R205 ;  /* 0x00007610ffcd7816 */ /* 0x002fe400000000cd */
[----:B------:R1:W-:Y:S02]  /*db50*/  STS.U8 [R185+UR12+0x2800], R206 ;  /* 0x002800ceb9007988 */ /* 0x0003e4000800000c */
[----:B-1----:R-:W-:Y:S02]  /*db60*/  PRMT R206, RZ, 0x7610, R206 ;  /* 0x00007610ffce7816 */ /* 0x002fe400000000ce */
        /* <DEDUP_REMOVED lines=16> */
[----:B0-----:R-:W-:-:S05]  /*dc70*/  IADD3 R190, P1, R173, R191, RZ ;  /* 0x000000bfadbe7210 */ /* 0x001fca0007f3e0ff */
[----:B------:R-:W-:Y:S01]  /*dc80*/  IMAD.X R191, R172, 0x1, R2, P1 ;  /* 0x00000001acbf7824 */ /* 0x000fe200008e0602 */
[----:B------:R0:W-:Y:S04]  /*dc90*/  STS.U8 [R185+UR12+0x3a00], R194 ;  /* 0x003a00c2b9007988 */ /* 0x0001e8000800000c */
[----:B------:R1:W3:Y:S04]  /*dca0*/  @!P0 LDG.E.U8 R204, desc[UR14][R190.64] ;  /* 0x0000000ebecc8981 */ /* 0x0002e8000c1e1100 */
[----:B------:R-:W2:Y:S01]  /*dcb0*/  LDL R2, [R1+0x2bc] ;  /* 0x0002bc0001027983 */ /* 0x000ea20000100800 */
[----:B-1----:R-:W-:-:S05]  /*dcc0*/  IADD3 R190, P1, R173, R247, RZ ;  /* 0x000000f7adbe7210 */ /* 0x002fca0007f3e0ff */
[----:B----4-:R-:W-:Y:S01]  /*dcd0*/  IMAD.X R191, R172, 0x1, R0, P1 ;  /* 0x00000001acbf7824 */ /* 0x010fe200008e0600 */
[----:B0-----:R-:W-:Y:S01]  /*dce0*/  PRMT R194, RZ, 0x7610, R194 ;  /* 0x00007610ffc27816 */ /* 0x001fe200000000c2 */
[----:B------:R-:W4:Y:S04]  /*dcf0*/  LDL R0, [R1+0x298] ;  /* 0x0002980001007983 */ /* 0x000f280000100800 */
[----:B------:R0:W3:Y:S02]  /*dd00*/  @!P0 LDG.E.U8 R205, desc[UR14][R190.64] ;  /* 0x0000000ebecd8981 */ /* 0x0000e4000c1e1100 */
[----:B0-----:R-:W-:-:S05]  /*dd10*/  IADD3 R190, P1, R173, R246, RZ ;  /* 0x000000f6adbe7210 */ /* 0x001fca0007f3e0ff */
[----:B------:R-:W-:-:S05]  /*dd20*/  IMAD.X R191, R172, 0x1, R245, P1 ;  /* 0x00000001acbf7824 */ /* 0x000fca00008e06f5 */
        /* <DEDUP_REMOVED lines=24> */
[----:B------:R0:W3:Y:S04]  /*deb0*/  @!P0 LDG.E.U8 R195, desc[UR14][R190.64] ;  /* 0x0000000ebec38981 */ /* 0x0000e8000c1e1100 */
[----:B------:R-:W0:Y:S02]  /*dec0*/  LDL R191, [R1+0x27c] ;  /* 0x00027c0001bf7983 */ /* 0x000e240000100800 */
[----:B0-----:R-:W-:Y:S02]  /*ded0*/  IADD3 R190, P1, R173, R191, RZ ;  /* 0x000000bfadbe7210 */ /* 0x001fe40007f3e0ff */
[----:B------:R-:W2:Y:S03]  /*dee0*/  LDL R191, [R1+0x278] ;  /* 0x0002780001bf7983 */ /* 0x000ea60000100800 */
[----:B--2---:R-:W-:-:S05]  /*def0*/  IMAD.X R191, R172, 0x1, R191, P1 ;  /* 0x00000001acbf7824 */ /* 0x004fca00008e06bf */
[----:B------:R0:W2:Y:S04]  /*df00*/  @!P0 LDG.E.U8 R194, desc[UR14][R190.64] ;  /* 0x0000000ebec28981 */ /* 0x0000a8000c1e1100 */
[----:B------:R-:W0:Y:S04]  /*df10*/  LDL R191, [R1+0x29c] ;  /* 0x00029c0001bf7983 */ /* 0x000e280000100800 */
[----:B------:R1:W-:Y:S02]  /*df20*/  STS.U8 [R185+UR12+0x3c00], R193 ;  /* 0x003c00c1b9007988 */ /* 0x0003e4000800000c */
[----:B-1----:R-:W-:-:S02]  /*df30*/  PRMT R193, RZ, 0x7610, R193 ;  /* 0x00007610ffc17816 */ /* 0x002fc400000000c1 */
[----:B------:R1:W-:Y:S02]  /*df40*/  STS.U8 [R185+UR12+0x3e00], R192 ;  /* 0x003e00c0b9007988 */ /* 0x0003e4000800000c */
[----:B-1----:R-:W-:Y:S02]  /*df50*/  PRMT R192, RZ, 0x7610, R192 ;  /* 0x00007610ffc07816 */ /* 0x002fe400000000c0 */
[----:B0-----:R-:W-:-:S05]  /*df60*/  IADD3 R190, P1, R173, R191, RZ ;  /* 0x000000bfadbe7210 */ /* 0x001fca0007f3e0ff */
[C---:B----4-:R-:W-:Y:S02]  /*df70*/  IMAD.X R191, R172.reuse, 0x1, R0, P1 ;  /* 0x00000001acbf7824 */ /* 0x050fe400008e0600 */
[----:B------:R-:W4:Y:S04]  /*df80*/  LDL.LU R0, [R1+0x290] ;  /* 0x0002900001007983 */ /* 0x000f280000300800 */
[----:B------:R0:W2:Y:S02]  /*df90*/  @!P0 LDG.E.U8 R193, desc[UR14][R190.64] ;  /* 0x0000000ebec18981 */ /* 0x0000a4000c1e1100 */
[C---:B0-----:R-:W-:Y:S02]  /*dfa0*/  IADD3 R190, P1, R173.reuse, R2, RZ ;  /* 0x00000002adbe7210 */ /* 0x041fe40007f3e0ff */
[----:B------:R-:W4:Y:S03]  /*dfb0*/  LDL.LU R2, [R1+0x2b4] ;  /* 0x0002b40001027983 */ /* 0x000f260000300800 */
[----:B------:R-:W-:Y:S01]  /*dfc0*/  IMAD.X R191, R172, 0x1, R238, P1 ;  /* 0x00000001acbf7824 */ /* 0x000fe200008e06ee */
[----:B------:R0:W-:Y:S04]  /*dfd0*/  STL [R1+0x524], R238 ;  /* 0x000524ee01007387 */ /* 0x0001e80000100800 */
[----:B------:R1:W2:Y:S04]  /*dfe0*/  @!P0 LDG.E.U8 R192, desc[UR14][R190.64] ;  /* 0x0000000ebec08981 */ /* 0x0002a8000c1e1100 */
[----:B0-----:R-:W2:Y:S04]  /*dff0*/  LDL.LU R238, [R1+0x270] ;  /* 0x0002700001ee7983 */ /* 0x001ea80000300800 */
[----:B------:R-:W1:Y:S04]  /*e000*/  LDL R191, [R1+0x25c] ;  /* 0x00025c0001bf7983 */ /* 0x000e680000100800 */
[----:B------:R0:W-:Y:S01]  /*e010*/  STS.U8 [R185+UR12+0x1600], R212 ;  /* 0x001600d4b9007988 */ /* 0x0001e2000800000c */
[----:B-1----:R-:W-:-:S03]  /*e020*/  IADD3 R190, P1, R173, R191, RZ ;  /* 0x000000bfadbe7210 */ /* 0x002fc60007f3e0ff */
[----:B------:R-:W3:Y:S01]  /*e030*/  LDL R191, [R1+0x258] ;  /* 0x0002580001bf7983 */ /* 0x000ee20000100800 */
[----:B0-----:R-:W-:-:S05]  /*e040*/  LOP3.LUT R185, R185, 0x10, RZ, 0x3c, !PT ;  /* 0x00000010b9b97812 */ /* 0x001fca00078e3cff */
[----:B------:R0:W-:Y:S02]  /*e050*/  STS.U8 [R185+UR12+0x80], R186 ;  /* 0x000080bab9007988 */ /* 0x0001e4000800000c */
[----:B0-----:R-:W-:Y:S01]  /*e060*/  PRMT R186, RZ, 0x7610, R186 ;  /* 0x00007610ffba7816 */ /* 0x001fe200000000ba */
[----:B---3--:R-:W-:-:S05]  /*e070*/  IMAD.X R191, R172, 0x1, R191, P1 ;  /* 0x00000001acbf7824 */ /* 0x008fca00008e06bf */
[----:B------:R0:W3:Y:S04]  /*e080*/  @!P0 LDG.E.U8 R186, desc[UR14][R190.64] ;  /* 0x0000000ebeba8981 */ /* 0x0000e8000c1e1100 */
[----:B------:R-:W0:Y:S04]  /*e090*/  LDL R191, [R1+0x23c] ;  /* 0x00023c0001bf7983 */ /* 0x000e280000100800 */
[----:B------:R1:W-:Y:S04]  /*e0a0*/  STS.U8 [R185+UR12+0x280], R181 ;  /* 0x000280b5b9007988 */ /* 0x0003e8000800000c */
[----:B-1----:R-:W4:Y:S01]  /*e0b0*/  LDL R181, [R1+0x21c] ;  /* 0x00021c0001b57983 */ /* 0x002f220000100800 */
[----:B0-----:R-:W-:-:S03]  /*e0c0*/  IADD3 R190, P1, R173, R191, RZ ;  /* 0x000000bfadbe7210 */ /* 0x001fc60007f3e0ff */
[----:B------:R-:W2:Y:S04]  /*e0d0*/  LDL R191, [R1+0x238] ;  /* 0x0002380001bf7983 */ /* 0x000ea80000100800 */
[----:B------:R4:W-:Y:S01]  /*e0e0*/  STS.U8 [R185+UR12+0x480], R180 ;  /* 0x000480b4b9007988 */ /* 0x0009e2000800000c */
[----:B------:R-:W-:Y:S01]  /*e0f0*/  PRMT R212, RZ, 0x7610, R212 ;  /* 0x00007610ffd47816 */ /* 0x000fe200000000d4 */
[C---:B--2---:R-:W-:Y:S01]  /*e100*/  IMAD.X R191, R172.reuse, 0x1, R191, P1 ;  /* 0x00000001acbf7824 */ /* 0x044fe200008e06bf */
[----:B----4-:R-:W-:Y:S02]  /*e110*/  IADD3 R180, P1, R173, R181, RZ ;  /* 0x000000b5adb47210 */ /* 0x010fe40007f3e0ff */
[----:B------:R-:W2:Y:S04]  /*e120*/  LDL R181, [R1+0x218] ;  /* 0x0002180001b57983 */ /* 0x000ea80000100800 */
[----:B------:R0:W4:Y:S02]  /*e130*/  @!P0 LDG.E.U8 R212, desc[UR14][R190.64] ;  /* 0x0000000ebed48981 */ /* 0x000124000c1e1100 */
[----:B0-----:R-:W-:Y:S01]  /*e140*/  PRMT R190, RZ, 0x7610, R190 ;  /* 0x00007610ffbe7816 */ /* 0x001fe200000000be */
[----:B--2---:R-:W-:-:S05]  /*e150*/  IMAD.X R181, R172, 0x1, R181, P1 ;  /* 0x00000001acb57824 */ /* 0x004fca00008e06b5 */
[----:B------:R0:W2:Y:S04]  /*e160*/  @!P0 LDG.E.U8 R190, desc[UR14][R180.64] ;  /* 0x0000000eb4be8981 */ /* 0x0000a8000c1e1100 */
[----:B------:R-:W0:Y:S04]  /*e170*/  LDL R181, [R1+0x1fc] ;  /* 0x0001fc0001b57983 */ /* 0x000e280000100800 */
[----:B------:R1:W-:Y:S04]  /*e180*/  STS.U8 [R185+UR12+0x680], R179 ;  /* 0x000680b3b9007988 */ /* 0x0003e8000800000c */
[----:B-1----:R-:W3:Y:S01]  /*e190*/  LDL R179, [R1+0x1dc] ;  /* 0x0001dc0001b37983 */ /* 0x002ee20000100800 */
[----:B0-----:R-:W-:-:S03]  /*e1a0*/  IADD3 R180, P1, R173, R181, RZ ;  /* 0x000000b5adb47210 */ /* 0x001fc60007f3e0ff */
[----:B------:R-:W4:Y:S04]  /*e1b0*/  LDL R181, [R1+0x1f8] ;  /* 0x0001f80001b57983 */ /* 0x000f280000100800 */
[----:B------:R3:W-:Y:S01]  /*e1c0*/  STS.U8 [R185+UR12+0x880], R178 ;  /* 0x000880b2b9007988 */ /* 0x0007e2000800000c */
[----:B------:R-:W-:Y:S01]  /*e1d0*/  PRMT R191, RZ, 0x7610, R191 ;  /* 0x00007610ffbf7816 */ /* 0x000fe200000000bf */
[C---:B----4-:R-:W-:Y:S01]  /*e1e0*/  IMAD.X R181, R172.reuse, 0x1, R181, P1 ;  /* 0x00000001acb57824 */ /* 0x050fe200008e06b5 */
[----:B---3--:R-:W-:Y:S02]  /*e1f0*/  IADD3 R178, P1, R173, R179, RZ ;  /* 0x000000b3adb27210 */ /* 0x008fe40007f3e0ff */
[----:B------:R-:W3:Y:S04]  /*e200*/  LDL R179, [R1+0x1d8] ;  /* 0x0001d80001b37983 */ /* 0x000ee80000100800 */
[----:B------:R0:W4:Y:S02]  /*e210*/  @!P0 LDG.E.U8 R191, desc[UR14][R180.64] ;  /* 0x0000000eb4bf8981 */ /* 0x000124000c1e1100 */
[----:B0-----:R-:W-:Y:S01]  /*e220*/  PRMT R180, RZ, 0x7610, R180 ;  /* 0x00007610ffb47816 */ /* 0x001fe200000000b4 */
[----:B---3--:R-:W-:-:S05]  /*e230*/  IMAD.X R179, R172, 0x1, R179, P1 ;  /* 0x00000001acb37824 */ /* 0x008fca00008e06b3 */
[----:B------:R0:W3:Y:S04]  /*e240*/  @!P0 LDG.E.U8 R180, desc[UR14][R178.64] ;  /* 0x0000000eb2b48981 */ /* 0x0000e8000c1e1100 */
[----:B------:R-:W0:Y:S04]  /*e250*/  LDL R179, [R1+0x1bc] ;  /* 0x0001bc0001b37983 */ /* 0x000e280000100800 */
[----:B------:R1:W-:Y:S04]  /*e260*/  STS.U8 [R185+UR12+0xa80], R177 ;  /* 0x000a80b1b9007988 */ /* 0x0003e8000800000c */
[----:B-1----:R-:W2:Y:S01]  /*e270*/  LDL R177, [R1+0x19c] ;  /* 0x00019c0001b17983 */ /* 0x002ea20000100800 */
[----:B0-----:R-:W-:-:S03]  /*e280*/  IADD3 R178, P1, R173, R179, RZ ;  /* 0x000000b3adb27210 */ /* 0x001fc60007f3e0ff */
[----:B------:R-:W4:Y:S04]  /*e290*/  LDL R179, [R1+0x1b8] ;  /* 0x0001b80001b37983 */ /* 0x000f280000100800 */
[----:B------:R2:W-:Y:S01]  /*e2a0*/  STS.U8 [R185+UR12+0xc80], R176 ;  /* 0x000c80b0b9007988 */ /* 0x0005e2000800000c */
[----:B------:R-:W-:Y:S01]  /*e2b0*/  PRMT R181, RZ, 0x7610, R181 ;  /* 0x00007610ffb57816 */ /* 0x000fe200000000b5 */
[C---:B----4-:R-:W-:Y:S01]  /*e2c0*/  IMAD.X R179, R172.reuse, 0x1, R179, P1 ;  /* 0x00000001acb37824 */ /* 0x050fe200008e06b3 */
[----:B--2---:R-:W-:Y:S02]  /*e2d0*/  IADD3 R176, P1, R173, R177, RZ ;  /* 0x000000b1adb07210 */ /* 0x004fe40007f3e0ff */
        /* <DEDUP_REMOVED lines=27> */
[----:B------:R-:W4:Y:S04]  /*e490*/  LDL R175, [R1+0x118] ;  /* 0x0001180001af7983 */ /* 0x000f280000100800 */
[----:B------:R0:W-:Y:S02]  /*e4a0*/  STS.U8 [R185+UR12+0x1280], R182 ;  /* 0x001280b6b9007988 */ /* 0x0001e4000800000c */
[----:B0-----:R-:W-:Y:S01]  /*e4b0*/  PRMT R182, RZ, 0x7610, R182 ;  /* 0x00007610ffb67816 */ /* 0x001fe200000000b6 */
[----:B----4-:R-:W-:-:S05]  /*e4c0*/  IMAD.X R175, R172, 0x1, R175, P1 ;  /* 0x00000001acaf7824 */ /* 0x010fca00008e06af */
[----:B------:R0:W4:Y:S04]  /*e4d0*/  @!P0 LDG.E.U8 R182, desc[UR14][R174.64] ;  /* 0x0000000eaeb68981 */ /* 0x000128000c1e1100 */
[----:B------:R-:W0:Y:S02]  /*e4e0*/  LDL R175, [R1+0xfc] ;  /* 0x0000fc0001af7983 */ /* 0x000e240000100800 */
[----:B0-----:R-:W-:Y:S02]  /*e4f0*/  IADD3 R174, P1, R173, R175, RZ ;  /* 0x000000afadae7210 */ /* 0x001fe40007f3e0ff */
[----:B------:R-:W3:Y:S04]  /*e500*/  LDL R175, [R1+0xf8] ;  /* 0x0000f80001af7983 */ /* 0x000ee80000100800 */
[----:B------:R0:W-:Y:S02]  /*e510*/  STS.U8 [R185+UR12+0x1480], R183 ;  /* 0x001480b7b9007988 */ /* 0x0001e4000800000c */
[----:B0-----:R-:W-:Y:S01]  /*e520*/  PRMT R183, RZ, 0x7610, R183 ;  /* 0x00007610ffb77816 */ /* 0x001fe200000000b7 */
[----:B---3--:R-:W-:-:S05]  /*e530*/  IMAD.X R175, R172, 0x1, R175, P1 ;  /* 0x00000001acaf7824 */ /* 0x008fca00008e06af */
[----:B------:R0:W3:Y:S04]  /*e540*/  @!P0 LDG.E.U8 R183, desc[UR14][R174.64] ;  /* 0x0000000eaeb78981 */ /* 0x0000e8000c1e1100 */
[----:B------:R-:W0:Y:S02]  /*e550*/  LDL R175, [R1+0xdc] ;  /* 0x0000dc0001af7983 */ /* 0x000e240000100800 */
[----:B0-----:R-:W-:Y:S02]  /*e560*/  IADD3 R174, P1, R173, R175, RZ ;  /* 0x000000afadae7210 */ /* 0x001fe40007f3e0ff */
[----:B------:R-:W2:Y:S04]  /*e570*/  LDL R175, [R1+0xd8] ;  /* 0x0000d80001af7983 */ /* 0x000ea80000100800 */
[----:B------:R0:W-:Y:S02]  /*e580*/  STS.U8 [R185+UR12+0x1680], R184 ;  /* 0x001680b8b9007988 */ /* 0x0001e4000800000c */
[----:B0-----:R-:W-:Y:S01]  /*e590*/  PRMT R184, RZ, 0x7610, R184 ;  /* 0x00007610ffb87816 */ /* 0x001fe200000000b8 */
        /* <DEDUP_REMOVED lines=41> */
[----:B0-----:R-:W-:-:S02]  /*e830*/  PRMT R200, RZ, 0x7610, R200 ;  /* 0x00007610ffc87816 */ /* 0x001fc400000000c8 */
[----:B------:R0:W-:Y:S02]  /*e840*/  STS.U8 [R185+UR12+0x2480], R201 ;  /* 0x002480c9b9007988 */ /* 0x0001e4000800000c */
[----:B0-----:R-:W-:Y:S02]  /*e850*/  PRMT R201, RZ, 0x7610, R201 ;  /* 0x00007610ffc97816 */ /* 0x001fe400000000c9 */
[----:B------:R0:W-:Y:S02]  /*e860*/  STS.U8 [R185+UR12+0x2680], R202 ;  /* 0x002680cab9007988 */ /* 0x0001e4000800000c */
[----:B0-----:R-:W-:Y:S02]  /*e870*/  PRMT R202, RZ, 0x7610, R202 ;  /* 0x00007610ffca7816 */ /* 0x001fe400000000ca */
        /* <DEDUP_REMOVED lines=15> */
[----:B0-----:R-:W-:Y:S01]  /*e970*/  PRMT R197, RZ, 0x7610, R197 ;  /* 0x00007610ffc57816 */ /* 0x001fe200000000c5 */
[----:B--2---:R-:W-:-:S05]  /*e980*/  IMAD.X R175, R172, 0x1, R175, P1 ;  /* 0x00000001acaf7824 */ /* 0x004fca00008e06af */
        /* <DEDUP_REMOVED lines=30> */
[----:B------:R0:W2:Y:S04]  /*eb70*/  @!P0 LDG.E.U8 R197, desc[UR14][R174.64] ;  /* 0x0000000eaec58981 */ /* 0x0000a8000c1e1100 */
[----:B------:R-:W4:Y:S01]  /*eb80*/  LDL R175, [R1+0x2b0] ;  /* 0x0002b00001af7983 */ /* 0x000f220000100800 */
[----:B0-----:R-:W-:-:S03]  /*eb90*/  IADD3 R174, P1, R173, R2, RZ ;  /* 0x00000002adae7210 */ /* 0x001fc60007f3e0ff */
[----:B------:R0:W-:Y:S04]  /*eba0*/  STL [R1+0x528], R2 ;  /* 0x0005280201007387 */ /* 0x0001e80000100800 */
[----:B0-----:R-:W3:Y:S04]  /*ebb0*/  LDL.LU R2, [R1+0x294] ;  /* 0x0002940001027983 */ /* 0x001ee80000300800 */
[----:B------:R0:W-:Y:S02]  /*ebc0*/  STS.U8 [R185+UR12+0x3c80], R196 ;  /* 0x003c80c4b9007988 */ /* 0x0001e4000800000c */
[----:B0-----:R-:W-:-:S02]  /*ebd0*/  PRMT R196, RZ, 0x7610, R196 ;  /* 0x00007610ffc47816 */ /* 0x001fc400000000c4 */
[----:B------:R-:W-:Y:S04]  /*ebe0*/  STS.U8 [R185+UR12+0x3680], R210 ;  /* 0x003680d2b9007988 */ /* 0x000fe8000800000c */
[----:B------:R-:W-:Y:S04]  /*ebf0*/  STS.U8 [R185+UR12+0x3880], R211 ;  /* 0x003880d3b9007988 */ /* 0x000fe8000800000c */
[----:B------:R0:W-:Y:S02]  /*ec00*/  STS.U8 [R185+UR12+0x3e80], R195 ;  /* 0x003e80c3b9007988 */ /* 0x0001e4000800000c */
[----:B0-----:R-:W-:Y:S01]  /*ec10*/  PRMT R185, RZ, 0x7610, R185 ;  /* 0x00007610ffb97816 */ /* 0x001fe200000000b9 */
[----:B----4-:R-:W-:-:S05]  /*ec20*/  IMAD.X R175, R172, 0x1, R175, P1 ;  /* 0x00000001acaf7824 */ /* 0x010fca00008e06af */
[----:B------:R3:W4:Y:S02]  /*ec30*/  @!P0 LDG.E.U8 R196, desc[UR14][R174.64] ;  /* 0x0000000eaec48981 */ /* 0x000724000c1e1100 */
[----:B---3--:R-:W-:Y:S02]  /*ec40*/  IADD3 R174, P1, R173, R2, RZ ;  /* 0x00000002adae7210 */ /* 0x008fe40007f3e0ff */
[----:B------:R0:W-:Y:S03]  /*ec50*/  STL [R1+0x530], R2 ;  /* 0x0005300201007387 */ /* 0x0001e60000100800 */
[----:B------:R-:W-:-:S05]  /*ec60*/  IMAD.X R175, R172, 0x1, R0, P1 ;  /* 0x00000001acaf7824 */ /* 0x000fca00008e0600 */
[----:B------:R1:W3:Y:S04]  /*ec70*/  @!P0 LDG.E.U8 R185, desc[UR14][R174.64] ;  /* 0x0000000eaeb98981 */ /* 0x0002e8000c1e1100 */
[----:B0-----:R-:W2:Y:S04]  /*ec80*/  LDL.LU R2, [R1+0x230] ;  /* 0x0002300001027983 */ /* 0x001ea80000300800 */
[----:B------:R0:W-:Y:S04]  /*ec90*/  STL [R1+0x52c], R0 ;  /* 0x00052c0001007387 */ /* 0x0001e80000100800 */
[----:B0-----:R-:W4:Y:S04]  /*eca0*/  LDL.LU R0, [R1+0x250] ;  /* 0x0002500001007983 */ /* 0x001f280000300800 */
[----:B------:R-:W1:Y:S01]  /*ecb0*/  LDL R175, [R1+0x274] ;  /* 0x0002740001af7983 */ /* 0x000e620000100800 */
[----:B------:R-:W0:Y:S03]  /*ecc0*/  S2R R211, SR_TID.X ;  /* 0x0000000000d37919 */ /* 0x000e260000002100 */
[----:B------:R-:W-:Y:S01]  /*ecd0*/  STL [R1+0x534], R238 ;  /* 0x000534ee01007387 */ /* 0x000fe20000100800 */
[----:B0-----:R-:W-:-:S04]  /*ece0*/  LOP3.LUT R211, R211, 0x7f, RZ, 0xc0, !PT ;  /* 0x0000007fd3d37812 */ /* 0x001fc800078ec0ff */
[----:B------:R-:W-:-:S05]  /*ecf0*/  LOP3.LUT R195, R211, 0x20, RZ, 0x3c, !PT ;  /* 0x00000020d3c37812 */ /* 0x000fca00078e3cff */
[----:B------:R0:W-:Y:S02]  /*ed00*/  STS.U8 [R195+UR12+0x500], R194 ;  /* 0x000500c2c3007988 */ /* 0x0001e4000800000c */
[----:B0-----:R-:W-:Y:S02]  /*ed10*/  PRMT R194, RZ, 0x7610, R194 ;  /* 0x00007610ffc27816 */ /* 0x001fe400000000c2 */
[----:B-1----:R-:W-:-:S05]  /*ed20*/  IADD3 R174, P1, R173, R175, RZ ;  /* 0x000000afadae7210 */ /* 0x002fca0007f3e0ff */
[----:B------:R-:W-:Y:S02]  /*ed30*/  IMAD.X R175, R172, 0x1, R238, P1 ;  /* 0x00000001acaf7824 */ /* 0x000fe400008e06ee */
[----:B------:R-:W3:Y:S04]  /*ed40*/  LDL.LU R238, [R1+0x210] ;  /* 0x0002100001ee7983 */ /* 0x000ee80000300800 */
[----:B------:R0:W3:Y:S04]  /*ed50*/  @!P0 LDG.E.U8 R194, desc[UR14][R174.64] ;  /* 0x0000000eaec28981 */ /* 0x0000e8000c1e1100 */
[----:B------:R-:W0:Y:S04]  /*ed60*/  LDL R175, [R1+0x254] ;  /* 0x0002540001af7983 */ /* 0x000e280000100800 */
[----:B------:R1:W-:Y:S04]  /*ed70*/  STS.U8 [R195+UR12+0x300], R193 ;  /* 0x000300c1c3007988 */ /* 0x0003e8000800000c */
[----:B----4-:R4:W-:Y:S01]  /*ed80*/  STL [R1+0x538], R0 ;  /* 0x0005380001007387 */ /* 0x0109e20000100800 */
[----:B-1----:R-:W-:-:S02]  /*ed90*/  PRMT R193, RZ, 0x7610, R193 ;  /* 0x00007610ffc17816 */ /* 0x002fc400000000c1 */
[----:B0-----:R-:W-:-:S05]  /*eda0*/  IADD3 R174, P1, R173, R175, RZ ;  /* 0x000000afadae7210 */ /* 0x001fca0007f3e0ff */
[----:B------:R-:W-:Y:S02]  /*edb0*/  IMAD.X R175, R172, 0x1, R0, P1 ;  /* 0x00000001acaf7824 */ /* 0x000fe400008e0600 */
[----:B----4-:R-:W4:Y:S04]  /*edc0*/  LDL.LU R0, [R1+0x1f0] ;  /* 0x0001f00001007983 */ /* 0x010f280000300800 */
[----:B------:R0:W4:Y:S04]  /*edd0*/  @!P0 LDG.E.U8 R193, desc[UR14][R174.64] ;  /* 0x0000000eaec18981 */ /* 0x000128000c1e1100 */
[----:B------:R-:W0:Y:S04]  /*ede0*/  LDL R175, [R1+0x234] ;  /* 0x0002340001af7983 */ /* 0x000e280000100800 */
[----:B------:R1:W-:Y:S04]  /*edf0*/  STS.U8 [R195+UR12+0x100], R192 ;  /* 0x000100c0c3007988 */ /* 0x0003e8000800000c */
[----:B--2---:R2:W-:Y:S01]  /*ee00*/  STL [R1+0x53c], R2 ;  /* 0x00053c0201007387 */ /* 0x0045e20000100800 */
[----:B-1----:R-:W-:-:S02]  /*ee10*/  PRMT R192, RZ, 0x7610, R192 ;  /* 0x00007610ffc07816 */ /* 0x002fc400000000c0 */
[----:B0-----:R-:W-:-:S05]  /*ee20*/  IADD3 R174, P1, R173, R175, RZ ;  /* 0x000000afadae7210 */ /* 0x001fca0007f3e0ff */
[----:B------:R-:W-:Y:S02]  /*ee30*/  IMAD.X R175, R172, 0x1, R2, P1 ;  /* 0x00000001acaf7824 */ /* 0x000fe400008e0602 */
[----:B--2---:R-:W2:Y:S04]  /*ee40*/  LDL.LU R2, [R1+0x1d0] ;  /* 0x0001d00001027983 */ /* 0x004ea80000300800 */
[----:B------:R0:W2:Y:S04]  /*ee50*/  @!P0 LDG.E.U8 R192, desc[UR14][R174.64] ;  /* 0x0000000eaec08981 */ /* 0x0000a8000c1e1100 */
[----:B------:R-:W0:Y:S04]  /*ee60*/  LDL R175, [R1+0x214] ;  /* 0x0002140001af7983 */ /* 0x000e280000100800 */
[----:B------:R1:W-:Y:S04]  /*ee70*/  STS.U8 [R195+UR12+0x700], R186 ;  /* 0x000700bac3007988 */ /* 0x0003e8000800000c */
[----:B---3--:R3:W-:Y:S01]  /*ee80*/  STL [R1+0x540], R238 ;  /* 0x000540ee01007387 */ /* 0x0087e20000100800 */
[----:B-1----:R-:W-:-:S02]  /*ee90*/  PRMT R186, RZ, 0x7610, R186 ;  /* 0x00007610ffba7816 */ /* 0x002fc400000000ba */
[----:B0-----:R-:W-:-:S05]  /*eea0*/  IADD3 R174, P1, R173, R175, RZ ;  /* 0x000000afadae7210 */ /* 0x001fca0007f3e0ff */
[----:B------:R-:W-:Y:S02]  /*eeb0*/  IMAD.X R175, R172, 0x1, R238, P1 ;  /* 0x00000001acaf7824 */ /* 0x000fe400008e06ee */
[----:B---3--:R-:W3:Y:S04]  /*eec0*/  LDL.LU R238, [R1+0x1b0] ;  /* 0x0001b00001ee7983 */ /* 0x008ee80000300800 */
[----:B------:R0:W3:Y:S04]  /*eed0*/  @!P0 LDG.E.U8 R186, desc[UR14][R174.64] ;  /* 0x0000000eaeba8981 */ /* 0x0000e8000c1e1100 */
[----:B------:R-:W0:Y:S01]  /*eee0*/  LDL R175, [R1+0x1f4] ;  /* 0x0001f40001af7983 */ /* 0x000e220000100800 */
[----:B------:R-:W-:-:S03]  /*eef0*/  PRMT R210, RZ, 0x7610, R210 ;  /* 0x00007610ffd27816 */ /* 0x000fc600000000d2 */
[----:B------:R1:W-:Y:S04]  /*ef00*/  STS.U8 [R195+UR12+0x900], R212 ;  /* 0x000900d4c3007988 */ /* 0x0003e8000800000c */
[----:B-1----:R-:W3:Y:S04]  /*ef10*/  LDL R212, [R1+0x1b4] ;  /* 0x0001b40001d47983 */ /* 0x002ee80000100800 */
[----:B----4-:R1:W-:Y:S01]  /*ef20*/  STL [R1+0x544], R0 ;  /* 0x0005440001007387 */ /* 0x0103e20000100800 */
[----:B0-----:R-:W-:-:S05]  /*ef30*/  IADD3 R174, P1, R173, R175, RZ ;  /* 0x000000afadae7210 */ /* 0x001fca0007f3e0ff */
[----:B------:R-:W-:Y:S02]  /*ef40*/  IMAD.X R175, R172, 0x1, R0, P1 ;  /* 0x00000001acaf7824 */ /* 0x000fe400008e0600 */
[----:B-1----:R-:W4:Y:S04]  /*ef50*/  LDL.LU R0, [R1+0x190] ;  /* 0x0001900001007983 */ /* 0x002f280000300800 */
[----:B------:R0:W4:Y:S04]  /*ef60*/  @!P0 LDG.E.U8 R210, desc[UR14][R174.64] ;  /* 0x0000000eaed28981 */ /* 0x000128000c1e1100 */
[----:B------:R-:W0:Y:S04]  /*ef70*/  LDL R175, [R1+0x1d4] ;  /* 0x0001d40001af7983 */ /* 0x000e280000100800 */
[----:B------:R1:W-:Y:S02]  /*ef80*/  STS.U8 [R195+UR12+0xb00], R190 ;  /* 0x000b00bec3007988 */ /* 0x0003e4000800000c */
[----:B-1----:R-:W-:-:S02]  /*ef90*/  PRMT R190, RZ, 0x7610, R190 ;  /* 0x00007610ffbe7816 */ /* 0x002fc400000000be */
[----:B------:R1:W-:Y:S04]  /*efa0*/  STS.U8 [R195+UR12+0xd00], R191 ;  /* 0x000d00bfc3007988 */ /* 0x0003e8000800000c */
[----:B--2---:R2:W-:Y:S01]  /*efb0*/  STL [R1+0x548], R2 ;  /* 0x0005480201007387 */ /* 0x0045e20000100800 */
[----:B-1----:R-:W-:Y:S02]  /*efc0*/  PRMT R191, RZ, 0x7610, R191 ;  /* 0x00007610ffbf7816 */ /* 0x002fe400000000bf */
[----:B0-----:R-:W-:-:S05]  /*efd0*/  IADD3 R174, P1, R173, R175, RZ ;  /* 0x000000afadae7210 */ /* 0x001fca0007f3e0ff */
[C---:B------:R-:W-:Y:S02]  /*efe0*/  IMAD.X R175, R172.reuse, 0x1, R2, P1 ;  /* 0x00000001acaf7824 */ /* 0x040fe400008e0602 */
[----:B--2---:R-:W2:Y:S04]  /*eff0*/  LDL.LU R2, [R1+0x170] ;  /* 0x0001700001027983 */ /* 0x004ea80000300800 */
[----:B------:R3:W2:Y:S02]  /*f000*/  @!P0 LDG.E.U8 R190, desc[UR14][R174.64] ;  /* 0x0000000eaebe8981 */ /* 0x0006a4000c1e1100 */
[----:B---3--:R-:W-:Y:S02]  /*f010*/  IADD3 R174, P1, R173, R212, RZ ;  /* 0x000000d4adae7210 */ /* 0x008fe40007f3e0ff */
[----:B------:R-:W3:Y:S03]  /*f020*/  LDL.LU R212, [R1+0x154] ;  /* 0x0001540001d47983 */ /* 0x000ee60000300800 */
[----:B------:R-:W-:Y:S01]  /*f030*/  IMAD.X R175, R172, 0x1, R238, P1 ;  /* 0x00000001acaf7824 */ /* 0x000fe200008e06ee */
[----:B------:R0:W-:Y:S04]  /*f040*/  STL [R1+0x54c], R238 ;  /* 0x00054cee01007387 */ /* 0x0001e80000100800 */
[----:B------:R1:W3:Y:S04]  /*f050*/  @!P0 LDG.E.U8 R191, desc[UR14][R174.64] ;  /* 0x0000000eaebf8981 */ /* 0x0002e8000c1e1100 */
[----:B0-----:R-:W3:Y:S04]  /*f060*/  LDL.LU R238, [R1+0x150] ;  /* 0x0001500001ee7983 */ /* 0x001ee80000300800 */
[----:B------:R-:W1:Y:S04]  /*f070*/  LDL R175, [R1+0x194] ;  /* 0x0001940001af7983 */ /* 0x000e680000100800 */
[----:B------:R0:W-:Y:S04]  /*f080*/  STS.U8 [R195+UR12+0xf00], R180 ;  /* 0x000f00b4c3007988 */ /* 0x0001e8000800000c */
[----:B----4-:R4:W-:Y:S01]  /*f090*/  STL [R1+0x550], R0 ;  /* 0x0005500001007387 */ /* 0x0109e20000100800 */
[----:B0-----:R-:W-:-:S02]  /*f0a0*/  PRMT R180, RZ, 0x7610, R180 ;  /* 0x00007610ffb47816 */ /* 0x001fc400000000b4 */
[----:B-1----:R-:W-:-:S05]  /*f0b0*/  IADD3 R174, P1, R173, R175, RZ ;  /* 0x000000afadae7210 */ /* 0x002fca0007f3e0ff */
[----:B------:R-:W-:Y:S02]  /*f0c0*/  IMAD.X R175, R172, 0x1, R0, P1 ;  /* 0x00000001acaf7824 */ /* 0x000fe400008e0600 */
[----:B----4-:R-:W4:Y:S04]  /*f0d0*/  LDL.LU R0, [R1+0x130] ;  /* 0x0001300001007983 */ /* 0x010f280000300800 */
        /* <DEDUP_REMOVED lines=12> */
[----:B------:R0:W-:Y:S03]  /*f1a0*/  STL [R1+0x558], R212 ;  /* 0x000558d401007387 */ /* 0x0001e60000100800 */
[----:B------:R-:W-:-:S05]  /*f1b0*/  IMAD.X R175, R172, 0x1, R238, P1 ;  /* 0x00000001acaf7824 */ /* 0x000fca00008e06ee */
[----:B------:R1:W3:Y:S04]  /*f1c0*/  @!P0 LDG.E.U8 R178, desc[UR14][R174.64] ;  /* 0x0000000eaeb28981 */ /* 0x0002e8000c1e1100 */
[----:B0-----:R-:W3:Y:S04]  /*f1d0*/  LDL.LU R212, [R1+0xf0] ;  /* 0x0000f00001d47983 */ /* 0x001ee80000300800 */
[----:B------:R0:W-:Y:S04]  /*f1e0*/  STL [R1+0x55c], R238 ;  /* 0x00055cee01007387 */ /* 0x0001e80000100800 */
[----:B0-----:R-:W2:Y:S04]  /*f1f0*/  LDL.LU R238, [R1+0x114] ;  /* 0x0001140001ee7983 */ /* 0x001ea80000300800 */
[----:B------:R-:W1:Y:S04]  /*f200*/  LDL R175, [R1+0x134] ;  /* 0x0001340001af7983 */ /* 0x000e680000100800 */
[----:B------:R0:W-:Y:S02]  /*f210*/  STS.U8 [R195+UR12+0x1500], R179 ;  /* 0x001500b3c3007988 */ /* 0x0001e4000800000c */
[----:B0-----:R-:W-:-:S02]  /*f220*/  PRMT R179, RZ, 0x7610, R179 ;  /* 0x00007610ffb37816 */ /* 0x001fc400000000b3 */
[----:B------:R0:W-:Y:S04]  /*f230*/  STS.U8 [R195+UR12+0x1700], R176 ;  /* 0x001700b0c3007988 */ /* 0x0001e8000800000c */
[----:B----4-:R4:W-:Y:S01]  /*f240*/  STL [R1+0x560], R0 ;  /* 0x0005600001007387 */ /* 0x0109e20000100800 */
[----:B0-----:R-:W-:Y:S02]  /*f250*/  PRMT R176, RZ, 0x7610, R176 ;  /* 0x00007610ffb07816 */ /* 0x001fe400000000b0 */
[----:B-1----:R-:W-:-:S05]  /*f260*/  IADD3 R174, P1, R173, R175, RZ ;  /* 0x000000afadae7210 */ /* 0x002fca0007f3e0ff */
[C---:B------:R-:W-:Y:S02]  /*f270*/  IMAD.X R175, R172.reuse, 0x1, R0, P1 ;  /* 0x00000001acaf7824 */ /* 0x040fe400008e0600 */
[----:B----4-:R-:W4:Y:S04]  /*f280*/  LDL.LU R0, [R1+0xd0] ;  /* 0x0000d00001007983 */ /* 0x010f280000300800 */
[----:B------:R2:W4:Y:S02]  /*f290*/  @!P0 LDG.E.U8 R179, desc[UR14][R174.64] ;  /* 0x0000000eaeb38981 */ /* 0x000524000c1e1100 */
[----:B--2---:R-:W-:Y:S02]  /*f2a0*/  IADD3 R174, P1, R173, R238, RZ ;  /* 0x000000eeadae7210 */ /* 0x004fe40007f3e0ff */
[----:B------:R0:W-:Y:S03]  /*f2b0*/  STL [R1+0x564], R238 ;  /* 0x000564ee01007387 */ /* 0x0001e60000100800 */
[----:B------:R-:W-:-:S05]  /*f2c0*/  IMAD.X R175, R172, 0x1, R2, P1 ;  /* 0x00000001acaf7824 */ /* 0x000fca00008e0602 */
[----:B------:R1:W2:Y:S04]  /*f2d0*/  @!P0 LDG.E.U8 R176, desc[UR14][R174.64] ;  /* 0x0000000eaeb08981 */ /* 0x0002a8000c1e1100 */
[----:B0-----:R-:W2:Y:S04]  /*f2e0*/  LDL.LU R238, [R1+0xb0] ;  /* 0x0000b00001ee7983 */ /* 0x001ea80000300800 */
[----:B------:R0:W-:Y:S04]  /*f2f0*/  STL [R1+0x568], R2 ;  /* 0x0005680201007387 */ /* 0x0001e80000100800 */
[----:B0-----:R-:W4:Y:S04]  /*f300*/  LDL.LU R2, [R1+0xd4] ;  /* 0x0000d40001027983 */ /* 0x001f280000300800 */
[----:B------:R-:W1:Y:S04]  /*f310*/  LDL R175, [R1+0xf4] ;  /* 0x0000f40001af7983 */ /* 0x000e680000100800 */
[----:B------:R0:W-:Y:S02]  /*f320*/  STS.U8 [R195+UR12+0x1900], R177 ;  /* 0x001900b1c3007988 */ /* 0x0001e4000800000c */
[----:B0-----:R-:W-:-:S02]  /*f330*/  PRMT R177, RZ, 0x7610, R177 ;  /* 0x00007610ffb17816 */ /* 0x001fc400000000b1 */
[----:B------:R0:W-:Y:S04]  /*f340*/  STS.U8 [R195+UR12+0x1b00], R182 ;  /* 0x001b00b6c3007988 */ /* 0x0001e8000800000c */
[----:B---3--:R3:W-:Y:S01]  /*f350*/  STL [R1+0x56c], R212 ;  /* 0x00056cd401007387 */ /* 0x0087e20000100800 */
[----:B0-----:R-:W-:Y:S02]  /*f360*/  PRMT R182, RZ, 0x7610, R182 ;  /* 0x00007610ffb67816 */ /* 0x001fe400000000b6 */
[----:B-1----:R-:W-:-:S05]  /*f370*/  IADD3 R174, P1, R173, R175, RZ ;  /* 0x000000afadae7210 */ /* 0x002fca0007f3e0ff */
[C---:B------:R-:W-:Y:S02]  /*f380*/  IMAD.X R175, R172.reuse, 0x1, R212, P1 ;  /* 0x00000001acaf7824 */ /* 0x040fe400008e06d4 */
[----:B---3--:R-:W3:Y:S04]  /*f390*/  LDL.LU R212, [R1+0x90] ;  /* 0x0000900001d47983 */ /* 0x008ee80000300800 */
[----:B------:R4:W3:Y:S02]  /*f3a0*/  @!P0 LDG.E.U8 R177, desc[UR14][R174.64] ;  /* 0x0000000eaeb18981 */ /* 0x0008e4000c1e1100 */
[----:B----4-:R-:W-:Y:S02]  /*f3b0*/  IADD3 R174, P1, R173, R2, RZ ;  /* 0x00000002adae7210 */ /* 0x010fe40007f3e0ff */
[----:B------:R0:W-:Y:S03]  /*f3c0*/  STL [R1+0x570], R2 ;  /* 0x0005700201007387 */ /* 0x0001e60000100800 */
[----:B------:R-:W-:-:S05]  /*f3d0*/  IMAD.X R175, R172, 0x1, R0, P1 ;  /* 0x00000001acaf7824 */ /* 0x000fca00008e0600 */
[----:B------:R1:W4:Y:S04]  /*f3e0*/  @!P0 LDG.E.U8 R182, desc[UR14][R174.64] ;  /* 0x0000000eaeb68981 */ /* 0x000328000c1e1100 */
[----:B0-----:R-:W4:Y:S04]  /*f3f0*/  LDL.LU R2, [R1+0x70] ;  /* 0x0000700001027983 */ /* 0x001f280000300800 */
[----:B------:R0:W-:Y:S04]  /*f400*/  STL [R1+0x574], R0 ;  /* 0x0005740001007387 */ /* 0x0001e80000100800 */
[----:B0-----:R-:W3:Y:S04]  /*f410*/  LDL.LU R0, [R1+0x94] ;  /* 0x0000940001007983 */ /* 0x001ee80000300800 */
[----:B------:R-:W1:Y:S04]  /*f420*/  LDL R175, [R1+0xb4] ;  /* 0x0000b40001af7983 */ /* 0x000e680000100800 */
[----:B------:R0:W-:Y:S02]  /*f430*/  STS.U8 [R195+UR12+0x1d00], R183 ;  /* 0x001d00b7c3007988 */ /* 0x0001e4000800000c */
[----:B0-----:R-:W-:-:S02]  /*f440*/  PRMT R183, RZ, 0x7610, R183 ;  /* 0x00007610ffb77816 */ /* 0x001fc400000000b7 */
[----:B------:R0:W-:Y:S04]  /*f450*/  STS.U8 [R195+UR12+0x1f00], R184 ;  /* 0x001f00b8c3007988 */ /* 0x0001e8000800000c */
[----:B--2---:R2:W-:Y:S01]  /*f460*/  STL [R1+0x578], R238 ;  /* 0x000578ee01007387 */ /* 0x0045e20000100800 */
[----:B0-----:R-:W-:Y:S02]  /*f470*/  PRMT R184, RZ, 0x7610, R184 ;  /* 0x00007610ffb87816 */ /* 0x001fe400000000b8 */
[----:B-1----:R-:W-:-:S05]  /*f480*/  IADD3 R174, P1, R173, R175, RZ ;  /* 0x000000afadae7210 */ /* 0x002fca0007f3e0ff */
        /* <DEDUP_REMOVED lines=24> */
[----:B0-----:R-:W4:Y:S04]  /*f610*/  LDL.LU R212, [R1+0x14] ;  /* 0x0000140001d47983 */ /* 0x001f280000300800 */
[----:B------:R-:W1:Y:S04]  /*f620*/  LDL R175, [R1+0x34] ;  /* 0x0000340001af7983 */ /* 0x000e680000100800 */
        /* <DEDUP_REMOVED lines=16> */
[----:B------:R0:W-:Y:S01]  /*f730*/  STS.U8 [R195+UR12+0x3500], R205 ;  /* 0x003500cdc3007988 */ /* 0x0001e2000800000c */
[----:B------:R-:W-:Y:S02]  /*f740*/  USHF.R.S32.HI UR19, URZ, 0x1f, UR13 ;  /* 0x0000001f3f137899 */ /* 0x000fe4000801140d */
[----:B------:R-:W-:Y:S02]  /*f750*/  IADD3 R7, P2, R7, UR13, RZ ;  /* 0x0000000d07077c10 */ /* 0x000fe4000ff5e0ff */
[----:B0-----:R-:W-:Y:S01]  /*f760*/  PRMT R205, RZ, 0x7610, R205 ;  /* 0x00007610ffcd7816 */ /* 0x001fe200000000cd */
[----:B------:R0:W-:Y:S01]  /*f770*/  STS.U8 [R195+UR12+0x3700], R206 ;  /* 0x003700cec3007988 */ /* 0x0001e2000800000c */
[----:B------:R-:W-:-:S02]  /*f780*/  IADD3.X R14, R14, UR19, RZ, P2, !PT ;  /* 0x000000130e0e7c10 */ /* 0x000fc400097fe4ff */
[----:B0-----:R-:W-:Y:S01]  /*f790*/  PRMT R206, RZ, 0x7610, R206 ;  /* 0x00007610ffce7816 */ /* 0x001fe200000000ce */
[----:B------:R0:W-:Y:S04]  /*f7a0*/  STS.U8 [R195+UR12+0x3900], R207 ;  /* 0x003900cfc3007988 */ /* 0x0001e8000800000c */
[----:B------:R0:W-:Y:S04]  /*f7b0*/  STS.U8 [R195+UR12+0x3b00], R208 ;  /* 0x003b00d0c3007988 */ /* 0x0001e8000800000c */
[----:B------:R0:W-:Y:S04]  /*f7c0*/  STS.U8 [R195+UR12+0x3f00], R197 ;  /* 0x003f00c5c3007988 */ /* 0x0001e8000800000c */
[----:B------:R0:W-:Y:S01]  /*f7d0*/  STS.U8 [R195+UR12+0x3d00], R209 ;  /* 0x003d00d1c3007988 */ /* 0x0001e2000800000c */
[----:B-1----:R-:W-:-:S05]  /*f7e0*/  IADD3 R174, P1, R173, R175, RZ ;  /* 0x000000afadae7210 */ /* 0x002fca0007f3e0ff */
[----:B---3--:R-:W-:-:S05]  /*f7f0*/  IMAD.X R175, R172, 0x1, R0, P1 ;  /* 0x00000001acaf7824 */ /* 0x008fca00008e0600 */
[----:B------:R4:W3:Y:S02]  /*f800*/  @!P0 LDG.E.U8 R189, desc[UR14][R174.64] ;  /* 0x0000000eaebd8981 */ /* 0x0008e4000c1e1100 */
[----:B----4-:R-:W-:-:S05]  /*f810*/  IADD3 R174, P1, R173, R212, RZ ;  /* 0x000000d4adae7210 */ /* 0x010fca0007f3e0ff */
[----:B------:R-:W-:-:S05]  /*f820*/  IMAD.X R175, R172, 0x1, R2, P1 ;  /* 0x00000001acaf7824 */ /* 0x000fca00008e0602 */
[----:B------:R1:W4:Y:S02]  /*f830*/  @!P0 LDG.E.U8 R198, desc[UR14][R174.64] ;  /* 0x0000000eaec68981 */ /* 0x000324000c1e1100 */
[----:B-1----:R-:W-:-:S05]  /*f840*/  IADD3 R174, P1, R173, R250, RZ ;  /* 0x000000faadae7210 */ /* 0x002fca0007f3e0ff */
        /* <DEDUP_REMOVED lines=20> */
[----:B-1----:R-:W-:Y:S02]  /*f990*/  IADD3 R174, P1, R173, R17, RZ ;  /* 0x00000011adae7210 */ /* 0x002fe40007f3e0ff */
[----:B------:R-:W-:-:S03]  /*f9a0*/  IADD3 R17, P2, R17, UR13, RZ ;  /* 0x0000000d11117c10 */ /* 0x000fc6000ff5e0ff */
[----:B------:R-:W-:Y:S01]  /*f9b0*/  IMAD.X R175, R172, 0x1, R154, P1 ;  /* 0x00000001acaf7824 */ /* 0x000fe200008e069a */
[----:B------:R-:W-:Y:S02]  /*f9c0*/  IADD3.X R154, R154, UR19, RZ, P2, !PT ;  /* 0x000000139a9a7c10 */ /* 0x000fe400097fe4ff */
[----:B------:R-:W-:Y:S02]  /*f9d0*/  IADD3 R157, P2, R157, UR13, RZ ;  /* 0x0000000d9d9d7c10 */ /* 0x000fe4000ff5e0ff */
[----:B------:R1:W4:Y:S02]  /*f9e0*/  @!P0 LDG.E.U8 R206, desc[UR14][R174.64] ;  /* 0x0000000eaece8981 */ /* 0x000324000c1e1100 */
[----:B------:R-:W-:Y:S02]  /*f9f0*/  IADD3.X R166, R166, UR19, RZ, P2, !PT ;  /* 0x00000013a6a67c10 */ /* 0x000fe400097fe4ff */
[----:B------:R-:W-:Y:S02]  /*fa00*/  IADD3 R217, P2, R217, UR13, RZ ;  /* 0x0000000dd9d97c10 */ /* 0x000fe4000ff5e0ff */
[----:B-1----:R-:W-:-:S02]  /*fa10*/  IADD3 R174, P1, R173, R9, RZ ;  /* 0x00000009adae7210 */ /* 0x002fc40007f3e0ff */
[----:B------:R-:W-:-:S03]  /*fa20*/  IADD3.X R216, R216, UR19, RZ, P2, !PT ;  /* 0x00000013d8d87c10 */ /* 0x000fc600097fe4ff */
[----:B------:R-:W-:Y:S01]  /*fa30*/  IMAD.X R175, R172, 0x1, R18, P1 ;  /* 0x00000001acaf7824 */ /* 0x000fe200008e0612 */
[----:B------:R-:W-:Y:S02]  /*fa40*/  PRMT R172, RZ, 0x7610, R172 ;  /* 0x00007610ffac7816 */ /* 0x000fe400000000ac */
[----:B------:R-:W-:-:S04]  /*fa50*/  IADD3 R229, P2, R229, UR13, RZ ;  /* 0x0000000de5e57c10 */ /* 0x000fc8000ff5e0ff */
[----:B------:R1:W4:Y:S01]  /*fa60*/  @!P0 LDG.E.U8 R172, desc[UR14][R174.64] ;  /* 0x0000000eaeac8981 */ /* 0x000322000c1e1100 */
[----:B------:R-:W-:Y:S02]  /*fa70*/  IADD3.X R228, R228, UR19, RZ, P2, !PT ;  /* 0x00000013e4e47c10 */ /* 0x000fe400097fe4ff */
[----:B------:R-:W-:Y:S02]  /*fa80*/  IADD3 R242, P2, R242, UR13, RZ ;  /* 0x0000000df2f27c10 */ /* 0x000fe4000ff5e0ff */
[----:B------:R-:W-:Y:S01]  /*fa90*/  LOP3.LUT R173, R211, 0x30, RZ, 0x3c, !PT ;  /* 0x00000030d3ad7812 */ /* 0x000fe200078e3cff */
[----:B------:R-:W1:Y:S04]  /*faa0*/  LDL.LU R174, [R1+0x2c] ;  /* 0x00002c0001ae7983 */ /* 0x000e680000300800 */
[----:B------:R-:W2:Y:S01]  /*fab0*/  LDL.LU R175, [R1] ;  /* 0x0000000001af7983 */ /* 0x000ea20000300800 */
[----:B------:R-:W-:-:S03]  /*fac0*/  IADD3.X R241, R241, UR19, RZ, P2, !PT ;  /* 0x00000013f1f17c10 */ /* 0x000fc600097fe4ff */
[----:B0-----:R-:W3:Y:S01]  /*fad0*/  LDL.LU R207, [R1+0x24] ;  /* 0x0000240001cf7983 */ /* 0x001ee20000300800 */
[----:B------:R-:W-:-:S03]  /*fae0*/  IADD3 R247, P2, R247, UR13, RZ ;  /* 0x0000000df7f77c10 */ /* 0x000fc6000ff5e0ff */
[----:B------:R-:W4:Y:S04]  /*faf0*/  LDL.LU R208, [R1+0xc] ;  /* 0x00000c0001d07983 */ /* 0x000f280000300800 */
[----:B------:R-:W2:Y:S04]  /*fb00*/  LDL.LU R197, [R1+0x1c] ;  /* 0x00001c0001c57983 */ /* 0x000ea80000300800 */
[----:B------:R-:W2:Y:S04]  /*fb10*/  LDL.LU R195, [R1+0x3c] ;  /* 0x00003c0001c37983 */ /* 0x000ea80000300800 */
[----:B------:R0:W-:Y:S04]  /*fb20*/  STS.U8 [R173+UR12+0x3f80], R213 ;  /* 0x003f80d5ad007988 */ /* 0x0001e8000800000c */
[----:B------:R0:W-:Y:S04]  /*fb30*/  STS.U8 [R173+UR12+0x180], R196 ;  /* 0x000180c4ad007988 */ /* 0x0001e8000800000c */
[----:B0-----:R-:W2:Y:S04]  /*fb40*/  LDL.LU R213, [R1+0x8] ;  /* 0x0000080001d57983 */ /* 0x001ea80000300800 */
[----:B------:R-:W2:Y:S04]  /*fb50*/  LDL.LU R196, [R1+0x34] ;  /* 0x0000340001c47983 */ /* 0x000ea80000300800 */
[----:B------:R0:W-:Y:S04]  /*fb60*/  STL [R1+0x4], R247 ;  /* 0x000004f701007387 */ /* 0x0001e80000100800 */
[----:B0-----:R-:W2:Y:S01]  /*fb70*/  LDL.LU R247, [R1+0x58c] ;  /* 0x00058c0001f77983 */ /* 0x001ea20000300800 */
[----:B------:R-:W-:-:S02]  /*fb80*/  IADD3 R8, P3, R8, UR13, RZ ;  /* 0x0000000d08087c10 */ /* 0x000fc4000ff7e0ff */
[----:B------:R-:W-:Y:S02]  /*fb90*/  IADD3 R9, P4, R9, UR13, RZ ;  /* 0x0000000d09097c10 */ /* 0x000fe4000ff9e0ff */
[----:B------:R-:W-:Y:S02]  /*fba0*/  IADD3 R4, P6, R4, UR13, RZ ;  /* 0x0000000d04047c10 */ /* 0x000fe4000ffde0ff */
[----:B------:R-:W-:Y:S01]  /*fbb0*/  IADD3 R10, P5, R10, UR13, RZ ;  /* 0x0000000d0a0a7c10 */ /* 0x000fe2000ffbe0ff */
[----:B------:R0:W-:Y:S01]  /*fbc0*/  STS.U8 [R173+UR12+0x380], R185 ;  /* 0x000380b9ad007988 */ /* 0x0001e2000800000c */
[----:B------:R-:W-:Y:S02]  /*fbd0*/  IADD3.X R16, R16, UR19, RZ, P3, !PT ;  /* 0x0000001310107c10 */ /* 0x000fe40009ffe4ff */
[----:B------:R-:W-:Y:S01]  /*fbe0*/  IADD3 R19, P3, R19, UR13, RZ ;  /* 0x0000000d13137c10 */ /* 0x000fe2000ff7e0ff */
[----:B------:R-:W2:Y:S01]  /*fbf0*/  LDL.LU R209, [R1+0x44] ;  /* 0x0000440001d17983 */ /* 0x000ea20000300800 */
[----:B------:R-:W-:-:S02]  /*fc00*/  IADD3.X R18, R18, UR19, RZ, P4, !PT ;  /* 0x0000001312127c10 */ /* 0x000fc4000a7fe4ff */
[----:B------:R-:W-:Y:S02]  /*fc10*/  IADD3 R21, P4, R21, UR13, RZ ;  /* 0x0000000d15157c10 */ /* 0x000fe4000ff9e0ff */
[----:B------:R-:W-:Y:S01]  /*fc20*/  IADD3.X R11, R11, UR19, RZ, P6, !PT ;  /* 0x000000130b0b7c10 */ /* 0x000fe2000b7fe4ff */
[----:B0-----:R-:W2:Y:S01]  /*fc30*/  LDL.LU R185, [R1+0x18] ;  /* 0x0000180001b97983 */ /* 0x001ea20000300800 */
[----:B------:R-:W-:Y:S02]  /*fc40*/  IADD3 R13, P6, R13, UR13, RZ ;  /* 0x0000000d0d0d7c10 */ /* 0x000fe4000ffde0ff */
[----:B------:R-:W-:Y:S02]  /*fc50*/  IADD3.X R156, R156, UR19, RZ, P3, !PT ;  /* 0x000000139c9c7c10 */ /* 0x000fe40009ffe4ff */
[----:B------:R-:W-:Y:S02]  /*fc60*/  IADD3 R159, P3, R159, UR13, RZ ;  /* 0x0000000d9f9f7c10 */ /* 0x000fe4000ff7e0ff */
[----:B------:R-:W-:-:S02]  /*fc70*/  IADD3.X R158, R158, UR19, RZ, P4, !PT ;  /* 0x000000139e9e7c10 */ /* 0x000fc4000a7fe4ff */
[----:B------:R-:W-:Y:S02]  /*fc80*/  IADD3 R161, P4, R161, UR13, RZ ;  /* 0x0000000da1a17c10 */ /* 0x000fe4000ff9e0ff */
[----:B------:R-:W-:Y:S02]  /*fc90*/  IADD3.X R22, R22, UR19, RZ, P6, !PT ;  /* 0x0000001316167c10 */ /* 0x000fe4000b7fe4ff */
[----:B------:R-:W-:Y:S02]  /*fca0*/  IADD3.X R20, R20, UR19, RZ, P5, !PT ;  /* 0x0000001314147c10 */ /* 0x000fe4000affe4ff */
[----:B------:R-:W-:Y:S02]  /*fcb0*/  IADD3 R153, P6, R153, UR13, RZ ;  /* 0x0000000d99997c10 */ /* 0x000fe4000ffde0ff */
[----:B------:R-:W-:Y:S02]  /*fcc0*/  IADD3.X R167, R167, UR19, RZ, P3, !PT ;  /* 0x00000013a7a77c10 */ /* 0x000fe40009ffe4ff */
[----:B------:R-:W-:-:S02]  /*fcd0*/  IADD3 R23, P5, R23, UR13, RZ ;  /* 0x0000000d17177c10 */ /* 0x000fc4000ffbe0ff */
[----:B------:R-:W-:Y:S02]  /*fce0*/  IADD3 R219, P3, R219, UR13, RZ ;  /* 0x0000000ddbdb7c10 */ /* 0x000fe4000ff7e0ff */
[----:B------:R-:W-:Y:S02]  /*fcf0*/  IADD3.X R168, R168, UR19, RZ, P4, !PT ;  /* 0x00000013a8a87c10 */ /* 0x000fe4000a7fe4ff */
[----:B------:R-:W-:Y:S02]  /*fd00*/  IADD3 R221, P4, R221, UR13, RZ ;  /* 0x0000000ddddd7c10 */ /* 0x000fe4000ff9e0ff */
[----:B------:R-:W-:Y:S02]  /*fd10*/  IADD3.X R162, R162, UR19, RZ, P6, !PT ;  /* 0x00000013a2a27c10 */ /* 0x000fe4000b7fe4ff */
[----:B------:R-:W-:Y:S02]  /*fd20*/  IADD3.X R160, R160, UR19, RZ, P5, !PT ;  /* 0x00000013a0a07c10 */ /* 0x000fe4000affe4ff */
[----:B------:R-:W-:-:S02]  /*fd30*/  IADD3 R165, P6, R165, UR13, RZ ;  /* 0x0000000da5a57c10 */ /* 0x000fc4000ffde0ff */
[----:B------:R-:W-:Y:S02]  /*fd40*/  IADD3.X R218, R218, UR19, RZ, P3, !PT ;  /* 0x00000013dada7c10 */ /* 0x000fe40009ffe4ff */
[----:B------:R-:W-:Y:S02]  /*fd50*/  IADD3 R163, P5, R163, UR13, RZ ;  /* 0x0000000da3a37c10 */ /* 0x000fe4000ffbe0ff */
[----:B------:R-:W-:Y:S02]  /*fd60*/  IADD3 R231, P3, R231, UR13, RZ ;  /* 0x0000000de7e77c10 */ /* 0x000fe4000ff7e0ff */
[----:B------:R-:W-:Y:S02]  /*fd70*/  IADD3.X R220, R220, UR19, RZ, P4, !PT ;  /* 0x00000013dcdc7c10 */ /* 0x000fe4000a7fe4ff */
[----:B------:R-:W-:Y:S02]  /*fd80*/  IADD3 R233, P4, R233, UR13, RZ ;  /* 0x0000000de9e97c10 */ /* 0x000fe4000ff9e0ff */
[----:B------:R-:W-:-:S02]  /*fd90*/  IADD3.X R170, R170, UR19, RZ, P6, !PT ;  /* 0x00000013aaaa7c10 */ /* 0x000fc4000b7fe4ff */
[----:B------:R-:W-:Y:S02]  /*fda0*/  IADD3.X R169, R169, UR19, RZ, P5, !PT ;  /* 0x00000013a9a97c10 */ /* 0x000fe4000affe4ff */
[----:B------:R-:W-:Y:S02]  /*fdb0*/  IADD3 R225, P6, R225, UR13, RZ ;  /* 0x0000000de1e17c10 */ /* 0x000fe4000ffde0ff */
[----:B------:R-:W-:Y:S02]  /*fdc0*/  IADD3.X R230, R230, UR19, RZ, P3, !PT ;  /* 0x00000013e6e67c10 */ /* 0x000fe40009ffe4ff */
[----:B------:R-:W-:Y:S02]  /*fdd0*/  IADD3 R223, P5, R223, UR13, RZ ;  /* 0x0000000ddfdf7c10 */ /* 0x000fe4000ffbe0ff */
        /* <DEDUP_REMOVED lines=8> */
[----:B------:R-:W-:Y:S02]  /*fe60*/  IADD3.X R245, R245, UR19, RZ, P4, !PT ;  /* 0x00000013f5f57c10 */ /* 0x000fe4000a7fe4ff */
[----:B------:R-:W-:Y:S02]  /*fe70*/  IADD3 R212, P4, R212, UR13, RZ ;  /* 0x0000000dd4d47c10 */ /* 0x000fe4000ff9e0ff */
[----:B------:R-:W-:Y:S02]  /*fe80*/  IADD3.X R236, R236, UR19, RZ, P6, !PT ;  /* 0x00000013ecec7c10 */ /* 0x000fe4000b7fe4ff */
[----:B------:R-:W-:Y:S02]  /*fe90*/  IADD3.X R234, R234, UR19, RZ, P5, !PT ;  /* 0x00000013eaea7c10 */ /* 0x000fe4000affe4ff */
[----:B------:R-:W-:Y:S02]  /*fea0*/  IADD3 R250, P6, R250, UR13, RZ ;  /* 0x0000000dfafa7c10 */ /* 0x000fe4000ffde0ff */
[----:B------:R-:W-:-:S02]  /*feb0*/  IADD3 R248, P5, R248, UR13, RZ ;  /* 0x0000000df8f87c10 */ /* 0x000fc4000ffbe0ff */
[----:B------:R-:W-:Y:S02]  /*fec0*/  IADD3.X R249, R249, UR19, RZ, P6, !PT ;  /* 0x00000013f9f97c10 */ /* 0x000fe4000b7fe4ff */
[----:B----4-:R-:W-:-:S05]  /*fed0*/  IADD3 R208, P3, R208, UR13, RZ ;  /* 0x0000000dd0d07c10 */ /* 0x010fca000ff7e0ff */
[----:B------:R0:W-:Y:S01]  /*fee0*/  STL [R1+0xc], R208 ;  /* 0x00000cd001007387 */ /* 0x0001e20000100800 */
[----:B---3--:R-:W-:-:S03]  /*fef0*/  IADD3 R207, P6, R207, UR13, RZ ;  /* 0x0000000dcfcf7c10 */ /* 0x008fc6000ffde0ff */
[----:B0-----:R-:W3:Y:S04]  /*ff00*/  LDL.LU R208, [R1+0x4c] ;  /* 0x00004c0001d07983 */ /* 0x001ee80000300800 */
[----:B------:R0:W-:Y:S04]  /*ff10*/  STL [R1+0x14], R212 ;  /* 0x000014d401007387 */ /* 0x0001e80000100800 */
[----:B0-----:R-:W4:Y:S04]  /*ff20*/  LDL.LU R212, [R1+0x588] ;  /* 0x0005880001d47983 */ /* 0x001f280000300800 */
[----:B------:R-:W4:Y:S01]  /*ff30*/  LDL.LU R211, [R1+0x20] ;  /* 0x0000200001d37983 */ /* 0x000f220000300800 */
[----:B--2---:R-:W-:-:S02]  /*ff40*/  IADD3.X R247, R247, UR19, RZ, P5, !PT ;  /* 0x00000013f7f77c10 */ /* 0x004fc4000affe4ff */
[----:B------:R-:W-:Y:S01]  /*ff50*/  IADD3 R197, P5, R197, UR13, RZ ;  /* 0x0000000dc5c57c10 */ /* 0x000fe2000ffbe0ff */
[----:B------:R0:W-:Y:S04]  /*ff60*/  STL [R1+0x24], R207 ;  /* 0x000024cf01007387 */ /* 0x0001e80000100800 */
[----:B------:R-:W-:Y:S04]  /*ff70*/  STL [R1+0x1c], R197 ;  /* 0x00001cc501007387 */ /* 0x000fe80000100800 */
[----:B0-----:R-:W2:Y:S01]  /*ff80*/  LDL.LU R207, [R1+0x28] ;  /* 0x0000280001cf7983 */ /* 0x001ea20000300800 */
[----:B------:R-:W-:-:S04]  /*ff90*/  IADD3 R6, P1, R6, UR13, RZ ;  /* 0x0000000d06067c10 */ /* 0x000fc8000ff3e0ff */
[----:B------:R-:W-:Y:S02]  /*ffa0*/  IADD3.X R12, R12, UR19, RZ, P1, !PT ;  /* 0x000000130c0c7c10 */ /* 0x000fe40008ffe4ff */
        /* <DEDUP_REMOVED lines=10> */
[----:B------:R-:W-:Y:S01]  /*10050*/  IADD3 R252, P1, R252, UR13, RZ ;  /* 0x0000000dfcfc7c10 */ /* 0x000fe2000ff3e0ff */
[----:B------:R0:W-:Y:S03]  /*10060*/  STS.U8 [R173+UR12+0x1180], R191 ;  /* 0x001180bfad007988 */ /* 0x0001e6000800000c */
[----:B------:R-:W-:Y:S01]  /*10070*/  IADD3.X R251, R251, UR19, RZ, P1, !PT ;  /* 0x00000013fbfb7c10 */ /* 0x000fe20008ffe4ff */
[----:B------:R0:W-:Y:S01]  /*10080*/  STS.U8 [R173+UR12+0xf80], R190 ;  /* 0x000f80bead007988 */ /* 0x0001e2000800000c */
[----:B-1----:R-:W-:Y:S02]  /*10090*/  IADD3 R174, P1, R174, UR13, RZ ;  /* 0x0000000daeae7c10 */ /* 0x002fe4000ff3e0ff */
[----:B------:R-:W-:Y:S01]  /*100a0*/  IADD3.X R175, R175, UR19, RZ, P2, !PT ;  /* 0x00000013afaf7c10 */ /* 0x000fe200097fe4ff */
[----:B------:R1:W-:Y:S04]  /*100b0*/  STS.U8 [R173+UR12+0xd80], R210 ;  /* 0x000d80d2ad007988 */ /* 0x0003e8000800000c */
[----:B0-----:R-:W2:Y:S01]  /*100c0*/  LDL.LU R191, [R1+0x5c] ;  /* 0x00005c0001bf7983 */ /* 0x001ea20000300800 */
[----:B------:R-:W-:-:S03]  /*100d0*/  IADD3 R196, P2, R196, UR13, RZ ;  /* 0x0000000dc4c47c10 */ /* 0x000fc6000ff5e0ff */
[----:B------:R-:W2:Y:S04]  /*100e0*/  LDL.LU R190, [R1+0x64] ;  /* 0x0000640001be7983 */ /* 0x000ea80000300800 */
[----:B-1----:R-:W2:Y:S01]  /*100f0*/  LDL.LU R210, [R1+0x38] ;  /* 0x0000380001d27983 */ /* 0x002ea20000300800 */
[----:B------:R-:W-:-:S03]  /*10100*/  IADD3.X R213, R213, UR19, RZ, P3, !PT ;  /* 0x00000013d5d57c10 */ /* 0x000fc60009ffe4ff */
[----:B------:R-:W2:Y:S04]  /*10110*/  LDL.LU R197, [R1+0x6c] ;  /* 0x00006c0001c57983 */ /* 0x000ea80000300800 */
[----:B------:R0:W-:Y:S01]  /*10120*/  STL [R1+0x2c], R174 ;  /* 0x00002cae01007387 */ /* 0x0001e20000100800 */
[----:B------:R-:W-:-:S03]  /*10130*/  IADD3 R195, P3, R195, UR13, RZ ;  /* 0x0000000dc3c37c10 */ /* 0x000fc6000ff7e0ff */
[----:B------:R-:W-:Y:S01]  /*10140*/  STS.U8 [R173+UR12+0xb80], R186 ;  /* 0x000b80baad007988 */ /* 0x000fe2000800000c */
[----:B------:R-:W-:-:S03]  /*10150*/  IADD3.X R2, R2, UR19, RZ, P4, !PT ;  /* 0x0000001302027c10 */ /* 0x000fc6000a7fe4ff */
[----:B0-----:R-:W2:Y:S04]  /*10160*/  LDL.LU R174, [R1+0x40] ;  /* 0x0000400001ae7983 */ /* 0x001ea80000300800 */
[----:B------:R0:W-:Y:S01]  /*10170*/  STL [R1], R175 ;  /* 0x000000af01007387 */ /* 0x0001e20000100800 */
[----:B------:R-:W-:-:S03]  /*10180*/  IADD3 R209, P4, R209, UR13, RZ ;  /* 0x0000000dd1d17c10 */ /* 0x000fc6000ff9e0ff */
[----:B0-----:R-:W2:Y:S04]  /*10190*/  LDL.LU R175, [R1+0x74] ;  /* 0x0000740001af7983 */ /* 0x001ea80000300800 */
[----:B------:R-:W2:Y:S04]  /*101a0*/  LDL.LU R186, [R1+0x48] ;  /* 0x0000480001ba7983 */ /* 0x000ea80000300800 */
[----:B------:R0:W-:Y:S01]  /*101b0*/  STL [R1+0x34], R196 ;  /* 0x000034c401007387 */ /* 0x0001e20000100800 */
[----:B------:R-:W-:-:S03]  /*101c0*/  IADD3.X R185, R185, UR19, RZ, P5, !PT ;  /* 0x00000013b9b97c10 */ /* 0x000fc6000affe4ff */
[----:B------:R-:W-:Y:S04]  /*101d0*/  STS.U8 [R173+UR12+0x980], R192 ;  /* 0x000980c0ad007988 */ /* 0x000fe8000800000c */
[----:B0-----:R-:W2:Y:S04]  /*101e0*/  LDL.LU R196, [R1+0x7c] ;  /* 0x00007c0001c47983 */ /* 0x001ea80000300800 */
[----:B------:R0:W-:Y:S04]  /*101f0*/  STL [R1+0x8], R213 ;  /* 0x000008d501007387 */ /* 0x0001e80000100800 */
[----:B0-----:R-:W2:Y:S04]  /*10200*/  LDL.LU R213, [R1+0x84] ;  /* 0x0000840001d57983 */ /* 0x001ea80000300800 */
[----:B------:R0:W-:Y:S04]  /*10210*/  STL [R1+0x3c], R195 ;  /* 0x00003cc301007387 */ /* 0x0001e80000100800 */
[----:B------:R-:W-:Y:S04]  /*10220*/  STS.U8 [R173+UR12+0x780], R193 ;  /* 0x000780c1ad007988 */ /* 0x000fe8000800000c */
[----:B0-----:R-:W2:Y:S04]  /*10230*/  LDL.LU R195, [R1+0x58] ;  /* 0x0000580001c37983 */ /* 0x001ea80000300800 */
[----:B------:R0:W-:Y:S04]  /*10240*/  STL [R1+0x10], R2 ;  /* 0x0000100201007387 */ /* 0x0001e80000100800 */
[----:B0-----:R-:W2:Y:S04]  /*10250*/  LDL.LU R2, [R1+0x584] ;  /* 0x0005840001027983 */ /* 0x001ea80000300800 */
[----:B------:R-:W2:Y:S04]  /*10260*/  LDL.LU R192, [R1+0x8c] ;  /* 0x00008c0001c07983 */ /* 0x000ea80000300800 */
[----:B------:R0:W-:Y:S01]  /*10270*/  STL [R1+0x44], R209 ;  /* 0x000044d101007387 */ /* 0x0001e20000100800 */
[----:B------:R-:W-:-:S03]  /*10280*/  IADD3.X R0, R0, UR19, RZ, P2, !PT ;  /* 0x0000001300007c10 */ /* 0x000fc600097fe4ff */
[----:B0-----:R-:W2:Y:S04]  /*10290*/  LDL.LU R209, [R1+0x60] ;  /* 0x0000600001d17983 */ /* 0x001ea80000300800 */
[----:B------:R-:W2:Y:S04]  /*102a0*/  LDL.LU R193, [R1+0x68] ;  /* 0x0000680001c17983 */ /* 0x000ea80000300800 */
[----:B------:R-:W-:Y:S01]  /*102b0*/  STS.U8 [R173+UR12+0x580], R194 ;  /* 0x000580c2ad007988 */ /* 0x000fe2000800000c */
[----:B---3--:R-:W-:-:S05]  /*102c0*/  IADD3 R208, P5, R208, UR13, RZ ;  /* 0x0000000dd0d07c10 */ /* 0x008fca000ffbe0ff */
[----:B------:R0:W-:Y:S04]  /*102d0*/  STL [R1+0x4c], R208 ;  /* 0x00004cd001007387 */ /* 0x0001e80000100800 */
[----:B------:R-:W-:Y:S04]  /*102e0*/  STL [R1+0x18], R185 ;  /* 0x000018b901007387 */ /* 0x000fe80000100800 */
[----:B0-----:R-:W3:Y:S01]  /*102f0*/  LDL.LU R208, [R1+0x9c] ;  /* 0x00009c0001d07983 */ /* 0x001ee20000300800 */
[----:B----4-:R-:W-:Y:S02]  /*10300*/  IADD3.X R211, R211, UR19, RZ, P6, !PT ;  /* 0x00000013d3d37c10 */ /* 0x010fe4000b7fe4ff */
[----:B------:R-:W-:-:S05]  /*10310*/  IADD3 R212, P6, R212, UR13, RZ ;  /* 0x0000000dd4d47c10 */ /* 0x000fca000ffde0ff */
[----:B------:R0:W-:Y:S04]  /*10320*/  STL [R1+0x54], R212 ;  /* 0x000054d401007387 */ /* 0x0001e80000100800 */
[----:B0-----:R-:W4:Y:S01]  /*10330*/  LDL.LU R212, [R1+0x580] ;  /* 0x0005800001d47983 */ /* 0x001f220000300800 */
[----:B--2---:R-:W-:-:S03]  /*10340*/  IADD3.X R207, R207, UR19, RZ, P1, !PT ;  /* 0x00000013cfcf7c10 */ /* 0x004fc60008ffe4ff */
[----:B------:R0:W-:Y:S04]  /*10350*/  STL [R1+0x20], R211 ;  /* 0x000020d301007387 */ /* 0x0001e80000100800 */
[----:B------:R-:W2:Y:S04]  /*10360*/  LDL.LU R194, [R1+0xa4] ;  /* 0x0000a40001c27983 */ /* 0x000ea80000300800 */
[----:B------:R-:W4:Y:S04]  /*10370*/  LDL.LU R185, [R1+0x78] ;  /* 0x0000780001b97983 */ /* 0x000f280000300800 */
[----:B0-----:R-:W4:Y:S04]  /*10380*/  LDL.LU R211, [R1+0xac] ;  /* 0x0000ac0001d37983 */ /* 0x001f280000300800 */
[----:B------:R0:W-:Y:S04]  /*10390*/  STL [R1+0x28], R207 ;  /* 0x000028cf01007387 */ /* 0x0001e80000100800 */
[----:B0-----:R-:W4:Y:S04]  /*103a0*/  LDL.LU R207, [R1+0x80] ;  /* 0x0000800001cf7983 */ /* 0x001f280000300800 */
[----:B------:R0:W-:Y:S04]  /*103b0*/  STL [R1+0x30], R0 ;  /* 0x0000300001007387 */ /* 0x0001e80000100800 */
[----:B0-----:R-:W2:Y:S01]  /*103c0*/  LDL.LU R0, [R1+0x57c] ;  /* 0x00057c0001007983 */ /* 0x001ea20000300800 */
[----:B------:R-:W-:-:S02]  /*103d0*/  IADD3 R191, P1, R191, UR13, RZ ;  /* 0x0000000dbfbf7c10 */ /* 0x000fc4000ff3e0ff */
[----:B------:R-:W-:Y:S02]  /*103e0*/  IADD3 R190, P2, R190, UR13, RZ ;  /* 0x0000000dbebe7c10 */ /* 0x000fe4000ff5e0ff */
[----:B------:R-:W-:Y:S02]  /*103f0*/  IADD3.X R210, R210, UR19, RZ, P3, !PT ;  /* 0x00000013d2d27c10 */ /* 0x000fe40009ffe4ff */
[----:B------:R-:W-:Y:S01]  /*10400*/  IADD3 R197, P3, R197, UR13, RZ ;  /* 0x0000000dc5c57c10 */ /* 0x000fe2000ff7e0ff */
[----:B------:R-:W-:Y:S01]  /*10410*/  STL [R1+0x5c], R191 ;  /* 0x00005cbf01007387 */ /* 0x000fe20000100800 */
[----:B------:R-:W-:-:S03]  /*10420*/  IADD3.X R238, R238, UR19, RZ, P6, !PT ;  /* 0x00000013eeee7c10 */ /* 0x000fc6000b7fe4ff */
[----:B------:R0:W-:Y:S04]  /*10430*/  STL [R1+0x6c], R197 ;  /* 0x00006cc501007387 */ /* 0x0001e80000100800 */
[----:B------:R-:W-:Y:S01]  /*10440*/  STL [R1+0x64], R190 ;  /* 0x000064be01007387 */ /* 0x000fe20000100800 */
[----:B------:R-:W-:-:S03]  /*10450*/  IADD3.X R174, R174, UR19, RZ, P4, !PT ;  /* 0x00000013aeae7c10 */ /* 0x000fc6000a7fe4ff */
[----:B0-----:R-:W4:Y:S04]  /*10460*/  LDL.LU R197, [R1+0xb4] ;  /* 0x0000b40001c57983 */ /* 0x001f280000300800 */
[----:B------:R-:W-:Y:S04]  /*10470*/  STL [R1+0x38], R210 ;  /* 0x000038d201007387 */ /* 0x000fe80000100800 */
[----:B------:R0:W-:Y:S01]  /*10480*/  STL [R1+0x40], R174 ;  /* 0x000040ae01007387 */ /* 0x0001e20000100800 */
[----:B------:R-:W-:Y:S02]  /*10490*/  IADD3 R175, P4, R175, UR13, RZ ;  /* 0x0000000dafaf7c10 */ /* 0x000fe4000ff9e0ff */
[----:B------:R-:W-:Y:S01]  /*104a0*/  IADD3.X R186, R186, UR19, RZ, P5, !PT ;  /* 0x00000013baba7c10 */ /* 0x000fe2000affe4ff */
[----:B0-----:R-:W4:Y:S04]  /*104b0*/  LDL.LU R174, [R1+0x88] ;  /* 0x0000880001ae7983 */ /* 0x001f280000300800 */
[----:B------:R0:W-:Y:S01]  /*104c0*/  STL [R1+0x74], R175 ;  /* 0x000074af01007387 */ /* 0x0001e20000100800 */
[----:B------:R-:W-:-:S03]  /*104d0*/  IADD3 R196, P5, R196, UR13, RZ ;  /* 0x0000000dc4c47c10 */ /* 0x000fc6000ffbe0ff */
[----:B0-----:R-:W4:Y:S04]  /*104e0*/  LDL.LU R175, [R1+0xbc] ;  /* 0x0000bc0001af7983 */ /* 0x001f280000300800 */
[----:B------:R0:W-:Y:S04]  /*104f0*/  STL [R1+0x50], R238 ;  /* 0x000050ee01007387 */ /* 0x0001e80000100800 */
[----:B------:R-:W-:Y:S01]  /*10500*/  STL [R1+0x48], R186 ;  /* 0x000048ba01007387 */ /* 0x000fe20000100800 */
[----:B------:R-:W-:-:S03]  /*10510*/  IADD3 R213, P6, R213, UR13, RZ ;  /* 0x0000000dd5d57c10 */ /* 0x000fc6000ffde0ff */
[----:B0-----:R-:W4:Y:S04]  /*10520*/  LDL.LU R238, [R1+0x578] ;  /* 0x0005780001ee7983 */ /* 0x001f280000300800 */
[----:B------:R0:W-:Y:S01]  /*10530*/  STL [R1+0x7c], R196 ;  /* 0x00007cc401007387 */ /* 0x0001e20000100800 */
[----:B------:R-:W-:-:S03]  /*10540*/  IADD3.X R195, R195, UR19, RZ, P1, !PT ;  /* 0x00000013c3c37c10 */ /* 0x000fc60008ffe4ff */
[----:B0-----:R-:W4:Y:S04]  /*10550*/  LDL.LU R196, [R1+0xc4] ;  /* 0x0000c40001c47983 */ /* 0x001f280000300800 */
[----:B------:R0:W-:Y:S04]  /*10560*/  STL [R1+0x84], R213 ;  /* 0x000084d501007387 */ /* 0x0001e80000100800 */
[----:B0-----:R-:W4:Y:S01]  /*10570*/  LDL.LU R213, [R1+0x98] ;  /* 0x0000980001d57983 */ /* 0x001f220000300800 */
[----:B------:R-:W-:-:S03]  /*10580*/  IADD3 R192, P1, R192, UR13, RZ ;  /* 0x0000000dc0c07c10 */ /* 0x000fc6000ff3e0ff */
[----:B------:R0:W-:Y:S01]  /*10590*/  STL [R1+0x58], R195 ;  /* 0x000058c301007387 */ /* 0x0001e20000100800 */
[----:B------:R-:W-:-:S03]  /*105a0*/  IADD3.X R2, R2, UR19, RZ, P4, !PT ;  /* 0x0000001302027c10 */ /* 0x000fc6000a7fe4ff */
[----:B0-----:R-:W4:Y:S01]  /*105b0*/  LDL.LU R195, [R1+0xcc] ;  /* 0x0000cc0001c37983 */ /* 0x001f220000300800 */
[----:B------:R-:W-:Y:S02]  /*105c0*/  IADD3.X R209, R209, UR19, RZ, P2, !PT ;  /* 0x00000013d1d17c10 */ /* 0x000fe400097fe4ff */
[----:B------:R-:W-:-:S03]  /*105d0*/  IADD3.X R193, R193, UR19, RZ, P3, !PT ;  /* 0x00000013c1c17c10 */ /* 0x000fc60009ffe4ff */
[----:B------:R0:W-:Y:S04]  /*105e0*/  STL [R1+0x60], R209 ;  /* 0x000060d101007387 */ /* 0x0001e80000100800 */
[----:B0-----:R-:W4:Y:S04]  /*105f0*/  LDL.LU R209, [R1+0xa0] ;  /* 0x0000a00001d17983 */ /* 0x001f280000300800 */
[----:B------:R-:W-:Y:S01]  /*10600*/  STL [R1+0x8c], R192 ;  /* 0x00008cc001007387 */ /* 0x000fe20000100800 */
[----:B---3--:R-:W-:Y:S02]  /*10610*/  IADD3 R208, P3, R208, UR13, RZ ;  /* 0x0000000dd0d07c10 */ /* 0x008fe4000ff7e0ff */
[----:B--2---:R-:W-:-:S05]  /*10620*/  IADD3 R0, P2, R0, UR13, RZ ;  /* 0x0000000d00007c10 */ /* 0x004fca000ff5e0ff */
[----:B------:R0:W-:Y:S04]  /*10630*/  STL [R1+0x94], R0 ;  /* 0x0000940001007387 */ /* 0x0001e80000100800 */
[----:B0-----:R-:W2:Y:S04]  /*10640*/  LDL.LU R0, [R1+0x574] ;  /* 0x0005740001007983 */ /* 0x001ea80000300800 */
[----:B------:R0:W-:Y:S04]  /*10650*/  STL [R1+0x9c], R208 ;  /* 0x00009cd001007387 */ /* 0x0001e80000100800 */
[----:B0-----:R-:W3:Y:S04]  /*10660*/  LDL.LU R208, [R1+0xa8] ;  /* 0x0000a80001d07983 */ /* 0x001ee80000300800 */
[----:B------:R-:W-:Y:S04]  /*10670*/  STL [R1+0x68], R193 ;  /* 0x000068c101007387 */ /* 0x000fe80000100800 */
[----:B------:R0:W-:Y:S04]  /*10680*/  STL [R1+0x70], R2 ;  /* 0x0000700201007387 */ /* 0x0001e80000100800 */
[----:B0-----:R-:W2:Y:S01]  /*10690*/  LDL.LU R2, [R1+0x570] ;  /* 0x0005700001027983 */ /* 0x001ea20000300800 */
[----:B------:R-:W-:-:S02]  /*106a0*/  IADD3 R194, P4, R194, UR13, RZ ;  /* 0x0000000dc2c27c10 */ /* 0x000fc4000ff9e0ff */
[----:B----4-:R-:W-:Y:S01]  /*106b0*/  IADD3.X R185, R185, UR19, RZ, P5, !PT ;  /* 0x00000013b9b97c10 */ /* 0x010fe2000affe4ff */
[----:B------:R0:W-:Y:S01]  /*106c0*/  STS.U8 [R173+UR12+0x1580], R181 ;  /* 0x001580b5ad007988 */ /* 0x0001e2000800000c */
[----:B------:R-:W-:Y:S02]  /*106d0*/  IADD3 R211, P5, R211, UR13, RZ ;  /* 0x0000000dd3d37c10 */ /* 0x000fe4000ffbe0ff */
[----:B------:R-:W-:Y:S01]  /*106e0*/  IADD3.X R207, R207, UR19, RZ, P6, !PT ;  /* 0x00000013cfcf7c10 */ /* 0x000fe2000b7fe4ff */
[----:B------:R1:W-:Y:S04]  /*106f0*/  STS.U8 [R173+UR12+0x1380], R180 ;  /* 0x001380b4ad007988 */ /* 0x0003e8000800000c */
[----:B0-----:R-:W4:Y:S04]  /*10700*/  LDL.LU R181, [R1+0xdc] ;  /* 0x0000dc0001b57983 */ /* 0x001f280000300800 */
[----:B------:R-:W-:Y:S04]  /*10710*/  STL [R1+0xa4], R194 ;  /* 0x0000a4c201007387 */ /* 0x000fe80000100800 */
[----:B------:R-:W-:Y:S01]  /*10720*/  STL [R1+0x78], R185 ;  /* 0x000078b901007387 */ /* 0x000fe20000100800 */
[----:B------:R-:W-:-:S03]  /*10730*/  IADD3 R197, P6, R197, UR13, RZ ;  /* 0x0000000dc5c57c10 */ /* 0x000fc6000ffde0ff */
[----:B-1----:R-:W4:Y:S04]  /*10740*/  LDL.LU R180, [R1+0xe4] ;  /* 0x0000e40001b47983 */ /* 0x002f280000300800 */
[----:B------:R-:W-:Y:S04]  /*10750*/  STL [R1+0xac], R211 ;  /* 0x0000acd301007387 */ /* 0x000fe80000100800 */
[----:B------:R-:W4:Y:S01]  /*10760*/  LDL.LU R191, [R1+0xb8] ;  /* 0x0000b80001bf7983 */ /* 0x000f220000300800 */
[----:B------:R-:W-:-:S03]  /*10770*/  IADD3.X R174, R174, UR19, RZ, P1, !PT ;  /* 0x00000013aeae7c10 */ /* 0x000fc60008ffe4ff */
[----:B------:R-:W4:Y:S04]  /*10780*/  LDL.LU R190, [R1+0xec] ;  /* 0x0000ec0001be7983 */ /* 0x000f280000300800 */
[----:B------:R0:W-:Y:S01]  /*10790*/  STL [R1+0x80], R207 ;  /* 0x000080cf01007387 */ /* 0x0001e20000100800 */
[----:B------:R-:W-:-:S03]  /*107a0*/  IADD3 R175, P1, R175, UR13, RZ ;  /* 0x0000000dafaf7c10 */ /* 0x000fc6000ff3e0ff */
[----:B------:R-:W4:Y:S01]  /*107b0*/  LDL.LU R210, [R1+0xc0] ;  /* 0x0000c00001d27983 */ /* 0x000f220000300800 */
[----:B------:R-:W-:-:S03]  /*107c0*/  IADD3.X R212, R212, UR19, RZ, P2, !PT ;  /* 0x00000013d4d47c10 */ /* 0x000fc600097fe4ff */
[----:B0-----:R-:W4:Y:S04]  /*107d0*/  LDL.LU R207, [R1+0xf4] ;  /* 0x0000f40001cf7983 */ /* 0x001f280000300800 */
[----:B------:R-:W4:Y:S04]  /*107e0*/  LDL.LU R186, [R1+0xc8] ;  /* 0x0000c80001ba7983 */ /* 0x000f280000300800 */
[----:B------:R0:W-:Y:S01]  /*107f0*/  STL [R1+0xb4], R197 ;  /* 0x0000b4c501007387 */ /* 0x0001e20000100800 */
[----:B------:R-:W-:Y:S02]  /*10800*/  IADD3 R196, P2, R196, UR13, RZ ;  /* 0x0000000dc4c47c10 */ /* 0x000fe4000ff5e0ff */
[----:B------:R-:W-:Y:S01]  /*10810*/  IADD3.X R213, R213, UR19, RZ, P3, !PT ;  /* 0x00000013d5d57c10 */ /* 0x000fe20009ffe4ff */
[----:B0-----:R-:W4:Y:S04]  /*10820*/  LDL.LU R197, [R1+0xfc] ;  /* 0x0000fc0001c57983 */ /* 0x001f280000300800 */
[----:B------:R-:W4:Y:S04]  /*10830*/  LDL.LU R192, [R1+0x104] ;  /* 0x0001040001c07983 */ /* 0x000f280000300800 */
[----:B------:R0:W-:Y:S01]  /*10840*/  STL [R1+0x88], R174 ;  /* 0x000088ae01007387 */ /* 0x0001e20000100800 */
[----:B------:R-:W-:-:S03]  /*10850*/  IADD3 R195, P3, R195, UR13, RZ ;  /* 0x0000000dc3c37c10 */ /* 0x000fc6000ff7e0ff */
[----:B0-----:R-:W4:Y:S04]  /*10860*/  LDL.LU R174, [R1+0xd8] ;  /* 0x0000d80001ae7983 */ /* 0x001f280000300800 */
[----:B------:R-:W-:Y:S04]  /*10870*/  STL [R1+0xbc], R175 ;  /* 0x0000bcaf01007387 */ /* 0x000fe80000100800 */
[----:B------:R0:W-:Y:S01]  /*10880*/  STL [R1+0x90], R212 ;  /* 0x000090d401007387 */ /* 0x0001e20000100800 */
[----:B------:R-:W-:-:S03]  /*10890*/  IADD3.X R209, R209, UR19, RZ, P4, !PT ;  /* 0x00000013d1d17c10 */ /* 0x000fc6000a7fe4ff */
[----:B0-----:R-:W4:Y:S04]  /*108a0*/  LDL.LU R212, [R1+0x56c] ;  /* 0x00056c0001d47983 */ /* 0x001f280000300800 */
[----:B------:R-:W4:Y:S04]  /*108b0*/  LDL.LU R211, [R1+0x10c] ;  /* 0x00010c0001d37983 */ /* 0x000f280000300800 */
[----:B------:R-:W4:Y:S04]  /*108c0*/  LDL.LU R175, [R1+0xe0] ;  /* 0x0000e00001af7983 */ /* 0x000f280000300800 */
[----:B------:R-:W4:Y:S04]  /*108d0*/  LDL.LU R193, [R1+0xe8] ;  /* 0x0000e80001c17983 */ /* 0x000f280000300800 */
[----:B------:R-:W-:Y:S04]  /*108e0*/  STL [R1+0xc4], R196 ;  /* 0x0000c4c401007387 */ /* 0x000fe80000100800 */
[----:B------:R0:W-:Y:S04]  /*108f0*/  STL [R1+0xcc], R195 ;  /* 0x0000ccc301007387 */ /* 0x0001e80000100800 */
[----:B------:R-:W-:Y:S04]  /*10900*/  STL [R1+0x98], R213 ;  /* 0x000098d501007387 */ /* 0x000fe80000100800 */
[----:B0-----:R-:W4:Y:S01]  /*10910*/  LDL.LU R195, [R1+0x11c] ;  /* 0x00011c0001c37983 */ /* 0x001f220000300800 */
[----:B------:R-:W-:-:S02]  /*10920*/  IADD3.X R238, R238, UR19, RZ, P6, !PT ;  /* 0x00000013eeee7c10 */ /* 0x000fc4000b7fe4ff */
[----:B---3--:R-:W-:Y:S02]  /*10930*/  IADD3.X R208, R208, UR19, RZ, P5, !PT ;  /* 0x00000013d0d07c10 */ /* 0x008fe4000affe4ff */
[----:B--2---:R-:W-:-:S05]  /*10940*/  IADD3 R2, P4, R2, UR13, RZ ;  /* 0x0000000d02027c10 */ /* 0x004fca000ff9e0ff */
[----:B------:R0:W-:Y:S04]  /*10950*/  STL [R1+0xd4], R2 ;  /* 0x0000d40201007387 */ /* 0x0001e80000100800 */
[----:B0-----:R-:W2:Y:S04]  /*10960*/  LDL.LU R2, [R1+0x568] ;  /* 0x0005680001027983 */ /* 0x001ea80000300800 */
[----:B------:R0:W-:Y:S04]  /*10970*/  STL [R1+0xa0], R209 ;  /* 0x0000a0d101007387 */ /* 0x0001e80000100800 */
[----:B------:R-:W3:Y:S04]  /*10980*/  LDL.LU R194, [R1+0x124] ;  /* 0x0001240001c27983 */ /* 0x000ee80000300800 */
[----:B0-----:R-:W2:Y:S04]  /*10990*/  LDL.LU R209, [R1+0xf8] ;  /* 0x0000f80001d17983 */ /* 0x001ea80000300800 */
[----:B------:R-:W3:Y:S04]  /*109a0*/  LDL.LU R185, [R1+0x12c] ;  /* 0x00012c0001b97983 */ /* 0x000ee80000300800 */
[----:B------:R-:W3:Y:S04]  /*109b0*/  LDL.LU R196, [R1+0x100] ;  /* 0x0001000001c47983 */ /* 0x000ee80000300800 */
[----:B------:R-:W3:Y:S04]  /*109c0*/  LDL.LU R213, [R1+0x134] ;  /* 0x0001340001d57983 */ /* 0x000ee80000300800 */
[----:B------:R0:W-:Y:S04]  /*109d0*/  STL [R1+0xa8], R208 ;  /* 0x0000a8d001007387 */ /* 0x0001e80000100800 */
[----:B0-----:R-:W3:Y:S04]  /*109e0*/  LDL.LU R208, [R1+0x108] ;  /* 0x0001080001d07983 */ /* 0x001ee80000300800 */
[----:B------:R0:W-:Y:S04]  /*109f0*/  STL [R1+0xb0], R238 ;  /* 0x0000b0ee01007387 */ /* 0x0001e80000100800 */
[----:B0-----:R-:W2:Y:S01]  /*10a00*/  LDL.LU R238, [R1+0x564] ;  /* 0x0005640001ee7983 */ /* 0x001ea20000300800 */
[----:B----4-:R-:W-:-:S02]  /*10a10*/  IADD3 R181, P5, R181, UR13, RZ ;  /* 0x0000000db5b57c10 */ /* 0x010fc4000ffbe0ff */
[----:B------:R-:W-:Y:S02]  /*10a20*/  IADD3 R180, P6, R180, UR13, RZ ;  /* 0x0000000db4b47c10 */ /* 0x000fe4000ffde0ff */
[----:B------:R-:W-:Y:S02]  /*10a30*/  IADD3.X R191, R191, UR19, RZ, P1, !PT ;  /* 0x00000013bfbf7c10 */ /* 0x000fe40008ffe4ff */
[----:B------:R-:W-:Y:S02]  /*10a40*/  IADD3.X R210, R210, UR19, RZ, P2, !PT ;  /* 0x00000013d2d27c10 */ /* 0x000fe400097fe4ff */
[----:B------:R-:W-:Y:S01]  /*10a50*/  IADD3 R207, P2, R207, UR13, RZ ;  /* 0x0000000dcfcf7c10 */ /* 0x000fe2000ff5e0ff */
[----:B------:R-:W-:Y:S01]  /*10a60*/  STL [R1+0xdc], R181 ;  /* 0x0000dcb501007387 */ /* 0x000fe20000100800 */
[----:B------:R-:W-:Y:S02]  /*10a70*/  IADD3 R190, P1, R190, UR13, RZ ;  /* 0x0000000dbebe7c10 */ /* 0x000fe4000ff3e0ff */
[----:B------:R-:W-:Y:S01]  /*10a80*/  IADD3.X R0, R0, UR19, RZ, P4, !PT ;  /* 0x0000001300007c10 */ /* 0x000fe2000a7fe4ff */
[----:B------:R-:W-:Y:S01]  /*10a90*/  STL [R1+0xe4], R180 ;  /* 0x0000e4b401007387 */ /* 0x000fe20000100800 */
[----:B------:R-:W-:-:S03]  /*10aa0*/  IADD3.X R186, R186, UR19, RZ, P3, !PT ;  /* 0x00000013baba7c10 */ /* 0x000fc60009ffe4ff */
[----:B------:R-:W-:Y:S01]  /*10ab0*/  STL [R1+0xb8], R191 ;  /* 0x0000b8bf01007387 */ /* 0x000fe20000100800 */
[----:B------:R-:W-:-:S03]  /*10ac0*/  IADD3 R197, P3, R197, UR13, RZ ;  /* 0x0000000dc5c57c10 */ /* 0x000fc6000ff7e0ff */
[----:B------:R0:W-:Y:S01]  /*10ad0*/  STL [R1+0xf4], R207 ;  /* 0x0000f4cf01007387 */ /* 0x0001e20000100800 */
[----:B------:R-:W-:-:S03]  /*10ae0*/  IADD3.X R174, R174, UR19, RZ, P5, !PT ;  /* 0x00000013aeae7c10 */ /* 0x000fc6000affe4ff */
[----:B------:R-:W-:Y:S01]  /*10af0*/  STL [R1+0xec], R190 ;  /* 0x0000ecbe01007387 */ /* 0x000fe20000100800 */
[----:B------:R-:W-:-:S03]  /*10b00*/  IADD3 R192, P4, R192, UR13, RZ ;  /* 0x0000000dc0c07c10 */ /* 0x000fc6000ff9e0ff */
[----:B0-----:R-:W4:Y:S04]  /*10b10*/  LDL.LU R207, [R1+0x13c] ;  /* 0x00013c0001cf7983 */ /* 0x001f280000300800 */
[----:B------:R-:W-:Y:S04]  /*10b20*/  STL [R1+0xc0], R210 ;  /* 0x0000c0d201007387 */ /* 0x000fe80000100800 */
[----:B------:R0:W-:Y:S04]  /*10b30*/  STL [R1+0xd0], R0 ;  /* 0x0000d00001007387 */ /* 0x0001e80000100800 */
[----:B------:R-:W-:Y:S01]  /*10b40*/  STL [R1+0xc8], R186 ;  /* 0x0000c8ba01007387 */ /* 0x000fe20000100800 */
[----:B------:R-:W-:-:S02]  /*10b50*/  IADD3.X R175, R175, UR19, RZ, P6, !PT ;  /* 0x00000013afaf7c10 */ /* 0x000fc4000b7fe4ff */
[----:B------:R-:W-:Y:S01]  /*10b60*/  IADD3 R211, P5, R211, UR13, RZ ;  /* 0x0000000dd3d37c10 */ /* 0x000fe2000ffbe0ff */
[----:B0-----:R-:W4:Y:S04]  /*10b70*/  LDL.LU R0, [R1+0x560] ;  /* 0x0005600001007983 */ /* 0x001f280000300800 */
[----:B------:R0:W-:Y:S01]  /*10b80*/  STL [R1+0xfc], R197 ;  /* 0x0000fcc501007387 */ /* 0x0001e20000100800 */
[----:B------:R-:W-:-:S03]  /*10b90*/  IADD3.X R193, R193, UR19, RZ, P1, !PT ;  /* 0x00000013c1c17c10 */ /* 0x000fc60008ffe4ff */
[----:B0-----:R-:W4:Y:S04]  /*10ba0*/  LDL.LU R197, [R1+0x144] ;  /* 0x0001440001c57983 */ /* 0x001f280000300800 */
[----:B------:R0:W-:Y:S01]  /*10bb0*/  STL [R1+0xd8], R174 ;  /* 0x0000d8ae01007387 */ /* 0x0001e20000100800 */
[----:B------:R-:W-:Y:S02]  /*10bc0*/  IADD3 R195, P1, R195, UR13, RZ ;  /* 0x0000000dc3c37c10 */ /* 0x000fe4000ff3e0ff */
[----:B------:R-:W-:Y:S01]  /*10bd0*/  IADD3.X R212, R212, UR19, RZ, P2, !PT ;  /* 0x00000013d4d47c10 */ /* 0x000fe200097fe4ff */
[----:B0-----:R-:W4:Y:S04]  /*10be0*/  LDL.LU R174, [R1+0x118] ;  /* 0x0001180001ae7983 */ /* 0x001f280000300800 */
[----:B------:R-:W-:Y:S04]  /*10bf0*/  STL [R1+0x104], R192 ;  /* 0x000104c001007387 */ /* 0x000fe80000100800 */
[----:B------:R0:W-:Y:S04]  /*10c00*/  STL [R1+0xe0], R175 ;  /* 0x0000e0af01007387 */ /* 0x0001e80000100800 */
[----:B0-----:R-:W4:Y:S04]  /*10c10*/  LDL.LU R175, [R1+0x14c] ;  /* 0x00014c0001af7983 */ /* 0x001f280000300800 */
[----:B------:R-:W-:Y:S01]  /*10c20*/  STL [R1+0x10c], R211 ;  /* 0x00010cd301007387 */ /* 0x000fe20000100800 */
[----:B--2---:R-:W-:-:S05]  /*10c30*/  IADD3 R238, P6, R238, UR13, RZ ;  /* 0x0000000deeee7c10 */ /* 0x004fca000ffde0ff */
[----:B------:R0:W-:Y:S04]  /*10c40*/  STL [R1+0x114], R238 ;  /* 0x000114ee01007387 */ /* 0x0001e80000100800 */
[----:B0-----:R-:W2:Y:S04]  /*10c50*/  LDL.LU R238, [R1+0x55c] ;  /* 0x00055c0001ee7983 */ /* 0x001ea80000300800 */
[----:B------:R-:W2:Y:S04]  /*10c60*/  LDL.LU R211, [R1+0x120] ;  /* 0x0001200001d37983 */ /* 0x000ea80000300800 */
[----:B------:R0:W-:Y:S04]  /*10c70*/  STL [R1+0x11c], R195 ;  /* 0x00011cc301007387 */ /* 0x0001e80000100800 */
[----:B0-----:R-:W2:Y:S04]  /*10c80*/  LDL.LU R195, [R1+0x128] ;  /* 0x0001280001c37983 */ /* 0x001ea80000300800 */
[----:B------:R-:W-:Y:S04]  /*10c90*/  STL [R1+0xe8], R193 ;  /* 0x0000e8c101007387 */ /* 0x000fe80000100800 */
[----:B------:R0:W-:Y:S04]  /*10ca0*/  STL [R1+0xf0], R212 ;  /* 0x0000f0d401007387 */ /* 0x0001e80000100800 */
[----:B0-----:R-:W2:Y:S01]  /*10cb0*/  LDL.LU R212, [R1+0x558] ;  /* 0x0005580001d47983 */ /* 0x001ea20000300800 */
[----:B------:R-:W-:-:S02]  /*10cc0*/  IADD3.X R209, R209, UR19, RZ, P3, !PT ;  /* 0x00000013d1d17c10 */ /* 0x000fc40009ffe4ff */
[----:B---3--:R-:W-:Y:S02]  /*10cd0*/  IADD3 R194, P2, R194, UR13, RZ ;  /* 0x0000000dc2c27c10 */ /* 0x008fe4000ff5e0ff */
[----:B------:R-:W-:Y:S01]  /*10ce0*/  IADD3 R185, P3, R185, UR13, RZ ;  /* 0x0000000db9b97c10 */ /* 0x000fe2000ff7e0ff */
[----:B------:R0:W-:Y:S01]  /*10cf0*/  STL [R1+0xf8], R209 ;  /* 0x0000f8d101007387 */ /* 0x0001e20000100800 */
[----:B------:R-:W-:Y:S02]  /*10d00*/  IADD3.X R196, R196, UR19, RZ, P4, !PT ;  /* 0x00000013c4c47c10 */ /* 0x000fe4000a7fe4ff */
[----:B------:R-:W-:Y:S02]  /*10d10*/  IADD3 R213, P4, R213, UR13, RZ ;  /* 0x0000000dd5d57c10 */ /* 0x000fe4000ff9e0ff */
[----:B------:R-:W-:Y:S01]  /*10d20*/  IADD3.X R208, R208, UR19, RZ, P5, !PT ;  /* 0x00000013d0d07c10 */ /* 0x000fe2000affe4ff */
[----:B0-----:R-:W3:Y:S04]  /*10d30*/  LDL.LU R209, [R1+0x15c] ;  /* 0x00015c0001d17983 */ /* 0x001ee80000300800 */
[----:B------:R-:W-:Y:S04]  /*10d40*/  STL [R1+0x124], R194 ;  /* 0x000124c201007387 */ /* 0x000fe80000100800 */
[----:B------:R-:W-:Y:S04]  /*10d50*/  STL [R1+0x12c], R185 ;  /* 0x00012cb901007387 */ /* 0x000fe80000100800 */
[----:B------:R-:W3:Y:S04]  /*10d60*/  LDL.LU R181, [R1+0x164] ;  /* 0x0001640001b57983 */ /* 0x000ee80000300800 */
[----:B------:R-:W-:Y:S04]  /*10d70*/  STL [R1+0x100], R196 ;  /* 0x000100c401007387 */ /* 0x000fe80000100800 */
[----:B------:R-:W3:Y:S01]  /*10d80*/  LDL.LU R180, [R1+0x138] ;  /* 0x0001380001b47983 */ /* 0x000ee20000300800 */
[----:B------:R-:W-:-:S03]  /*10d90*/  IADD3.X R2, R2, UR19, RZ, P6, !PT ;  /* 0x0000001302027c10 */ /* 0x000fc6000b7fe4ff */
[----:B------:R-:W-:Y:S04]  /*10da0*/  STL [R1+0x134], R213 ;  /* 0x000134d501007387 */ /* 0x000fe80000100800 */
[----:B------:R-:W3:Y:S01]  /*10db0*/  LDL.LU R191, [R1+0x16c] ;  /* 0x00016c0001bf7983 */ /* 0x000ee20000300800 */
[----:B----4-:R-:W-:-:S03]  /*10dc0*/  IADD3 R207, P5, R207, UR13, RZ ;  /* 0x0000000dcfcf7c10 */ /* 0x010fc6000ffbe0ff */
[----:B------:R0:W-:Y:S04]  /*10dd0*/  STL [R1+0x108], R208 ;  /* 0x000108d001007387 */ /* 0x0001e80000100800 */
[----:B------:R-:W4:Y:S04]  /*10de0*/  LDL.LU R190, [R1+0x140] ;  /* 0x0001400001be7983 */ /* 0x000f280000300800 */
[----:B------:R-:W4:Y:S04]  /*10df0*/  LDL.LU R210, [R1+0x174] ;  /* 0x0001740001d27983 */ /* 0x000f280000300800 */
[----:B------:R-:W4:Y:S01]  /*10e00*/  LDL.LU R186, [R1+0x148] ;  /* 0x0001480001ba7983 */ /* 0x000f220000300800 */
[----:B------:R-:W-:-:S03]  /*10e10*/  IADD3 R197, P6, R197, UR13, RZ ;  /* 0x0000000dc5c57c10 */ /* 0x000fc6000ffde0ff */
[----:B0-----:R-:W4:Y:S04]  /*10e20*/  LDL.LU R208, [R1+0x17c] ;  /* 0x00017c0001d07983 */ /* 0x001f280000300800 */
[----:B------:R0:W-:Y:S01]  /*10e30*/  STL [R1+0x110], R2 ;  /* 0x0001100201007387 */ /* 0x0001e20000100800 */
[----:B------:R-:W-:Y:S02]  /*10e40*/  IADD3.X R174, R174, UR19, RZ, P1, !PT ;  /* 0x00000013aeae7c10 */ /* 0x000fe40008ffe4ff */
[----:B------:R-:W-:Y:S01]  /*10e50*/  IADD3 R175, P1, R175, UR13, RZ ;  /* 0x0000000dafaf7c10 */ /* 0x000fe2000ff3e0ff */
[----:B0-----:R-:W4:Y:S04]  /*10e60*/  LDL.LU R2, [R1+0x554] ;  /* 0x0005540001027983 */ /* 0x001f280000300800 */
[----:B------:R0:W-:Y:S04]  /*10e70*/  STL [R1+0x13c], R207 ;  /* 0x00013ccf01007387 */ /* 0x0001e80000100800 */
[----:B------:R-:W4:Y:S04]  /*10e80*/  LDL.LU R192, [R1+0x184] ;  /* 0x0001840001c07983 */ /* 0x000f280000300800 */
[----:B0-----:R-:W4:Y:S04]  /*10e90*/  LDL.LU R207, [R1+0x158] ;  /* 0x0001580001cf7983 */ /* 0x001f280000300800 */
[----:B------:R-:W4:Y:S04]  /*10ea0*/  LDL.LU R193, [R1+0x18c] ;  /* 0x00018c0001c17983 */ /* 0x000f280000300800 */
[----:B------:R0:W-:Y:S04]  /*10eb0*/  STL [R1+0x144], R197 ;  /* 0x000144c501007387 */ /* 0x0001e80000100800 */
[----:B0-----:R-:W4:Y:S04]  /*10ec0*/  LDL.LU R197, [R1+0x160] ;  /* 0x0001600001c57983 */ /* 0x001f280000300800 */
[----:B------:R-:W4:Y:S04]  /*10ed0*/  LDL.LU R194, [R1+0x194] ;  /* 0x0001940001c27983 */ /* 0x000f280000300800 */
[----:B------:R0:W-:Y:S04]  /*10ee0*/  STL [R1+0x118], R174 ;  /* 0x000118ae01007387 */ /* 0x0001e80000100800 */
[----:B0-----:R-:W4:Y:S04]  /*10ef0*/  LDL.LU R174, [R1+0x168] ;  /* 0x0001680001ae7983 */ /* 0x001f280000300800 */
[----:B------:R0:W-:Y:S04]  /*10f00*/  STL [R1+0x14c], R175 ;  /* 0x00014caf01007387 */ /* 0x0001e80000100800 */
[----:B0-----:R-:W4:Y:S01]  /*10f10*/  LDL.LU R175, [R1+0x19c] ;  /* 0x00019c0001af7983 */ /* 0x001f220000300800 */
[----:B--2---:R-:W-:-:S02]  /*10f20*/  IADD3.X R211, R211, UR19, RZ, P2, !PT ;  /* 0x00000013d3d37c10 */ /* 0x004fc400097fe4ff */
[----:B------:R-:W-:-:S05]  /*10f30*/  IADD3 R212, P2, R212, UR13, RZ ;  /* 0x0000000dd4d47c10 */ /* 0x000fca000ff5e0ff */
[----:B------:R0:W-:Y:S04]  /*10f40*/  STL [R1+0x154], R212 ;  /* 0x000154d401007387 */ /* 0x0001e80000100800 */
[----:B0-----:R-:W2:Y:S01]  /*10f50*/  LDL.LU R212, [R1+0x1a4] ;  /* 0x0001a40001d47983 */ /* 0x001ea20000300800 */
[----:B------:R-:W-:-:S03]  /*10f60*/  IADD3.X R195, R195, UR19, RZ, P3, !PT ;  /* 0x00000013c3c37c10 */ /* 0x000fc60009ffe4ff */
[----:B------:R-:W-:Y:S04]  /*10f70*/  STL [R1+0x120], R211 ;  /* 0x000120d301007387 */ /* 0x000fe80000100800 */
[----:B------:R-:W2:Y:S01]  /*10f80*/  LDL.LU R185, [R1+0x178] ;  /* 0x0001780001b97983 */ /* 0x000ea20000300800 */
[----:B---3--:R-:W-:-:S03]  /*10f90*/  IADD3 R209, P3, R209, UR13, RZ ;  /* 0x0000000dd1d17c10 */ /* 0x008fc6000ff7e0ff */
[----:B------:R-:W3:Y:S04]  /*10fa0*/  LDL.LU R196, [R1+0x1ac] ;  /* 0x0001ac0001c47983 */ /* 0x000ee80000300800 */
[----:B------:R0:W-:Y:S01]  /*10fb0*/  STL [R1+0x128], R195 ;  /* 0x000128c301007387 */ /* 0x0001e20000100800 */
[----:B------:R-:W-:Y:S02]  /*10fc0*/  IADD3.X R0, R0, UR19, RZ, P4, !PT ;  /* 0x0000001300007c10 */ /* 0x000fe4000a7fe4ff */
[----:B------:R-:W-:Y:S01]  /*10fd0*/  IADD3 R181, P4, R181, UR13, RZ ;  /* 0x0000000db5b57c10 */ /* 0x000fe2000ff9e0ff */
[----:B0-----:R-:W3:Y:S01]  /*10fe0*/  LDL.LU R195, [R1+0x180] ;  /* 0x0001800001c37983 */ /* 0x001ee20000300800 */
[----:B------:R-:W-:-:S03]  /*10ff0*/  IADD3.X R180, R180, UR19, RZ, P5, !PT ;  /* 0x00000013b4b47c10 */ /* 0x000fc6000affe4ff */
[----:B------:R-:W3:Y:S01]  /*11000*/  LDL.LU R213, [R1+0x1b4] ;  /* 0x0001b40001d57983 */ /* 0x000ee20000300800 */
[----:B------:R-:W-:-:S03]  /*11010*/  IADD3 R191, P5, R191, UR13, RZ ;  /* 0x0000000dbfbf7c10 */ /* 0x000fc6000ffbe0ff */
[----:B------:R-:W3:Y:S04]  /*11020*/  LDL.LU R211, [R1+0x188] ;  /* 0x0001880001d37983 */ /* 0x000ee80000300800 */
[----:B------:R0:W-:Y:S01]  /*11030*/  STL [R1+0x15c], R209 ;  /* 0x00015cd101007387 */ /* 0x0001e20000100800 */
[----:B----4-:R-:W-:Y:S02]  /*11040*/  IADD3.X R190, R190, UR19, RZ, P6, !PT ;  /* 0x00000013bebe7c10 */ /* 0x010fe4000b7fe4ff */
[----:B------:R-:W-:Y:S02]  /*11050*/  IADD3 R210, P6, R210, UR13, RZ ;  /* 0x0000000dd2d27c10 */ /* 0x000fe4000ffde0ff */
[----:B------:R-:W-:Y:S01]  /*11060*/  IADD3.X R186, R186, UR19, RZ, P1, !PT ;  /* 0x00000013baba7c10 */ /* 0x000fe20008ffe4ff */
[----:B0-----:R-:W4:Y:S01]  /*11070*/  LDL.LU R209, [R1+0x1bc] ;  /* 0x0001bc0001d17983 */ /* 0x001f220000300800 */
[----:B------:R-:W-:-:S03]  /*11080*/  IADD3 R208, P1, R208, UR13, RZ ;  /* 0x0000000dd0d07c10 */ /* 0x000fc6000ff3e0ff */
[----:B------:R0:W-:Y:S01]  /*11090*/  STL [R1+0x130], R0 ;  /* 0x0001300001007387 */ /* 0x0001e20000100800 */
[----:B------:R-:W-:-:S03]  /*110a0*/  IADD3.X R238, R238, UR19, RZ, P2, !PT ;  /* 0x00000013eeee7c10 */ /* 0x000fc600097fe4ff */
[----:B0-----:R-:W4:Y:S04]  /*110b0*/  LDL.LU R0, [R1+0x550] ;  /* 0x0005500001007983 */ /* 0x001f280000300800 */
[----:B------:R-:W-:Y:S04]  /*110c0*/  STL [R1+0x164], R181 ;  /* 0x000164b501007387 */ /* 0x000fe80000100800 */
[----:B------:R-:W-:Y:S04]  /*110d0*/  STL [R1+0x138], R180 ;  /* 0x000138b401007387 */ /* 0x000fe80000100800 */
[----:B------:R-:W-:Y:S04]  /*110e0*/  STL [R1+0x16c], R191 ;  /* 0x00016cbf01007387 */ /* 0x000fe80000100800 */
[----:B------:R-:W-:Y:S01]  /*110f0*/  STL [R1+0x140], R190 ;  /* 0x000140be01007387 */ /* 0x000fe20000100800 */
[----:B------:R-:W-:-:S03]  /*11100*/  IADD3.X R207, R207, UR19, RZ, P3, !PT ;  /* 0x00000013cfcf7c10 */ /* 0x000fc60009ffe4ff */
[----:B------:R0:W-:Y:S01]  /*11110*/  STL [R1+0x17c], R208 ;  /* 0x00017cd001007387 */ /* 0x0001e20000100800 */
[----:B------:R-:W-:-:S03]  /*11120*/  IADD3 R192, P2, R192, UR13, RZ ;  /* 0x0000000dc0c07c10 */ /* 0x000fc6000ff5e0ff */
[----:B------:R-:W-:Y:S01]  /*11130*/  STL [R1+0x174], R210 ;  /* 0x000174d201007387 */ /* 0x000fe20000100800 */
[----:B------:R-:W-:-:S03]  /*11140*/  IADD3 R193, P3, R193, UR13, RZ ;  /* 0x0000000dc1c17c10 */ /* 0x000fc6000ff7e0ff */
[----:B0-----:R-:W4:Y:S01]  /*11150*/  LDL.LU R208, [R1+0x1c4] ;  /* 0x0001c40001d07983 */ /* 0x001f220000300800 */
[----:B------:R-:W-:-:S03]  /*11160*/  IADD3.X R197, R197, UR19, RZ, P4, !PT ;  /* 0x00000013c5c57c10 */ /* 0x000fc6000a7fe4ff */
[----:B------:R-:W-:Y:S04]  /*11170*/  STL [R1+0x148], R186 ;  /* 0x000148ba01007387 */ /* 0x000fe80000100800 */
[----:B------:R0:W-:Y:S01]  /*11180*/  STL [R1+0x150], R238 ;  /* 0x000150ee01007387 */ /* 0x0001e20000100800 */
[----:B------:R-:W-:Y:S02]  /*11190*/  IADD3 R194, P4, R194, UR13, RZ ;  /* 0x0000000dc2c27c10 */ /* 0x000fe4000ff9e0ff */
[----:B------:R-:W-:Y:S01]  /*111a0*/  IADD3.X R2, R2, UR19, RZ, P6, !PT ;  /* 0x0000001302027c10 */ /* 0x000fe2000b7fe4ff */
[----:B0-----:R-:W4:Y:S01]  /*111b0*/  LDL.LU R238, [R1+0x54c] ;  /* 0x00054c0001ee7983 */ /* 0x001f220000300800 */
[----:B------:R-:W-:-:S03]  /*111c0*/  IADD3.X R174, R174, UR19, RZ, P5, !PT ;  /* 0x00000013aeae7c10 */ /* 0x000fc6000affe4ff */
[----:B------:R0:W-:Y:S04]  /*111d0*/  STL [R1+0x158], R207 ;  /* 0x000158cf01007387 */ /* 0x0001e80000100800 */
[----:B0-----:R-:W4:Y:S04]  /*111e0*/  LDL.LU R207, [R1+0x198] ;  /* 0x0001980001cf7983 */ /* 0x001f280000300800 */
[----:B------:R-:W-:Y:S01]  /*111f0*/  STL [R1+0x184], R192 ;  /* 0x000184c001007387 */ /* 0x000fe20000100800 */
[----:B------:R-:W-:-:S03]  /*11200*/  IADD3 R175, P5, R175, UR13, RZ ;  /* 0x0000000dafaf7c10 */ /* 0x000fc6000ffbe0ff */
[----:B------:R0:W-:Y:S04]  /*11210*/  STL [R1+0x160], R197 ;  /* 0x000160c501007387 */ /* 0x0001e80000100800 */
[----:B0-----:R-:W4:Y:S04]  /*11220*/  LDL.LU R197, [R1+0x1cc] ;  /* 0x0001cc0001c57983 */ /* 0x001f280000300800 */
[----:B------:R-:W-:Y:S04]  /*11230*/  STL [R1+0x18c], R193 ;  /* 0x00018cc101007387 */ /* 0x000fe80000100800 */
[----:B------:R0:W-:Y:S04]  /*11240*/  STL [R1+0x168], R174 ;  /* 0x000168ae01007387 */ /* 0x0001e80000100800 */
[----:B0-----:R-:W4:Y:S04]  /*11250*/  LDL.LU R174, [R1+0x1a0] ;  /* 0x0001a00001ae7983 */ /* 0x001f280000300800 */
[----:B------:R-:W-:Y:S04]  /*11260*/  STL [R1+0x194], R194 ;  /* 0x000194c201007387 */ /* 0x000fe80000100800 */
[----:B------:R0:W-:Y:S04]  /*11270*/  STL [R1+0x19c], R175 ;  /* 0x00019caf01007387 */ /* 0x0001e80000100800 */
[----:B0-----:R-:W4:Y:S04]  /*11280*/  LDL.LU R175, [R1+0x1d4] ;  /* 0x0001d40001af7983 */ /* 0x001f280000300800 */
[----:B------:R0:W-:Y:S04]  /*11290*/  STL [R1+0x170], R2 ;  /* 0x0001700201007387 */ /* 0x0001e80000100800 */
[----:B0-----:R-:W4:Y:S01]  /*112a0*/  LDL.LU R2, [R1+0x548] ;  /* 0x0005480001027983 */ /* 0x001f220000300800 */
[----:B--2---:R-:W-:-:S05]  /*112b0*/  IADD3 R212, P6, R212, UR13, RZ ;  /* 0x0000000dd4d47c10 */ /* 0x004fca000ffde0ff */
[----:B------:R0:W-:Y:S04]  /*112c0*/  STL [R1+0x1a4], R212 ;  /* 0x0001a4d401007387 */ /* 0x0001e80000100800 */
[----:B0-----:R-:W2:Y:S01]  /*112d0*/  LDL.LU R212, [R1+0x1a8] ;  /* 0x0001a80001d47983 */ /* 0x001ea20000300800 */
[----:B------:R-:W-:Y:S02]  /*112e0*/  IADD3.X R185, R185, UR19, RZ, P1, !PT ;  /* 0x00000013b9b97c10 */ /* 0x000fe40008ffe4ff */
[----:B---3--:R-:W-:Y:S02]  /*112f0*/  IADD3 R196, P1, R196, UR13, RZ ;  /* 0x0000000dc4c47c10 */ /* 0x008fe4000ff3e0ff */
[----:B------:R-:W-:Y:S01]  /*11300*/  IADD3.X R195, R195, UR19, RZ, P2, !PT ;  /* 0x00000013c3c37c10 */ /* 0x000fe200097fe4ff */
[----:B------:R-:W-:Y:S01]  /*11310*/  STS.U8 [R173+UR12+0x1780], R178 ;  /* 0x001780b2ad007988 */ /* 0x000fe2000800000c */
[----:B------:R-:W-:-:S03]  /*11320*/  IADD3 R213, P2, R213, UR13, RZ ;  /* 0x0000000dd5d57c10 */ /* 0x000fc6000ff5e0ff */
[----:B------:R0:W-:Y:S01]  /*11330*/  STL [R1+0x180], R195 ;  /* 0x000180c301007387 */ /* 0x0001e20000100800 */
[----:B------:R-:W-:-:S03]  /*11340*/  IADD3.X R211, R211, UR19, RZ, P3, !PT ;  /* 0x00000013d3d37c10 */ /* 0x000fc60009ffe4ff */
[----:B------:R-:W-:Y:S04]  /*11350*/  STL [R1+0x178], R185 ;  /* 0x000178b901007387 */ /* 0x000fe80000100800 */
[----:B0-----:R-:W3:Y:S04]  /*11360*/  LDL.LU R195, [R1+0x1dc] ;  /* 0x0001dc0001c37983 */ /* 0x001ee80000300800 */
[----:B------:R-:W-:Y:S01]  /*11370*/  STL [R1+0x1ac], R196 ;  /* 0x0001acc401007387 */ /* 0x000fe20000100800 */
[----:B----4-:R-:W-:-:S03]  /*11380*/  IADD3 R209, P3, R209, UR13, RZ ;  /* 0x0000000dd1d17c10 */ /* 0x010fc6000ff7e0ff */
[----:B------:R-:W4:Y:S04]  /*11390*/  LDL.LU R178, [R1+0x1e4] ;  /* 0x0001e40001b27983 */ /* 0x000f280000300800 */
[----:B------:R-:W-:Y:S04]  /*113a0*/  STL [R1+0x1b4], R213 ;  /* 0x0001b4d501007387 */ /* 0x000fe80000100800 */
[----:B------:R-:W4:Y:S04]  /*113b0*/  LDL.LU R181, [R1+0x1b8] ;  /* 0x0001b80001b57983 */ /* 0x000f280000300800 */
[----:B------:R-:W-:Y:S01]  /*113c0*/  STL [R1+0x188], R211 ;  /* 0x000188d301007387 */ /* 0x000fe20000100800 */
[----:B------:R-:W-:-:S03]  /*113d0*/  IADD3.X R0, R0, UR19, RZ, P4, !PT ;  /* 0x0000001300007c10 */ /* 0x000fc6000a7fe4ff */
[----:B------:R-:W4:Y:S04]  /*113e0*/  LDL.LU R180, [R1+0x1ec] ;  /* 0x0001ec0001b47983 */ /* 0x000f280000300800 */
[----:B------:R0:W-:Y:S04]  /*113f0*/  STL [R1+0x1bc], R209 ;  /* 0x0001bcd101007387 */ /* 0x0001e80000100800 */
[----:B------:R-:W4:Y:S04]  /*11400*/  LDL.LU R191, [R1+0x1c0] ;  /* 0x0001c00001bf7983 */ /* 0x000f280000300800 */
[----:B------:R-:W4:Y:S04]  /*11410*/  LDL.LU R190, [R1+0x1f4] ;  /* 0x0001f40001be7983 */ /* 0x000f280000300800 */
[----:B------:R-:W4:Y:S04]  /*11420*/  LDL.LU R210, [R1+0x1c8] ;  /* 0x0001c80001d27983 */ /* 0x000f280000300800 */
[----:B0-----:R-:W4:Y:S04]  /*11430*/  LDL.LU R209, [R1+0x1fc] ;  /* 0x0001fc0001d17983 */ /* 0x001f280000300800 */
[----:B------:R0:W-:Y:S01]  /*11440*/  STL [R1+0x190], R0 ;  /* 0x0001900001007387 */ /* 0x0001e20000100800 */
[----:B------:R-:W-:-:S03]  /*11450*/  IADD3 R208, P4, R208, UR13, RZ ;  /* 0x0000000dd0d07c10 */ /* 0x000fc6000ff9e0ff */
[----:B0-----:R-:W4:Y:S04]  /*11460*/  LDL.LU R0, [R1+0x544] ;  /* 0x0005440001007983 */ /* 0x001f280000300800 */
[----:B------:R-:W4:Y:S04]  /*11470*/  LDL.LU R186, [R1+0x204] ;  /* 0x0002040001ba7983 */ /* 0x000f280000300800 */
[----:B------:R-:W4:Y:S04]  /*11480*/  LDL.LU R192, [R1+0x1d8] ;  /* 0x0001d80001c07983 */ /* 0x000f280000300800 */
[----:B------:R0:W-:Y:S04]  /*11490*/  STL [R1+0x1c4], R208 ;  /* 0x0001c4d001007387 */ /* 0x0001e80000100800 */
[----:B0-----:R-:W4:Y:S01]  /*114a0*/  LDL.LU R208, [R1+0x20c] ;  /* 0x00020c0001d07983 */ /* 0x001f220000300800 */
[----:B------:R-:W-:-:S03]  /*114b0*/  IADD3.X R207, R207, UR19, RZ, P5, !PT ;  /* 0x00000013cfcf7c10 */ /* 0x000fc6000affe4ff */
[----:B------:R-:W4:Y:S04]  /*114c0*/  LDL.LU R193, [R1+0x1e0] ;  /* 0x0001e00001c17983 */ /* 0x000f280000300800 */
[----:B------:R0:W-:Y:S04]  /*114d0*/  STL [R1+0x198], R207 ;  /* 0x000198cf01007387 */ /* 0x0001e80000100800 */
[----:B0-----:R-:W4:Y:S01]  /*114e0*/  LDL.LU R207, [R1+0x214] ;  /* 0x0002140001cf7983 */ /* 0x001f220000300800 */
[----:B------:R-:W-:-:S03]  /*114f0*/  IADD3 R197, P5, R197, UR13, RZ ;  /* 0x0000000dc5c57c10 */ /* 0x000fc6000ffbe0ff */
[----:B------:R-:W4:Y:S04]  /*11500*/  LDL.LU R194, [R1+0x1e8] ;  /* 0x0001e80001c27983 */ /* 0x000f280000300800 */
[----:B------:R-:W4:Y:S04]  /*11510*/  LDL.LU R185, [R1+0x21c] ;  /* 0x00021c0001b97983 */ /* 0x000f280000300800 */
[----:B------:R-:W-:Y:S01]  /*11520*/  STL [R1+0x1cc], R197 ;  /* 0x0001ccc501007387 */ /* 0x000fe20000100800 */
[----:B------:R-:W-:-:S05]  /*11530*/  IADD3.X R174, R174, UR19, RZ, P6, !PT ;  /* 0x00000013aeae7c10 */ /* 0x000fca000b7fe4ff */
[----:B------:R0:W-:Y:S04]  /*11540*/  STL [R1+0x1a0], R174 ;  /* 0x0001a0ae01007387 */ /* 0x0001e80000100800 */
[----:B0-----:R-:W4:Y:S01]  /*11550*/  LDL.LU R174, [R1+0x224] ;  /* 0x0002240001ae7983 */ /* 0x001f220000300800 */
[----:B------:R-:W-:-:S03]  /*11560*/  IADD3 R175, P6, R175, UR13, RZ ;  /* 0x0000000dafaf7c10 */ /* 0x000fc6000ffde0ff */
[----:B------:R-:W4:Y:S04]  /*11570*/  LDL.LU R196, [R1+0x1f8] ;  /* 0x0001f80001c47983 */ /* 0x000f280000300800 */
[----:B------:R0:W-:Y:S04]  /*11580*/  STL [R1+0x1d4], R175 ;  /* 0x0001d4af01007387 */ /* 0x0001e80000100800 */
[----:B0-----:R-:W4:Y:S04]  /*11590*/  LDL.LU R175, [R1+0x22c] ;  /* 0x00022c0001af7983 */ /* 0x001f280000300800 */
[----:B------:R-:W4:Y:S04]  /*115a0*/  LDL.LU R213, [R1+0x200] ;  /* 0x0002000001d57983 */ /* 0x000f280000300800 */
[----:B------:R-:W4:Y:S01]  /*115b0*/  LDL.LU R211, [R1+0x234] ;  /* 0x0002340001d37983 */ /* 0x000f220000300800 */
[----:B--2---:R-:W-:-:S05]  /*115c0*/  IADD3.X R212, R212, UR19, RZ, P1, !PT ;  /* 0x00000013d4d47c10 */ /* 0x004fca0008ffe4ff */
[----:B------:R0:W-:Y:S04]  /*115d0*/  STL [R1+0x1a8], R212 ;  /* 0x0001a8d401007387 */ /* 0x0001e80000100800 */
[----:B0-----:R-:W2:Y:S01]  /*115e0*/  LDL.LU R212, [R1+0x208] ;  /* 0x0002080001d47983 */ /* 0x001ea20000300800 */
[----:B------:R-:W-:-:S03]  /*115f0*/  IADD3.X R238, R238, UR19, RZ, P2, !PT ;  /* 0x00000013eeee7c10 */ /* 0x000fc600097fe4ff */
[----:B------:R-:W2:Y:S01]  /*11600*/  LDL.LU R197, [R1+0x23c] ;  /* 0x00023c0001c57983 */ /* 0x000ea20000300800 */
[----:B---3--:R-:W-:-:S03]  /*11610*/  IADD3 R195, P1, R195, UR13, RZ ;  /* 0x0000000dc3c37c10 */ /* 0x008fc6000ff3e0ff */
[----:B------:R0:W-:Y:S04]  /*11620*/  STL [R1+0x1b0], R238 ;  /* 0x0001b0ee01007387 */ /* 0x0001e80000100800 */
[----:B------:R1:W-:Y:S01]  /*11630*/  STL [R1+0x1dc], R195 ;  /* 0x0001dcc301007387 */ /* 0x0003e20000100800 */
[----:B----4-:R-:W-:-:S03]  /*11640*/  IADD3 R178, P2, R178, UR13, RZ ;  /* 0x0000000db2b27c10 */ /* 0x010fc6000ff5e0ff */
[----:B0-----:R-:W3:Y:S04]  /*11650*/  LDL.LU R238, [R1+0x540] ;  /* 0x0005400001ee7983 */ /* 0x001ee80000300800 */
[----:B-1----:R-:W4:Y:S01]  /*11660*/  LDL.LU R195, [R1+0x244] ;  /* 0x0002440001c37983 */ /* 0x002f220000300800 */
[----:B------:R-:W-:-:S03]  /*11670*/  IADD3.X R181, R181, UR19, RZ, P3, !PT ;  /* 0x00000013b5b57c10 */ /* 0x000fc60009ffe4ff */
[----:B------:R-:W-:Y:S01]  /*11680*/  STL [R1+0x1e4], R178 ;  /* 0x0001e4b201007387 */ /* 0x000fe20000100800 */
[----:B------:R-:W-:-:S03]  /*11690*/  IADD3 R180, P3, R180, UR13, RZ ;  /* 0x0000000db4b47c10 */ /* 0x000fc6000ff7e0ff */
[----:B------:R-:W-:Y:S01]  /*116a0*/  STL [R1+0x1b8], R181 ;  /* 0x0001b8b501007387 */ /* 0x000fe20000100800 */
[----:B------:R-:W-:Y:S02]  /*116b0*/  IADD3.X R2, R2, UR19, RZ, P6, !PT ;  /* 0x0000001302027c10 */ /* 0x000fe4000b7fe4ff */
[----:B------:R-:W-:Y:S01]  /*116c0*/  IADD3.X R191, R191, UR19, RZ, P4, !PT ;  /* 0x00000013bfbf7c10 */ /* 0x000fe2000a7fe4ff */
[----:B------:R-:W-:Y:S01]  /*116d0*/  STL [R1+0x1ec], R180 ;  /* 0x0001ecb401007387 */ /* 0x000fe20000100800 */
[----:B------:R-:W-:Y:S02]  /*116e0*/  IADD3 R190, P4, R190, UR13, RZ ;  /* 0x0000000dbebe7c10 */ /* 0x000fe4000ff9e0ff */
[----:B------:R-:W-:Y:S02]  /*116f0*/  IADD3.X R210, R210, UR19, RZ, P5, !PT ;  /* 0x00000013d2d27c10 */ /* 0x000fe4000affe4ff */
[----:B------:R-:W-:Y:S01]  /*11700*/  IADD3 R209, P5, R209, UR13, RZ ;  /* 0x0000000dd1d17c10 */ /* 0x000fe2000ffbe0ff */
[----:B------:R-:W-:Y:S04]  /*11710*/  STL [R1+0x1c0], R191 ;  /* 0x0001c0bf01007387 */ /* 0x000fe80000100800 */
[----:B------:R0:W-:Y:S04]  /*11720*/  STL [R1+0x1fc], R209 ;  /* 0x0001fcd101007387 */ /* 0x0001e80000100800 */
[----:B------:R-:W-:Y:S04]  /*11730*/  STL [R1+0x1f4], R190 ;  /* 0x0001f4be01007387 */ /* 0x000fe80000100800 */
[----:B0-----:R-:W4:Y:S01]  /*11740*/  LDL.LU R209, [R1+0x218] ;  /* 0x0002180001d17983 */ /* 0x001f220000300800 */
[----:B------:R-:W-:-:S03]  /*11750*/  IADD3 R186, P6, R186, UR13, RZ ;  /* 0x0000000dbaba7c10 */ /* 0x000fc6000ffde0ff */
[----:B------:R-:W-:Y:S01]  /*11760*/  STL [R1+0x1c8], R210 ;  /* 0x0001c8d201007387 */ /* 0x000fe20000100800 */
[----:B------:R-:W-:-:S03]  /*11770*/  IADD3.X R192, R192, UR19, RZ, P1, !PT ;  /* 0x00000013c0c07c10 */ /* 0x000fc60008ffe4ff */
[----:B------:R0:W-:Y:S01]  /*11780*/  STL [R1+0x1d0], R2 ;  /* 0x0001d00201007387 */ /* 0x0001e20000100800 */
[----:B------:R-:W-:-:S03]  /*11790*/  IADD3.X R0, R0, UR19, RZ, P4, !PT ;  /* 0x0000001300007c10 */ /* 0x000fc6000a7fe4ff */
[----:B0-----:R-:W4:Y:S01]  /*117a0*/  LDL.LU R2, [R1+0x53c] ;  /* 0x00053c0001027983 */ /* 0x001f220000300800 */
[----:B------:R-:W-:Y:S02]  /*117b0*/  IADD3 R208, P1, R208, UR13, RZ ;  /* 0x0000000dd0d07c10 */ /* 0x000fe4000ff3e0ff */
[----:B------:R-:W-:-:S03]  /*117c0*/  IADD3.X R193, R193, UR19, RZ, P2, !PT ;  /* 0x00000013c1c17c10 */ /* 0x000fc600097fe4ff */
[----:B------:R0:W-:Y:S04]  /*117d0*/  STL [R1+0x20c], R208 ;  /* 0x00020cd001007387 */ /* 0x0001e80000100800 */
[----:B------:R-:W-:Y:S04]  /*117e0*/  STL [R1+0x204], R186 ;  /* 0x000204ba01007387 */ /* 0x000fe80000100800 */
[----:B0-----:R-:W4:Y:S01]  /*117f0*/  LDL.LU R208, [R1+0x24c] ;  /* 0x00024c0001d07983 */ /* 0x001f220000300800 */
[----:B------:R-:W-:-:S03]  /*11800*/  IADD3 R207, P2, R207, UR13, RZ ;  /* 0x0000000dcfcf7c10 */ /* 0x000fc6000ff5e0ff */
[----:B------:R-:W-:Y:S01]  /*11810*/  STL [R1+0x1d8], R192 ;  /* 0x0001d8c001007387 */ /* 0x000fe20000100800 */
[----:B------:R-:W-:-:S03]  /*11820*/  IADD3.X R194, R194, UR19, RZ, P3, !PT ;  /* 0x00000013c2c27c10 */ /* 0x000fc60009ffe4ff */
[----:B------:R0:W-:Y:S01]  /*11830*/  STL [R1+0x214], R207 ;  /* 0x000214cf01007387 */ /* 0x0001e20000100800 */
[----:B------:R-:W-:-:S03]  /*11840*/  IADD3 R185, P3, R185, UR13, RZ ;  /* 0x0000000db9b97c10 */ /* 0x000fc6000ff7e0ff */
[----:B0-----:R-:W4:Y:S04]  /*11850*/  LDL.LU R207, [R1+0x220] ;  /* 0x0002200001cf7983 */ /* 0x001f280000300800 */
[----:B------:R-:W-:Y:S04]  /*11860*/  STL [R1+0x1e0], R193 ;  /* 0x0001e0c101007387 */ /* 0x000fe80000100800 */
[----:B------:R0:W-:Y:S04]  /*11870*/  STL [R1+0x1f0], R0 ;  /* 0x0001f00001007387 */ /* 0x0001e80000100800 */
[----:B------:R-:W-:Y:S04]  /*11880*/  STL [R1+0x1e8], R194 ;  /* 0x0001e8c201007387 */ /* 0x000fe80000100800 */
[----:B0-----:R-:W4:Y:S01]  /*11890*/  LDL.LU R0, [R1+0x538] ;  /* 0x0005380001007983 */ /* 0x001f220000300800 */
[----:B------:R-:W-:-:S03]  /*118a0*/  IADD3 R174, P4, R174, UR13, RZ ;  /* 0x0000000daeae7c10 */ /* 0x000fc6000ff9e0ff */
[----:B------:R-:W-:Y:S01]  /*118b0*/  STL [R1+0x21c], R185 ;  /* 0x00021cb901007387 */ /* 0x000fe20000100800 */
[----:B------:R-:W-:-:S03]  /*118c0*/  IADD3.X R196, R196, UR19, RZ, P5, !PT ;  /* 0x00000013c4c47c10 */ /* 0x000fc6000affe4ff */
[----:B------:R0:W-:Y:S04]  /*118d0*/  STL [R1+0x224], R174 ;  /* 0x000224ae01007387 */ /* 0x0001e80000100800 */
[----:B0-----:R-:W4:Y:S01]  /*118e0*/  LDL.LU R174, [R1+0x254] ;  /* 0x0002540001ae7983 */ /* 0x001f220000300800 */
[----:B------:R-:W-:Y:S02]  /*118f0*/  IADD3 R175, P5, R175, UR13, RZ ;  /* 0x0000000dafaf7c10 */ /* 0x000fe4000ffbe0ff */
[----:B------:R-:W-:-:S03]  /*11900*/  IADD3.X R213, R213, UR19, RZ, P6, !PT ;  /* 0x00000013d5d57c10 */ /* 0x000fc6000b7fe4ff */
[----:B------:R0:W-:Y:S04]  /*11910*/  STL [R1+0x22c], R175 ;  /* 0x00022caf01007387 */ /* 0x0001e80000100800 */
[----:B0-----:R-:W4:Y:S04]  /*11920*/  LDL.LU R175, [R1+0x228] ;  /* 0x0002280001af7983 */ /* 0x001f280000300800 */
[----:B------:R-:W-:Y:S01]  /*11930*/  STL [R1+0x1f8], R196 ;  /* 0x0001f8c401007387 */ /* 0x000fe20000100800 */
[----:B--2---:R-:W-:-:S05]  /*11940*/  IADD3.X R212, R212, UR19, RZ, P1, !PT ;  /* 0x00000013d4d47c10 */ /* 0x004fca0008ffe4ff */
[----:B------:R0:W-:Y:S04]  /*11950*/  STL [R1+0x208], R212 ;  /* 0x000208d401007387 */ /* 0x0001e80000100800 */
[----:B------:R-:W-:Y:S04]  /*11960*/  STL [R1+0x200], R213 ;  /* 0x000200d501007387 */ /* 0x000fe80000100800 */
[----:B0-----:R-:W2:Y:S01]  /*11970*/  LDL.LU R212, [R1+0x25c] ;  /* 0x00025c0001d47983 */ /* 0x001ea20000300800 */
[----:B------:R-:W-:Y:S02]  /*11980*/  IADD3 R211, P6, R211, UR13, RZ ;  /* 0x0000000dd3d37c10 */ /* 0x000fe4000ffde0ff */
[----:B------:R-:W-:-:S02]  /*11990*/  IADD3 R197, P1, R197, UR13, RZ ;  /* 0x0000000dc5c57c10 */ /* 0x000fc4000ff3e0ff */
[----:B---3--:R-:W-:Y:S01]  /*119a0*/  IADD3.X R238, R238, UR19, RZ, P2, !PT ;  /* 0x00000013eeee7c10 */ /* 0x008fe200097fe4ff */
[----:B------:R-:W-:Y:S01]  /*119b0*/  STL [R1+0x234], R211 ;  /* 0x000234d301007387 */ /* 0x000fe20000100800 */
[----:B----4-:R-:W-:-:S03]  /*119c0*/  IADD3 R195, P2, R195, UR13, RZ ;  /* 0x0000000dc3c37c10 */ /* 0x010fc6000ff5e0ff */
[----:B------:R0:W-:Y:S04]  /*119d0*/  STL [R1+0x210], R238 ;  /* 0x000210ee01007387 */ /* 0x0001e80000100800 */
[----:B------:R1:W-:Y:S04]  /*119e0*/  STS.U8 [R173+UR12+0x1b80], R176 ;  /* 0x001b80b0ad007988 */ /* 0x0003e8000800000c */
[----:B------:R3:W-:Y:S04]  /*119f0*/  STS.U8 [R173+UR12+0x1980], R179 ;  /* 0x001980b3ad007988 */ /* 0x0007e8000800000c */
[----:B0-----:R-:W4:Y:S04]  /*11a00*/  LDL.LU R238, [R1+0x534] ;  /* 0x0005340001ee7983 */ /* 0x001f280000300800 */
[----:B------:R0:W-:Y:S04]  /*11a10*/  STL [R1+0x23c], R197 ;  /* 0x00023cc501007387 */ /* 0x0001e80000100800 */
[----:B-1----:R-:W4:Y:S04]  /*11a20*/  LDL.LU R176, [R1+0x264] ;  /* 0x0002640001b07983 */ /* 0x002f280000300800 */
[----:B---3--:R-:W3:Y:S04]  /*11a30*/  LDL.LU R179, [R1+0x238] ;  /* 0x0002380001b37983 */ /* 0x008ee80000300800 */
[----:B------:R-:W3:Y:S04]  /*11a40*/  LDL.LU R178, [R1+0x26c] ;  /* 0x00026c0001b27983 */ /* 0x000ee80000300800 */
[----:B------:R1:W-:Y:S04]  /*11a50*/  STL [R1+0x244], R195 ;  /* 0x000244c301007387 */ /* 0x0003e80000100800 */
[----:B------:R-:W3:Y:S04]  /*11a60*/  LDL.LU R181, [R1+0x240] ;  /* 0x0002400001b57983 */ /* 0x000ee80000300800 */
[----:B------:R-:W3:Y:S01]  /*11a70*/  LDL.LU R180, [R1+0x274] ;  /* 0x0002740001b47983 */ /* 0x000ee20000300800 */
[----:B------:R-:W-:-:S03]  /*11a80*/  IADD3.X R209, R209, UR19, RZ, P3, !PT ;  /* 0x00000013d1d17c10 */ /* 0x000fc60009ffe4ff */
[----:B------:R-:W3:Y:S04]  /*11a90*/  LDL.LU R191, [R1+0x248] ;  /* 0x0002480001bf7983 */ /* 0x000ee80000300800 */
[----:B------:R-:W3:Y:S04]  /*11aa0*/  LDL.LU R190, [R1+0x27c] ;  /* 0x00027c0001be7983 */ /* 0x000ee80000300800 */
[----:B------:R-:W3:Y:S04]  /*11ab0*/  LDL.LU R210, [R1+0x284] ;  /* 0x0002840001d27983 */ /* 0x000ee80000300800 */
[----:B------:R-:W3:Y:S04]  /*11ac0*/  LDL.LU R186, [R1+0x258] ;  /* 0x0002580001ba7983 */ /* 0x000ee80000300800 */
[----:B------:R-:W3:Y:S04]  /*11ad0*/  LDL.LU R192, [R1+0x28c] ;  /* 0x00028c0001c07983 */ /* 0x000ee80000300800 */
[----:B------:R1:W-:Y:S04]  /*11ae0*/  STL [R1+0x218], R209 ;  /* 0x000218d101007387 */ /* 0x0003e80000100800 */
[----:B------:R-:W3:Y:S04]  /*11af0*/  LDL.LU R193, [R1+0x260] ;  /* 0x0002600001c17983 */ /* 0x000ee80000300800 */
[----:B------:R-:W3:Y:S04]  /*11b00*/  LDL.LU R194, [R1+0x268] ;  /* 0x0002680001c27983 */ /* 0x000ee80000300800 */
[----:B------:R-:W3:Y:S01]  /*11b10*/  LDL.LU R185, [R1+0x29c] ;  /* 0x00029c0001b97983 */ /* 0x000ee20000300800 */
[----:B------:R-:W-:-:S05]  /*11b20*/  IADD3 R208, P3, R208, UR13, RZ ;  /* 0x0000000dd0d07c10 */ /* 0x000fca000ff7e0ff */
[----:B------:R1:W-:Y:S04]  /*11b30*/  STL [R1+0x24c], R208 ;  /* 0x00024cd001007387 */ /* 0x0003e80000100800 */
[----:B------:R-:W3:Y:S04]  /*11b40*/  LDL.LU R196, [R1+0x2a4] ;  /* 0x0002a40001c47983 */ /* 0x000ee80000300800 */
[----:B------:R-:W3:Y:S04]  /*11b50*/  LDL.LU R213, [R1+0x278] ;  /* 0x0002780001d57983 */ /* 0x000ee80000300800 */
[----:B------:R-:W3:Y:S01]  /*11b60*/  LDL.LU R211, [R1+0x2ac] ;  /* 0x0002ac0001d37983 */ /* 0x000ee20000300800 */
[----:B------:R-:W-:-:S05]  /*11b70*/  IADD3.X R207, R207, UR19, RZ, P4, !PT ;  /* 0x00000013cfcf7c10 */ /* 0x000fca000a7fe4ff */
[----:B------:R1:W-:Y:S04]  /*11b80*/  STL [R1+0x220], R207 ;  /* 0x000220cf01007387 */ /* 0x0003e80000100800 */
[----:B0-----:R-:W3:Y:S04]  /*11b90*/  LDL.LU R197, [R1+0x280] ;  /* 0x0002800001c57983 */ /* 0x001ee80000300800 */
[----:B-1----:R-:W3:Y:S04]  /*11ba0*/  LDL.LU R195, [R1+0x288] ;  /* 0x0002880001c37983 */ /* 0x002ee80000300800 */
[----:B------:R-:W3:Y:S01]  /*11bb0*/  LDL.LU R209, [R1+0x2bc] ;  /* 0x0002bc0001d17983 */ /* 0x000ee20000300800 */
[----:B------:R-:W-:-:S02]  /*11bc0*/  IADD3.X R2, R2, UR19, RZ, P6, !PT ;  /* 0x0000001302027c10 */ /* 0x000fc4000b7fe4ff */
[----:B------:R-:W-:-:S05]  /*11bd0*/  IADD3 R174, P4, R174, UR13, RZ ;  /* 0x0000000daeae7c10 */ /* 0x000fca000ff9e0ff */
[----:B------:R0:W-:Y:S04]  /*11be0*/  STL [R1+0x254], R174 ;  /* 0x000254ae01007387 */ /* 0x0001e80000100800 */
[----:B------:R-:W3:Y:S04]  /*11bf0*/  LDL.LU R208, [R1+0x2c4] ;  /* 0x0002c40001d07983 */ /* 0x000ee80000300800 */
[----:B------:R-:W3:Y:S04]  /*11c00*/  LDL.LU R207, [R1+0x298] ;  /* 0x0002980001cf7983 */ /* 0x000ee80000300800 */
[----:B0-----:R-:W3:Y:S01]  /*11c10*/  LDL.LU R174, [R1+0x2cc] ;  /* 0x0002cc0001ae7983 */ /* 0x001ee20000300800 */
[----:B------:R-:W-:-:S05]  /*11c20*/  IADD3.X R175, R175, UR19, RZ, P5, !PT ;  /* 0x00000013afaf7c10 */ /* 0x000fca000affe4ff */
[----:B------:R0:W-:Y:S04]  /*11c30*/  STL [R1+0x228], R175 ;  /* 0x000228af01007387 */ /* 0x0001e80000100800 */
[----:B0-----:R-:W3:Y:S01]  /*11c40*/  LDL.LU R175, [R1+0x2a8] ;  /* 0x0002a80001af7983 */ /* 0x001ee20000300800 */
[----:B--2---:R-:W-:-:S05]  /*11c50*/  IADD3 R212, P5, R212, UR13, RZ ;  /* 0x0000000dd4d47c10 */ /* 0x004fca000ffbe0ff */
[----:B------:R0:W-:Y:S04]  /*11c60*/  STL [R1+0x25c], R212 ;  /* 0x00025cd401007387 */ /* 0x0001e80000100800 */
[----:B0-----:R-:W2:Y:S04]  /*11c70*/  LDL.LU R212, [R1+0x2b0] ;  /* 0x0002b00001d47983 */ /* 0x001ea80000300800 */
[----:B------:R0:W-:Y:S04]  /*11c80*/  STL [R1+0x230], R2 ;  /* 0x0002300201007387 */ /* 0x0001e80000100800 */
[----:B0-----:R-:W2:Y:S01]  /*11c90*/  LDL.LU R2, [R1+0x530] ;  /* 0x0005300001027983 */ /* 0x001ea20000300800 */
[----:B----4-:R-:W-:-:S02]  /*11ca0*/  IADD3 R176, P6, R176, UR13, RZ ;  /* 0x0000000db0b07c10 */ /* 0x010fc4000ffde0ff */
[----:B---3--:R-:W-:-:S03]  /*11cb0*/  IADD3.X R179, R179, UR19, RZ, P1, !PT ;  /* 0x00000013b3b37c10 */ /* 0x008fc60008ffe4ff */
[----:B------:R-:W-:Y:S01]  /*11cc0*/  STL [R1+0x264], R176 ;  /* 0x000264b001007387 */ /* 0x000fe20000100800 */
[----:B------:R-:W-:-:S03]  /*11cd0*/  IADD3 R178, P1, R178, UR13, RZ ;  /* 0x0000000db2b27c10 */ /* 0x000fc6000ff3e0ff */
[----:B------:R-:W-:Y:S01]  /*11ce0*/  STL [R1+0x238], R179 ;  /* 0x000238b301007387 */ /* 0x000fe20000100800 */
[----:B------:R-:W-:Y:S02]  /*11cf0*/  IADD3.X R0, R0, UR19, RZ, P4, !PT ;  /* 0x0000001300007c10 */ /* 0x000fe4000a7fe4ff */
[----:B------:R-:W-:Y:S01]  /*11d00*/  IADD3.X R181, R181, UR19, RZ, P2, !PT ;  /* 0x00000013b5b57c10 */ /* 0x000fe200097fe4ff */
[----:B------:R-:W-:Y:S01]  /*11d10*/  STL [R1+0x26c], R178 ;  /* 0x00026cb201007387 */ /* 0x000fe20000100800 */
[----:B------:R-:W-:-:S03]  /*11d20*/  IADD3 R180, P2, R180, UR13, RZ ;  /* 0x0000000db4b47c10 */ /* 0x000fc6000ff5e0ff */
[----:B------:R-:W-:Y:S01]  /*11d30*/  STL [R1+0x240], R181 ;  /* 0x000240b501007387 */ /* 0x000fe20000100800 */
[----:B------:R-:W-:-:S03]  /*11d40*/  IADD3.X R191, R191, UR19, RZ, P3, !PT ;  /* 0x00000013bfbf7c10 */ /* 0x000fc60009ffe4ff */
[----:B------:R-:W-:Y:S01]  /*11d50*/  STL [R1+0x274], R180 ;  /* 0x000274b401007387 */ /* 0x000fe20000100800 */
[----:B------:R-:W-:-:S03]  /*11d60*/  IADD3 R190, P3, R190, UR13, RZ ;  /* 0x0000000dbebe7c10 */ /* 0x000fc6000ff7e0ff */
[----:B------:R0:W-:Y:S01]  /*11d70*/  STL [R1+0x250], R0 ;  /* 0x0002500001007387 */ /* 0x0001e20000100800 */
[----:B------:R-:W-:-:S03]  /*11d80*/  IADD3 R210, P4, R210, UR13, RZ ;  /* 0x0000000dd2d27c10 */ /* 0x000fc6000ff9e0ff */
[----:B------:R-:W-:Y:S01]  /*11d90*/  STL [R1+0x248], R191 ;  /* 0x000248bf01007387 */ /* 0x000fe20000100800 */
[----:B------:R-:W-:-:S03]  /*11da0*/  IADD3.X R186, R186, UR19, RZ, P5, !PT ;  /* 0x00000013baba7c10 */ /* 0x000fc6000affe4ff */
[----:B0-----:R-:W3:Y:S01]  /*11db0*/  LDL.LU R0, [R1+0x52c] ;  /* 0x00052c0001007983 */ /* 0x001ee20000300800 */
[----:B------:R-:W-:-:S03]  /*11dc0*/  IADD3 R192, P5, R192, UR13, RZ ;  /* 0x0000000dc0c07c10 */ /* 0x000fc6000ffbe0ff */
[----:B------:R-:W-:Y:S01]  /*11dd0*/  STL [R1+0x27c], R190 ;  /* 0x00027cbe01007387 */ /* 0x000fe20000100800 */
[----:B------:R-:W-:-:S03]  /*11de0*/  IADD3.X R193, R193, UR19, RZ, P6, !PT ;  /* 0x00000013c1c17c10 */ /* 0x000fc6000b7fe4ff */
[----:B------:R-:W-:Y:S04]  /*11df0*/  STL [R1+0x284], R210 ;  /* 0x000284d201007387 */ /* 0x000fe80000100800 */
[----:B------:R-:W-:Y:S01]  /*11e00*/  STL [R1+0x258], R186 ;  /* 0x000258ba01007387 */ /* 0x000fe20000100800 */
[----:B--2---:R-:W-:-:S05]  /*11e10*/  IADD3 R2, P6, R2, UR13, RZ ;  /* 0x0000000d02027c10 */ /* 0x004fca000ffde0ff */
[----:B------:R0:W-:Y:S04]  /*11e20*/  STL [R1+0x294], R2 ;  /* 0x0002940201007387 */ /* 0x0001e80000100800 */
[----:B------:R-:W-:Y:S04]  /*11e30*/  STL [R1+0x28c], R192 ;  /* 0x00028cc001007387 */ /* 0x000fe80000100800 */
[----:B0-----:R-:W2:Y:S01]  /*11e40*/  LDL.LU R2, [R1+0x528] ;  /* 0x0005280001027983 */ /* 0x001ea20000300800 */
[----:B------:R-:W-:Y:S02]  /*11e50*/  IADD3.X R238, R238, UR19, RZ, P2, !PT ;  /* 0x00000013eeee7c10 */ /* 0x000fe400097fe4ff */
[----:B------:R-:W-:Y:S01]  /*11e60*/  IADD3.X R194, R194, UR19, RZ, P1, !PT ;  /* 0x00000013c2c27c10 */ /* 0x000fe20008ffe4ff */
[----:B------:R-:W-:Y:S01]  /*11e70*/  STL [R1+0x260], R193 ;  /* 0x000260c101007387 */ /* 0x000fe20000100800 */
[----:B------:R-:W-:-:S02]  /*11e80*/  IADD3 R185, P1, R185, UR13, RZ ;  /* 0x0000000db9b97c10 */ /* 0x000fc4000ff3e0ff */
[----:B------:R-:W-:Y:S01]  /*11e90*/  IADD3 R196, P2, R196, UR13, RZ ;  /* 0x0000000dc4c47c10 */ /* 0x000fe2000ff5e0ff */
[----:B------:R0:W-:Y:S01]  /*11ea0*/  STL [R1+0x270], R238 ;  /* 0x000270ee01007387 */ /* 0x0001e20000100800 */
[----:B------:R-:W-:Y:S02]  /*11eb0*/  IADD3.X R213, R213, UR19, RZ, P3, !PT ;  /* 0x00000013d5d57c10 */ /* 0x000fe40009ffe4ff */
[----:B------:R-:W-:Y:S01]  /*11ec0*/  IADD3.X R197, R197, UR19, RZ, P4, !PT ;  /* 0x00000013c5c57c10 */ /* 0x000fe2000a7fe4ff */
[----:B------:R-:W-:Y:S01]  /*11ed0*/  STL [R1+0x268], R194 ;  /* 0x000268c201007387 */ /* 0x000fe20000100800 */
[----:B------:R-:W-:-:S03]  /*11ee0*/  IADD3 R211, P3, R211, UR13, RZ ;  /* 0x0000000dd3d37c10 */ /* 0x000fc6000ff7e0ff */
[----:B0-----:R-:W4:Y:S04]  /*11ef0*/  LDL.LU R238, [R1+0x524] ;  /* 0x0005240001ee7983 */ /* 0x001f280000300800 */
[----:B------:R-:W-:Y:S04]  /*11f00*/  STL [R1+0x29c], R185 ;  /* 0x00029cb901007387 */ /* 0x000fe80000100800 */
[----:B------:R-:W-:Y:S04]  /*11f10*/  STL [R1+0x2a4], R196 ;  /* 0x0002a4c401007387 */ /* 0x000fe80000100800 */
[----:B------:R-:W-:Y:S01]  /*11f20*/  STL [R1+0x278], R213 ;  /* 0x000278d501007387 */ /* 0x000fe20000100800 */
[----:B--2---:R-:W-:-:S05]  /*11f30*/  IADD3 R2, P4, R2, UR13, RZ ;  /* 0x0000000d02027c10 */ /* 0x004fca000ff9e0ff */
[----:B------:R0:W-:Y:S04]  /*11f40*/  STL [R1+0x2b4], R2 ;  /* 0x0002b40201007387 */ /* 0x0001e80000100800 */
[----:B------:R-:W-:Y:S04]  /*11f50*/  STL [R1+0x2ac], R211 ;  /* 0x0002acd301007387 */ /* 0x000fe80000100800 */
[----:B0-----:R-:W2:Y:S01]  /*11f60*/  LDL.LU R2, [R1+0x520] ;  /* 0x0005200001027983 */ /* 0x001ea20000300800 */
[----:B---3--:R-:W-:Y:S02]  /*11f70*/  IADD3.X R0, R0, UR19, RZ, P6, !PT ;  /* 0x0000001300007c10 */ /* 0x008fe4000b7fe4ff */
[----:B------:R-:W-:Y:S01]  /*11f80*/  IADD3.X R195, R195, UR19, RZ, P5, !PT ;  /* 0x00000013c3c37c10 */ /* 0x000fe2000affe4ff */
[----:B------:R-:W-:Y:S01]  /*11f90*/  STL [R1+0x280], R197 ;  /* 0x000280c501007387 */ /* 0x000fe20000100800 */
[----:B------:R-:W-:-:S02]  /*11fa0*/  IADD3 R209, P5, R209, UR13, RZ ;  /* 0x0000000dd1d17c10 */ /* 0x000fc4000ffbe0ff */
[----:B------:R-:W-:Y:S01]  /*11fb0*/  IADD3 R208, P6, R208, UR13, RZ ;  /* 0x0000000dd0d07c10 */ /* 0x000fe2000ffde0ff */
[----:B------:R0:W-:Y:S01]  /*11fc0*/  STL [R1+0x290], R0 ;  /* 0x0002900001007387 */ /* 0x0001e20000100800 */
[----:B------:R-:W-:-:S03]  /*11fd0*/  IADD3.X R207, R207, UR19, RZ, P1, !PT ;  /* 0x00000013cfcf7c10 */ /* 0x000fc60008ffe4ff */
[----:B------:R-:W-:Y:S04]  /*11fe0*/  STL [R1+0x288], R195 ;  /* 0x000288c301007387 */ /* 0x000fe80000100800 */
[----:B0-----:R-:W3:Y:S04]  /*11ff0*/  LDL.LU R0, [R1+0x51c] ;  /* 0x00051c0001007983 */ /* 0x001ee80000300800 */
[----:B------:R-:W-:Y:S04]  /*12000*/  STL [R1+0x2bc], R209 ;  /* 0x0002bcd101007387 */ /* 0x000fe80000100800 */
[----:B------:R-:W-:Y:S04]  /*12010*/  STL [R1+0x2c4], R208 ;  /* 0x0002c4d001007387 */ /* 0x000fe80000100800 */
[----:B------:R-:W-:Y:S04]  /*12020*/  STS.U8 [R173+UR12+0x1d80], R177 ;  /* 0x001d80b1ad007988 */ /* 0x000fe8000800000c */
        /* <DEDUP_REMOVED lines=14> */
[----:B------:R-:W-:Y:S01]  /*12110*/  STS.U8 [R173+UR12+0x3b80], R206 ;  /* 0x003b80cead007988 */ /* 0x000fe2000800000c */
[----:B--2---:R-:W-:-:S05]  /*12120*/  IADD3.X R2, R2, UR19, RZ, P2, !PT ;  /* 0x0000001302027c10 */ /* 0x004fca00097fe4ff */
[----:B------:R0:W-:Y:S04]  /*12130*/  STL [R1+0x2a0], R2 ;  /* 0x0002a00201007387 */ /* 0x0001e80000100800 */
[----:B------:R-:W-:Y:S04]  /*12140*/  STL [R1+0x298], R207 ;  /* 0x000298cf01007387 */ /* 0x000fe80000100800 */
[----:B0-----:R-:W2:Y:S04]  /*12150*/  LDL.LU R2, [R1+0x518] ;  /* 0x0005180001027983 */ /* 0x001ea80000300800 */
[----:B------:R0:W-:Y:S01]  /*12160*/  STS.U8 [R173+UR12+0x3d80], R172 ;  /* 0x003d80acad007988 */ /* 0x0001e2000800000c */
[----:B------:R1:W-:Y:S06]  /*12170*/  MEMBAR.ALL.CTA ;  /* 0x0000000000007992 */ /* 0x0003ec0000008000 */
[----:B-1----:R-:W1:Y:S01]  /*12180*/  FENCE.VIEW.ASYNC.S ;  /* 0x00000000000073c6 */ /* 0x002e620000000000 */
[----:B------:R-:W-:Y:S01]  /*12190*/  UMOV UR20, UR6 ;  /* 0x0000000600147c82 */ /* 0x000fe20008000000 */
[----:B------:R-:W-:Y:S01]  /*121a0*/  UMOV UR21, 0x80000020 ;  /* 0x8000002000157882 */ /* 0x000fe20000000000 */
[----:B------:R-:W-:Y:S01]  /*121b0*/  UMOV UR22, UR4 ;  /* 0x0000000400167c82 */ /* 0x000fe20008000000 */
[----:B------:R-:W-:Y:S01]  /*121c0*/  UMOV UR23, 0x80000020 ;  /* 0x8000002000177882 */ /* 0x000fe20000000000 */
[----:B------:R-:W-:Y:S01]  /*121d0*/  IADD3 R174, P1, R174, UR13, RZ ;  /* 0x0000000daeae7c10 */ /* 0x000fe2000ff3e0ff */
[----:B0-----:R-:W0:Y:S08]  /*121e0*/  LDC R172, c[0x0][0x238] ;  /* 0x00008e00ffac7b82 */ /* 0x001e300000000800 */
[----:B-1----:R-:W-:Y:S06]  /*121f0*/  BAR.SYNC.DEFER_BLOCKING 0x0 ;  /* 0x0000000000007b1d */ /* 0x002fec0000010000 */
[----:B------:R-:W-:-:S06]  /*12200*/  WARPGROUP.ARRIVE ;  /* 0x00000000000079c5 */ /* 0x000fcc0000000000 */
[----:B------:R-:W-:Y:S01]  /*12210*/  QGMMA.64x256x32.F32.E5M2.E5M2 R24, gdesc[UR20], R24 ;  /* 0x03e00000141879f3 */ /* 0x000fe20008703818 */
[----:B------:R-:W-:Y:S02]  /*12220*/  IADD3.X R175, R175, UR19, RZ, P3, !PT ;  /* 0x00000013afaf7c10 */ /* 0x000fe40009ffe4ff */
[----:B---3--:R-:W-:Y:S02]  /*12230*/  IADD3.X R0, R0, UR19, RZ, P6, !PT ;  /* 0x0000001300007c10 */ /* 0x008fe4000b7fe4ff */
[----:B------:R-:W-:Y:S01]  /*12240*/  IADD3.X R212, R212, UR19, RZ, P4, !PT ;  /* 0x00000013d4d47c10 */ /* 0x000fe2000a7fe4ff */
[----:B------:R-:W-:Y:S01]  /*12250*/  STL [R1+0x2cc], R174 ;  /* 0x0002ccae01007387 */ /* 0x000fe20000100800 */
[----:B----4-:R-:W-:-:S03]  /*12260*/  IADD3.X R238, R238, UR19, RZ, P5, !PT ;  /* 0x00000013eeee7c10 */ /* 0x010fc6000affe4ff */
[----:B------:R-:W-:Y:S04]  /*12270*/  STL [R1+0x2a8], R175 ;  /* 0x0002a8af01007387 */ /* 0x000fe80000100800 */
[----:B------:R-:W-:Y:S04]  /*12280*/  STL [R1+0x2c0], R0 ;  /* 0x0002c00001007387 */ /* 0x000fe80000100800 */
[----:B------:R-:W-:Y:S04]  /*12290*/  STL [R1+0x2b0], R212 ;  /* 0x0002b0d401007387 */ /* 0x000fe80000100800 */
[----:B------:R-:W-:Y:S01]  /*122a0*/  STL [R1+0x2b8], R238 ;  /* 0x0002b8ee01007387 */ /* 0x000fe20000100800 */
[----:B--2---:R-:W-:-:S05]  /*122b0*/  IADD3.X R2, R2, UR19, RZ, P1, !PT ;  /* 0x0000001302027c10 */ /* 0x004fca0008ffe4ff */
[----:B------:R-:W-:Y:S01]  /*122c0*/  QGMMA.64x256x32.F32.E5M2.E5M2 R24, gdesc[UR8], R24, gsb0 ;  /* 0x03e00000081879f3 */ /* 0x000fe20008003818 */
[----:B------:R1:W-:Y:S04]  /*122d0*/  STL [R1+0x2c8], R2 ;  /* 0x0002c80201007387 */ /* 0x0003e80000100800 */
[----:B-1----:R1:W5:Y:S01]  /*122e0*/  LDL.LU R2, [R1+0x514] ;  /* 0x0005140001027983 */ /* 0x0023620000300800 */
[----:B------:R-:W2:Y:S01]  /*122f0*/  S2R R0, SR_TID.X ;  /* 0x0000000000007919 */ /* 0x000ea20000002100 */
[----:B0-----:R-:W-:Y:S02]  /*12300*/  IMAD.SHL.U32 R172, R172, 0x40, RZ ;  /* 0x00000040acac7824 */ /* 0x001fe400078e00ff */
[----:B------:R-:W-:-:S03]  /*12310*/  VIADD R5, R5, 0xffffffff ;  /* 0xffffffff05057836 */ /* 0x000fc60000000000 */
[----:B------:R-:W-:-:S04]  /*12320*/  IADD3 R171, P0, R172, R171, RZ ;  /* 0x000000abacab7210 */ /* 0x000fc80007f1e0ff */
[----:B------:R-:W-:Y:S02]  /*12330*/  LEA.HI.X.SX32 R3, R172, R3, 0x1, P0 ;  /* 0x00000003ac037211 */ /* 0x000fe400000f0eff */
[----:B------:R-:W-:Y:S01]  /*12340*/  ISETP.NE.U32.AND P0, PT, R5, RZ, PT ;  /* 0x000000ff0500720c */ /* 0x000fe20003f05070 */
[----:B------:R-:W-:Y:S01]  /*12350*/  UIADD3 UR16, UR16, -0x40, URZ ;  /* 0xffffffc010107890 */ /* 0x000fe2000fffe03f */
[----:B--2---:R-:W-:-:S04]  /*12360*/  SHF.R.U32.HI R0, RZ, 0x6, R0 ;  /* 0x00000006ff007819 */ /* 0x004fc80000011600 */
[----:B------:R-:W-:Y:S01]  /*12370*/  SGXT.U32 R0, R0, 0x1 ;  /* 0x000000010000781a */ /* 0x000fe20000000000 */
[----:B------:R-:W-:-:S06]  /*12380*/  WARPGROUP.DEPBAR.LE gsb0, 0x0 ;  /* 0x00008000000079c5 */ /* 0x000fcc0000010000 */
[----:B-1----:R-:W-:Y:S05]  /*12390*/  @P0 BRA `(.L_x_2) ;  /* 0xffffff8c00c00947 */ /* 0x002fea000383ffff */
.L_x_1:
[----:B------:R-:W2:Y:S01]  /*123a0*/  LDL.LU R174, [R1+0x4ac] ;  /* 0x0004ac0001ae7983 */ /* 0x000ea20000300800 */
[----:B------:R-:W0:Y:S01]  /*123b0*/  S2R R175, SR_TID.X ;  /* 0x0000000000af7919 */ /* 0x000e220000002100 */
[----:B------:R-:W-:Y:S01]  /*123c0*/  F2FP.SATFINITE.E5M2.F32.PACK_AB_MERGE_C R40, R41, R40, RZ ;  /* 0x000000282928723e */ /* 0x000fe200048060ff */
[----:B------:R-:W-:Y:S01]  /*123d0*/  ULDC.64 UR4, c[0x0][0x228] ;  /* 0x00008a0000047ab9 */ /* 0x000fe20000000a00 */
[----:B------:R-:W-:Y:S01]  /*123e0*/  F2FP.SATFINITE.E5M2.F32.PACK_AB_MERGE_C R44, R45, R44, RZ ;  /* 0x0000002c2d2c723e */ /* 0x000fe200048060ff */
[----:B------:R-:W3:Y:S01]  /*123f0*/  LDL.LU R173, [R1+0x3b8] ;  /* 0x0003b80001ad7983 */ /* 0x000ee20000300800 */
[----:B------:R-:W-:Y:S01]  /*12400*/  F2FP.SATFINITE.E5M2.F32.PACK_AB_MERGE_C R48, R49, R48, RZ ;  /* 0x000000303130723e */ /* 0x000fe200048060ff */
[----:B------:R-:W-:Y:S01]  /*12410*/  ULDC.64 UR6, c[0x0][0x220] ;  /* 0x0000880000067ab9 */ /* 0x000fe20000000a00 */
[----:B------:R-:W-:Y:S01]  /*12420*/  LOP3.LUT R40, R40, 0xffff, RZ, 0xc0, !PT ;  /* 0x0000ffff28287812 */ /* 0x000fe200078ec0ff */
[----:B------:R-:W4:Y:S01]  /*12430*/  LDL.LU R172, [R1+0x380] ;  /* 0x0003800001ac7983 */ /* 0x000f220000300800 */
[----:B------:R-:W-:-:S02]  /*12440*/  LOP3.LUT R17, R44, 0xffff, RZ, 0xc0, !PT ;  /* 0x0000ffff2c117812 */ /* 0x000fc400078ec0ff */
[----:B------:R-:W-:Y:S01]  /*12450*/  LOP3.LUT R48, R48, 0xffff, RZ, 0xc0, !PT ;  /* 0x0000ffff30307812 */ /* 0x000fe200078ec0ff */
[----:B------:R-:W3:Y:S01]  /*12460*/  LDL.LU R154, [R1+0x37c] ;  /* 0x00037c00019a7983 */ /* 0x000ee20000300800 */
[----:B------:R-:W-:Y:S02]  /*12470*/  F2FP.SATFINITE.E5M2.F32.PACK_AB_MERGE_C R72, R73, R72, RZ ;  /* 0x000000484948723e */ /* 0x000fe400048060ff */
[----:B------:R-:W-:Y:S01]  /*12480*/  F2FP.SATFINITE.E5M2.F32.PACK_AB_MERGE_C R76, R77, R76, RZ ;  /* 0x0000004c4d4c723e */ /* 0x000fe200048060ff */
[----:B-1----:R-:W3:Y:S01]  /*12490*/  LDL.LU R153, [R1+0x378] ;  /* 0x0003780001997983 */ /* 0x002ee20000300800 */
[----:B------:R-:W-:Y:S02]  /*124a0*/  F2FP.SATFINITE.E5M2.F32.PACK_AB_MERGE_C R80, R81, R80, RZ ;  /* 0x000000505150723e */ /* 0x000fe400048060ff */
[----:B------:R-:W-:Y:S01]  /*124b0*/  F2FP.SATFINITE.E5M2.F32.PACK_AB_MERGE_C R26, R27, R26, RZ ;  /* 0x0000001a1b1a723e */ /* 0x000fe200048060ff */
[----:B------:R-:W3:Y:S01]  /*124c0*/  LDL.LU R152, [R1+0x374] ;  /* 0x0003740001987983 */ /* 0x000ee20000300800 */
[----:B------:R-:W-:-:S02]  /*124d0*/  PRMT R9, R48, 0x3340, R1 ;  /* 0x0000334030097816 */ /* 0x000fc40000000001 */
[----:B------:R-:W-:Y:S01]  /*124e0*/  PRMT R12, R40, 0x3340, R17 ;  /* 0x00003340280c7816 */ /* 0x000fe20000000011 */
[----:B------:R-:W3:Y:S01]  /*124f0*/  LDL.LU R155, [R1+0x370] ;  /* 0x00037000019b7983 */ /* 0x000ee20000300800 */
[----:B------:R-:W-:Y:S02]  /*12500*/  LOP3.LUT R72, R72, 0xffff, RZ, 0xc0, !PT ;  /* 0x0000ffff48487812 */ /* 0x000fe400078ec0ff */
[----:B------:R-:W-:Y:S02]  /*12510*/  LOP3.LUT R27, R76, 0xffff, RZ, 0xc0, !PT ;  /* 0x0000ffff4c1b7812 */ /* 0x000fe400078ec0ff */
[----:B------:R-:W-:Y:S02]  /*12520*/  LOP3.LUT R80, R80, 0xffff, RZ, 0xc0, !PT ;  /* 0x0000ffff50507812 */ /* 0x000fe400078ec0ff */
[----:B------:R-:W-:Y:S01]  /*12530*/  F2FP.SATFINITE.E5M2.F32.PACK_AB_MERGE_C R88, R89, R88, RZ ;  /* 0x000000585958723e */ /* 0x000fe200048060ff */
[----:B0-----:R-:W-:Y:S01]  /*12540*/  IMAD.SHL.U32 R0, R175, 0x10, RZ ;  /* 0x00000010af007824 */ /* 0x001fe200078e00ff */
[----:B------:R-:W-:Y:S01]  /*12550*/  F2FP.SATFINITE.E5M2.F32.PACK_AB_MERGE_C R92, R93, R92, RZ ;  /* 0x0000005c5d5c723e */ /* 0x000fe200048060ff */
[----:B------:R-:W-:Y:S01]  /*12560*/  IMAD.SHL.U32 R3, R175, 0x80, RZ ;  /* 0x00000080af037824 */ /* 0x000fe200078e00ff */
[----:B------:R-:W-:-:S02]  /*12570*/  F2FP.SATFINITE.E5M2.F32.PACK_AB_MERGE_C R96, R97, R96, RZ ;  /* 0x000000606160723e */ /* 0x000fc400048060ff */
[----:B------:R-:W-:Y:S02]  /*12580*/  F2FP.SATFINITE.E5M2.F32.PACK_AB_MERGE_C R106, R107, R106, RZ ;  /* 0x0000006a6b6a723e */ /* 0x000fe400048060ff */
[----:B------:R-:W-:Y:S02]  /*12590*/  F2FP.SATFINITE.E5M2.F32.PACK_AB_MERGE_C R110, R111, R110, RZ ;  /* 0x0000006e6f6e723e */ /* 0x000fe400048060ff */
[----:B------:R-:W-:Y:S02]  /*125a0*/  F2FP.SATFINITE.E5M2.F32.PACK_AB_MERGE_C R114, R115, R114, RZ ;  /* 0x000000727372723e */ /* 0x000fe400048060ff */
[----:B------:R-:W-:Y:S02]  /*125b0*/  LOP3.LUT R0, R0, 0x70, RZ, 0xc0, !PT ;  /* 0x0000007000007812 */ /* 0x000fe400078ec0ff */
[----:B------:R-:W-:Y:S02]  /*125c0*/  LOP3.LUT R3, R3, 0x400, RZ, 0xc0, !PT ;  /* 0x0000040003037812 */ /* 0x000fe400078ec0ff */
[----:B------:R-:W-:-:S02]  /*125d0*/  F2FP.SATFINITE.E5M2.F32.PACK_AB_MERGE_C R24, R25, R24, RZ ;  /* 0x000000181918723e */ /* 0x000fc400048060ff */
[----:B------:R-:W-:Y:S02]  /*125e0*/  F2FP.SATFINITE.E5M2.F32.PACK_AB_MERGE_C R28, R29, R28, RZ ;  /* 0x0000001c1d1c723e */ /* 0x000fe400048060ff */
[----:B------:R-:W-:Y:S02]  /*125f0*/  PRMT R12, R12, 0x5410, R9 ;  /* 0x000054100c0c7816 */ /* 0x000fe40000000009 */
[----:B------:R-:W-:Y:S02]  /*12600*/  F2FP.SATFINITE.E5M2.F32.PACK_AB_MERGE_C R32, R33, R32, RZ ;  /* 0x000000202120723e */ /* 0x000fe400048060ff */
[----:B------:R-:W-:Y:S02]  /*12610*/  F2FP.SATFINITE.E5M2.F32.PACK_AB_MERGE_C R38, R39, R38, RZ ;  /* 0x000000262726723e */ /* 0x000fe400048060ff */
[----:B------:R-:W-:Y:S02]  /*12620*/  PRMT R18, R80, 0x3340, R1 ;  /* 0x0000334050127816 */ /* 0x000fe40000000001 */
[----:B------:R-:W-:-:S02]  /*12630*/  PRMT R9, R72, 0x3340, R27 ;  /* 0x0000334048097816 */ /* 0x000fc4000000001b */
[----:B------:R-:W-:Y:S02]  /*12640*/  F2FP.SATFINITE.E5M2.F32.PACK_AB_MERGE_C R30, R31, R30, RZ ;  /* 0x0000001e1f1e723e */ /* 0x000fe400048060ff */
[----:B------:R-:W-:Y:S02]  /*12650*/  LOP3.LUT R88, R88, 0xffff, RZ, 0xc0, !PT ;  /* 0x0000ffff58587812 */ /* 0x000fe400078ec0ff */
[----:B------:R-:W-:Y:S02]  /*12660*/  LOP3.LUT R33, R92, 0xffff, RZ, 0xc0, !PT ;  /* 0x0000ffff5c217812 */ /* 0x000fe400078ec0ff */
[----:B------:R-:W-:Y:S02]  /*12670*/  LOP3.LUT R96, R96, 0xffff, RZ, 0xc0, !PT ;  /* 0x0000ffff60607812 */ /* 0x000fe400078ec0ff */
[----:B------:R-:W-:Y:S02]  /*12680*/  LOP3.LUT R106, R106, 0xffff, RZ, 0xc0, !PT ;  /* 0x0000ffff6a6a7812 */ /* 0x000fe400078ec0ff */
[----:B------:R-:W-:-:S02]  /*12690*/  LOP3.LUT R39, R110, 0xffff, RZ, 0xc0, !PT ;  /* 0x0000ffff6e277812 */ /* 0x000fc400078ec0ff */
[----:B------:R-:W-:Y:S02]  /*126a0*/  LOP3.LUT R114, R114, 0xffff, RZ, 0xc0, !PT ;  /* 0x0000ffff72727812 */ /* 0x000fe400078ec0ff */
[----:B------:R-:W-:Y:S02]  /*126b0*/  F2FP.SATFINITE.E5M2.F32.PACK_AB_MERGE_C R34, R35, R34, RZ ;  /* 0x000000222322723e */ /* 0x000fe400048060ff */
[----:B------:R-:W-:Y:S02]  /*126c0*/  F2FP.SATFINITE.E5M2.F32.PACK_AB_MERGE_C R120, R121, R120, RZ ;  /* 0x000000787978723e */ /* 0x000fe400048060ff */
[----:B------:R-:W-:Y:S02]  /*126d0*/  F2FP.SATFINITE.E5M2.F32.PACK_AB_MERGE_C R124, R125, R124, RZ ;  /* 0x0000007c7d7c723e */ /* 0x000fe400048060ff */
[----:B------:R-:W-:Y:S02]  /*126e0*/  F2FP.SATFINITE.E5M2.F32.PACK_AB_MERGE_C R128, R129, R128, RZ ;  /* 0x000000808180723e */ /* 0x000fe400048060ff */
[----:B------:R-:W-:-:S02]  /*126f0*/  IADD3 R3, R3, UR12, R0 ;  /* 0x0000000c03037c10 */ /* 0x000fc4000fffe000 */
[----:B------:R-:W-:Y:S02]  /*12700*/  F2FP.SATFINITE.E5M2.F32.PACK_AB_MERGE_C R104, R105, R104, RZ ;  /* 0x000000686968723e */ /* 0x000fe400048060ff */
[----:B------:R-:W-:Y:S02]  /*12710*/  F2FP.SATFINITE.E5M2.F32.PACK_AB_MERGE_C R108, R109, R108, RZ ;  /* 0x0000006c6d6c723e */ /* 0x000fe400048060ff */
[----:B------:R-:W-:Y:S02]  /*12720*/  LOP3.LUT R4, R24, 0xffff, RZ, 0xc0, !PT ;  /* 0x0000ffff18047812 */ /* 0x000fe400078ec0ff */
[----:B------:R-:W-:Y:S02]  /*12730*/  LOP3.LUT R7, R28, 0xffff, RZ, 0xc0, !PT ;  /* 0x0000ffff1c077812 */ /* 0x000fe400078ec0ff */
[----:B------:R-:W-:Y:S02]  /*12740*/  LOP3.LUT R5, R26, 0xffff, RZ, 0xc0, !PT ;  /* 0x0000ffff1a057812 */ /* 0x000fe400078ec0ff */
[----:B------:R-:W-:-:S02]  /*12750*/  LOP3.LUT R16, R32, 0xffff, RZ, 0xc0, !PT ;  /* 0x0000ffff20107812 */ /* 0x000fc400078ec0ff */
[----:B------:R-:W-:Y:S02]  /*12760*/  PRMT R9, R9, 0x5410, R18 ;  /* 0x0000541009097816 */ /* 0x000fe40000000012 */
[----:B------:R-:W-:Y:S02]  /*12770*/  LOP3.LUT R30, R30, 0xffff, RZ, 0xc0, !PT ;  /* 0x0000ffff1e1e7812 */ /* 0x000fe400078ec0ff */
[--C-:B------:R-:W-:Y:S02]  /*12780*/  PRMT R18, R96, 0x3340, R1.reuse ;  /* 0x0000334060127816 */ /* 0x100fe40000000001 */
[----:B------:R-:W-:Y:S02]  /*12790*/  PRMT R29, R114, 0x3340, R1 ;  /* 0x00003340721d7816 */ /* 0x000fe40000000001 */
[----:B------:R-:W-:Y:S02]  /*127a0*/  PRMT R25, R88, 0x3340, R33 ;  /* 0x0000334058197816 */ /* 0x000fe40000000021 */
[----:B------:R-:W-:-:S02]  /*127b0*/  PRMT R26, R106, 0x3340, R39 ;  /* 0x000033406a1a7816 */ /* 0x000fc40000000027 */
[----:B------:R-:W-:Y:S02]  /*127c0*/  F2FP.SATFINITE.E5M2.F32.PACK_AB_MERGE_C R36, R37, R36, RZ ;  /* 0x000000242524723e */ /* 0x000fe400048060ff */
[----:B------:R-:W-:Y:S02]  /*127d0*/  LOP3.LUT R34, R34, 0xffff, RZ, 0xc0, !PT ;  /* 0x0000ffff22227812 */ /* 0x000fe400078ec0ff */
[----:B------:R-:W-:Y:S02]  /*127e0*/  LOP3.LUT R120, R120, 0xffff, RZ, 0xc0, !PT ;  /* 0x0000ffff78787812 */ /* 0x000fe400078ec0ff */
[----:B------:R-:W-:Y:S02]  /*127f0*/  LOP3.LUT R41, R124, 0xffff, RZ, 0xc0, !PT ;  /* 0x0000ffff7c297812 */ /* 0x000fe400078ec0ff */
[----:B------:R-:W-:Y:S02]  /*12800*/  LOP3.LUT R128, R128, 0xffff, RZ, 0xc0, !PT ;  /* 0x0000ffff80807812 */ /* 0x000fe400078ec0ff */
[----:B------:R-:W-:-:S02]  /*12810*/  PRMT R15, R4, 0x3340, R7 ;  /* 0x00003340040f7816 */ /* 0x000fc40000000007 */
[----:B------:R-:W-:Y:S02]  /*12820*/  LOP3.LUT R104, R104, 0xffff, RZ, 0xc0, !PT ;  /* 0x0000ffff68687812 */ /* 0x000fe400078ec0ff */
[----:B------:R-:W-:Y:S02]  /*12830*/  LOP3.LUT R37, R108, 0xffff, RZ, 0xc0, !PT ;  /* 0x0000ffff6c257812 */ /* 0x000fe400078ec0ff */
[----:B------:R-:W-:Y:S02]  /*12840*/  PRMT R6, R16, 0x3340, R1 ;  /* 0x0000334010067816 */ /* 0x000fe40000000001 */
[----:B------:R-:W-:Y:S02]  /*12850*/  SHF.R.U32.HI R4, RZ, 0x8, R4 ;  /* 0x00000008ff047819 */ /* 0x000fe40000011604 */
[----:B------:R-:W-:Y:S02]  /*12860*/  SHF.R.U32.HI R7, RZ, 0x8, R7 ;  /* 0x00000008ff077819 */ /* 0x000fe40000011607 */
[----:B------:R-:W-:-:S02]  /*12870*/  PRMT R25, R25, 0x5410, R18 ;  /* 0x0000541019197816 */ /* 0x000fc40000000012 */
[----:B------:R-:W-:Y:S02]  /*12880*/  PRMT R26, R26, 0x5410, R29 ;  /* 0x000054101a1a7816 */ /* 0x000fe4000000001d */
[----:B------:R-:W-:Y:S02]  /*12890*/  SHF.R.U32.HI R16, RZ, 0x8, R16 ;  /* 0x00000008ff107819 */ /* 0x000fe40000011610 */
[--C-:B------:R-:W-:Y:S02]  /*128a0*/  PRMT R8, R34, 0x3340, R1.reuse ;  /* 0x0000334022087816 */ /* 0x100fe40000000001 */
[----:B------:R-:W-:Y:S02]  /*128b0*/  PRMT R18, R128, 0x3340, R1 ;  /* 0x0000334080127816 */ /* 0x000fe40000000001 */
[----:B------:R-:W-:Y:S02]  /*128c0*/  PRMT R29, R120, 0x3340, R41 ;  /* 0x00003340781d7816 */ /* 0x000fe40000000029 */
[----:B------:R-:W-:-:S02]  /*128d0*/  SHF.R.U32.HI R48, RZ, 0x8, R48 ;  /* 0x00000008ff307819 */ /* 0x000fc40000011630 */
[--C-:B------:R-:W-:Y:S02]  /*128e0*/  PRMT R24, R104, 0x3340, R37.reuse ;  /* 0x0000334068187816 */ /* 0x100fe40000000025 */
[----:B------:R-:W-:Y:S02]  /*128f0*/  SHF.R.U32.HI R34, RZ, 0x8, R34 ;  /* 0x00000008ff227819 */ /* 0x000fe40000011622 */
[----:B------:R-:W-:Y:S02]  /*12900*/  LOP3.LUT R7, R7, 0xffff, RZ, 0xc0, !PT ;  /* 0x0000ffff07077812 */ /* 0x000fe400078ec0ff */
[----:B------:R-:W-:Y:S02]  /*12910*/  LOP3.LUT R4, R4, 0xffff, RZ, 0xc0, !PT ;  /* 0x0000ffff04047812 */ /* 0x000fe400078ec0ff */
[----:B------:R-:W-:Y:S02]  /*12920*/  SHF.R.U32.HI R104, RZ, 0x8, R104 ;  /* 0x00000008ff687819 */ /* 0x000fe40000011668 */
[----:B------:R-:W-:-:S02]  /*12930*/  SHF.R.U32.HI R37, RZ, 0x8, R37 ;  /* 0x00000008ff257819 */ /* 0x000fc40000011625 */
[----:B------:R-:W-:Y:S02]  /*12940*/  LOP3.LUT R16, R16, 0xffff, RZ, 0xc0, !PT ;  /* 0x0000ffff10107812 */ /* 0x000fe400078ec0ff */
[----:B------:R-:W-:Y:S02]  /*12950*/  PRMT R29, R29, 0x5410, R18 ;  /* 0x000054101d1d7816 */ /* 0x000fe40000000012 */
[----:B------:R-:W-:Y:S02]  /*12960*/  F2FP.SATFINITE.E5M2.F32.PACK_AB_MERGE_C R42, R43, R42, RZ ;  /* 0x0000002a2b2a723e */ /* 0x000fe400048060ff */
[----:B------:R-:W-:Y:S02]  /*12970*/  F2FP.SATFINITE.E5M2.F32.PACK_AB_MERGE_C R46, R47, R46, RZ ;  /* 0x0000002e2f2e723e */ /* 0x000fe400048060ff */
[----:B------:R-:W-:Y:S02]  /*12980*/  F2FP.SATFINITE.E5M2.F32.PACK_AB_MERGE_C R50, R51, R50, RZ ;  /* 0x000000323332723e */ /* 0x000fe400048060ff */
[----:B------:R-:W-:-:S02]  /*12990*/  LOP3.LUT R34, R34, 0xffff, RZ, 0xc0, !PT ;  /* 0x0000ffff22227812 */ /* 0x000fc400078ec0ff */
[----:B------:R-:W-:Y:S02]  /*129a0*/  LOP3.LUT R18, R48, 0xffff, RZ, 0xc0, !PT ;  /* 0x0000ffff30127812 */ /* 0x000fe400078ec0ff */
[----:B------:R-:W-:Y:S01]  /*129b0*/  PRMT R7, R4, 0x3340, R7 ;  /* 0x0000334004077816 */ /* 0x000fe20000000007 */
[----:B------:R-:W0:Y:S01]  /*129c0*/  S2R R48, SR_TID.X ;  /* 0x0000000000307919 */ /* 0x000e220000002100 */
[----:B------:R-:W-:Y:S02]  /*129d0*/  LOP3.LUT R37, R37, 0xffff, RZ, 0xc0, !PT ;  /* 0x0000ffff25257812 */ /* 0x000fe400078ec0ff */
[----:B------:R-:W-:Y:S02]  /*129e0*/  LOP3.LUT R104, R104, 0xffff, RZ, 0xc0, !PT ;  /* 0x0000ffff68687812 */ /* 0x000fe400078ec0ff */
[----:B------:R-:W-:Y:S02]  /*129f0*/  PRMT R4, R16, 0x3340, R1 ;  /* 0x0000334010047816 */ /* 0x000fe40000000001 */
[----:B------:R-:W-:-:S02]  /*12a00*/  F2FP.SATFINITE.E5M2.F32.PACK_AB_MERGE_C R56, R57, R56, RZ ;  /* 0x000000383938723e */ /* 0x000fc400048060ff */
[----:B------:R-:W-:Y:S02]  /*12a10*/  F2FP.SATFINITE.E5M2.F32.PACK_AB_MERGE_C R58, R59, R58, RZ ;  /* 0x0000003a3b3a723e */ /* 0x000fe400048060ff */
[----:B------:R-:W-:Y:S02]  /*12a20*/  F2FP.SATFINITE.E5M2.F32.PACK_AB_MERGE_C R60, R61, R60, RZ ;  /* 0x0000003c3d3c723e */ /* 0x000fe400048060ff */
[----:B------:R-:W-:Y:S02]  /*12a30*/  F2FP.SATFINITE.E5M2.F32.PACK_AB_MERGE_C R62, R63, R62, RZ ;  /* 0x0000003e3f3e723e */ /* 0x000fe400048060ff */
[----:B------:R-:W-:Y:S02]  /*12a40*/  F2FP.SATFINITE.E5M2.F32.PACK_AB_MERGE_C R64, R65, R64, RZ ;  /* 0x000000404140723e */ /* 0x000fe400048060ff */
[----:B------:R-:W-:Y:S02]  /*12a50*/  F2FP.SATFINITE.E5M2.F32.PACK_AB_MERGE_C R66, R67, R66, RZ ;  /* 0x000000424342723e */ /* 0x000fe400048060ff */
[----:B------:R-:W-:-:S02]  /*12a60*/  LOP3.LUT R42, R42, 0xffff, RZ, 0xc0, !PT ;  /* 0x0000ffff2a2a7812 */ /* 0x000fc400078ec0ff */
[----:B------:R-:W-:Y:S02]  /*12a70*/  LOP3.LUT R19, R46, 0xffff, RZ, 0xc0, !PT ;  /* 0x0000ffff2e137812 */ /* 0x000fe400078ec0ff */
[----:B------:R-:W-:Y:S02]  /*12a80*/  LOP3.LUT R50, R50, 0xffff, RZ, 0xc0, !PT ;  /* 0x0000ffff32327812 */ /* 0x000fe400078ec0ff */
[----:B------:R-:W-:Y:S02]  /*12a90*/  F2FP.SATFINITE.E5M2.F32.PACK_AB_MERGE_C R74, R75, R74, RZ ;  /* 0x0000004a4b4a723e */ /* 0x000fe400048060ff */
[----:B------:R-:W-:Y:S02]  /*12aa0*/  F2FP.SATFINITE.E5M2.F32.PACK_AB_MERGE_C R78, R79, R78, RZ ;  /* 0x0000004e4f4e723e */ /* 0x000fe400048060ff */
[----:B------:R-:W-:Y:S02]  /*12ab0*/  F2FP.SATFINITE.E5M2.F32.PACK_AB_MERGE_C R82, R83, R82, RZ ;  /* 0x000000525352723e */ /* 0x000fe400048060ff */
[----:B------:R-:W-:-:S02]  /*12ac0*/  PRMT R104, R104, 0x3340, R37 ;  /* 0x0000334068687816 */ /* 0x000fc40000000025 */
[----:B------:R-:W-:Y:S02]  /*12ad0*/  PRMT R15, R15, 0x5410, R6 ;  /* 0x000054100f0f7816 */ /* 0x000fe40000000006 */
[----:B------:R-:W-:Y:S02]  /*12ae0*/  PRMT R37, R7, 0x5410, R4 ;  /* 0x0000541007257816 */ /* 0x000fe40000000004 */
[----:B------:R-:W-:Y:S02]  /*12af0*/  LOP3.LUT R7, R38, 0xffff, RZ, 0xc0, !PT ;  /* 0x0000ffff26077812 */ /* 0x000fe400078ec0ff */
[----:B------:R-:W-:Y:S02]  /*12b00*/  PRMT R11, R50, 0x3340, R1 ;  /* 0x00003340320b7816 */ /* 0x000fe40000000001 */
[----:B------:R-:W-:Y:S02]  /*12b10*/  PRMT R10, R42, 0x3340, R19 ;  /* 0x000033402a0a7816 */ /* 0x000fe40000000013 */
[----:B------:R-:W-:-:S02]  /*12b20*/  LOP3.LUT R56, R56, 0xffff, RZ, 0xc0, !PT ;  /* 0x0000ffff38387812 */ /* 0x000fc400078ec0ff */
[----:B------:R-:W-:Y:S02]  /*12b30*/  LOP3.LUT R58, R58, 0xffff, RZ, 0xc0, !PT ;  /* 0x0000ffff3a3a7812 */ /* 0x000fe400078ec0ff */
[----:B------:R-:W-:Y:S02]  /*12b40*/  LOP3.LUT R21, R60, 0xffff, RZ, 0xc0, !PT ;  /* 0x0000ffff3c157812 */ /* 0x000fe400078ec0ff */
[----:B------:R-:W-:Y:S02]  /*12b50*/  LOP3.LUT R23, R62, 0xffff, RZ, 0xc0, !PT ;  /* 0x0000ffff3e177812 */ /* 0x000fe400078ec0ff */
[----:B------:R-:W-:Y:S02]  /*12b60*/  LOP3.LUT R64, R64, 0xffff, RZ, 0xc0, !PT ;  /* 0x0000ffff40407812 */ /* 0x000fe400078ec0ff */
[----:B------:R-:W-:Y:S02]  /*12b70*/  LOP3.LUT R66, R66, 0xffff, RZ, 0xc0, !PT ;  /* 0x0000ffff42427812 */ /* 0x000fe400078ec0ff */
[----:B------:R-:W-:-:S02]  /*12b80*/  LOP3.LUT R36, R36, 0xffff, RZ, 0xc0, !PT ;  /* 0x0000ffff24247812 */ /* 0x000fc400078ec0ff */
[----:B------:R-:W-:Y:S02]  /*12b90*/  F2FP.SATFINITE.E5M2.F32.PACK_AB_MERGE_C R112, R113, R112, RZ ;  /* 0x000000707170723e */ /* 0x000fe400048060ff */
[----:B------:R-:W-:Y:S02]  /*12ba0*/  LOP3.LUT R74, R74, 0xffff, RZ, 0xc0, !PT ;  /* 0x0000ffff4a4a7812 */ /* 0x000fe400078ec0ff */
[----:B------:R-:W-:Y:S02]  /*12bb0*/  LOP3.LUT R31, R78, 0xffff, RZ, 0xc0, !PT ;  /* 0x0000ffff4e1f7812 */ /* 0x000fe400078ec0ff */
[----:B------:R-:W-:Y:S02]  /*12bc0*/  LOP3.LUT R82, R82, 0xffff, RZ, 0xc0, !PT ;  /* 0x0000ffff52527812 */ /* 0x000fe400078ec0ff */
[----:B------:R-:W-:Y:S02]  /*12bd0*/  F2FP.SATFINITE.E5M2.F32.PACK_AB_MERGE_C R90, R91, R90, RZ ;  /* 0x0000005a5b5a723e */ /* 0x000fe400048060ff */
[----:B------:R-:W-:-:S02]  /*12be0*/  F2FP.SATFINITE.E5M2.F32.PACK_AB_MERGE_C R94, R95, R94, RZ ;  /* 0x0000005e5f5e723e */ /* 0x000fc400048060ff */
[----:B------:R-:W-:Y:S02]  /*12bf0*/  F2FP.SATFINITE.E5M2.F32.PACK_AB_MERGE_C R98, R99, R98, RZ ;  /* 0x000000626362723e */ /* 0x000fe400048060ff */
[----:B------:R-:W-:Y:S02]  /*12c00*/  PRMT R10, R10, 0x5410, R11 ;  /* 0x000054100a0a7816 */ /* 0x000fe4000000000b */
[----:B------:R-:W-:Y:S02]  /*12c10*/  PRMT R14, R56, 0x3340, R21 ;  /* 0x00003340380e7816 */ /* 0x000fe40000000015 */
[----:B------:R-:W-:Y:S02]  /*12c20*/  PRMT R13, R58, 0x3340, R23 ;  /* 0x000033403a0d7816 */ /* 0x000fe40000000017 */
[----:B------:R-:W-:Y:S02]  /*12c30*/  PRMT R4, R15, 0x4210, R36 ;  /* 0x000042100f047816 */ /* 0x000fe40000000024 */
[----:B------:R-:W-:-:S02]  /*12c40*/  PRMT R20, R82, 0x3340, R1 ;  /* 0x0000334052147816 */ /* 0x000fc40000000001 */
[----:B------:R-:W-:Y:S02]  /*12c50*/  PRMT R11, R74, 0x3340, R31 ;  /* 0x000033404a0b7816 */ /* 0x000fe4000000001f */
[----:B------:R-:W-:Y:S02]  /*12c60*/  LOP3.LUT R112, R112, 0xffff, RZ, 0xc0, !PT ;  /* 0x0000ffff70707812 */ /* 0x000fe400078ec0ff */
        /* <DEDUP_REMOVED lines=9> */
[----:B------:R-:W-:-:S02]  /*12d00*/  F2FP.SATFINITE.E5M2.F32.PACK_AB_MERGE_C R142, R143, R142, RZ ;  /* 0x0000008e8f8e723e */ /* 0x000fc400048060ff */
[----:B------:R-:W-:Y:S02]  /*12d10*/  F2FP.SATFINITE.E5M2.F32.PACK_AB_MERGE_C R144, R145, R144, RZ ;  /* 0x000000909190723e */ /* 0x000fe400048060ff */
[----:B------:R-:W-:Y:S02]  /*12d20*/  F2FP.SATFINITE.E5M2.F32.PACK_AB_MERGE_C R146, R147, R146, RZ ;  /* 0x000000929392723e */ /* 0x000fe400048060ff */
        /* <DEDUP_REMOVED lines=8> */
[----:B--2---:R-:W-:Y:S02]  /*12db0*/  LOP3.LUT R0, R174, 0x380, RZ, 0xc0, !PT ;  /* 0x00000380ae007812 */ /* 0x004fe400078ec0ff */
[----:B------:R-:W-:-:S02]  /*12dc0*/  F2FP.SATFINITE.E5M2.F32.PACK_AB_MERGE_C R116, R117, R116, RZ ;  /* 0x000000747574723e */ /* 0x000fc400048060ff */
[----:B------:R-:W-:Y:S01]  /*12dd0*/  F2FP.SATFINITE.E5M2.F32.PACK_AB_MERGE_C R118, R119, R118, RZ ;  /* 0x000000767776723e */ /* 0x000fe200048060ff */
[----:B------:R-:W-:Y:S01]  /*12de0*/  IMAD.IADD R0, R0, 0x1, R3 ;  /* 0x0000000100007824 */ /* 0x000fe200078e0203 */
[--C-:B------:R-:W-:Y:S02]  /*12df0*/  PRMT R3, R5, 0x3340, R30.reuse ;  /* 0x0000334005037816 */ /* 0x100fe4000000001e */
[----:B------:R-:W-:Y:S02]  /*12e00*/  SHF.R.U32.HI R5, RZ, 0x8, R5 ;  /* 0x00000008ff057819 */ /* 0x000fe40000011605 */
[----:B------:R-:W-:Y:S02]  /*12e10*/  SHF.R.U32.HI R30, RZ, 0x8, R30 ;  /* 0x00000008ff1e7819 */ /* 0x000fe4000001161e */
[----:B------:R-:W-:Y:S02]  /*12e20*/  LOP3.LUT R5, R5, 0xffff, RZ, 0xc0, !PT ;  /* 0x0000ffff05057812 */ /* 0x000fe400078ec0ff */
[----:B------:R-:W-:-:S02]  /*12e30*/  LOP3.LUT R30, R30, 0xffff, RZ, 0xc0, !PT ;  /* 0x0000ffff1e1e7812 */ /* 0x000fc400078ec0ff */
[----:B------:R-:W-:Y:S02]  /*12e40*/  F2FP.SATFINITE.E5M2.F32.PACK_AB_MERGE_C R134, R135, R134, RZ ;  /* 0x000000868786723e */ /* 0x000fe400048060ff */
[----:B------:R-:W-:Y:S02]  /*12e50*/  PRMT R16, R5, 0x3340, R30 ;  /* 0x0000334005107816 */ /* 0x000fe4000000001e */
[----:B------:R-:W-:Y:S02]  /*12e60*/  PRMT R5, R34, 0x3340, R1 ;  /* 0x0000334022057816 */ /* 0x000fe40000000001 */
[----:B------:R-:W-:Y:S02]  /*12e70*/  PRMT R6, R3, 0x5410, R8 ;  /* 0x0000541003067816 */ /* 0x000fe40000000008 */
[----:B------:R-:W-:Y:S02]  /*12e80*/  PRMT R16, R16, 0x5410, R5 ;  /* 0x0000541010107816 */ /* 0x000fe40000000005 */
[----:B------:R-:W-:-:S02]  /*12e90*/  PRMT R6, R6, 0x4210, R7 ;  /* 0x0000421006067816 */ /* 0x000fc40000000007 */
[--C-:B------:R-:W-:Y:S02]  /*12ea0*/  PRMT R3, R64, 0x3340, R1.reuse ;  /* 0x0000334040037816 */ /* 0x100fe40000000001 */
[----:B------:R-:W-:Y:S02]  /*12eb0*/  PRMT R8, R66, 0x3340, R1 ;  /* 0x0000334042087816 */ /* 0x000fe40000000001 */
[----:B------:R-:W-:Y:S02]  /*12ec0*/  PRMT R5, R37, 0x5210, R36 ;  /* 0x0000521025057816 */ /* 0x000fe40000000024 */
[----:B------:R-:W-:Y:S01]  /*12ed0*/  PRMT R7, R16, 0x5210, R7 ;  /* 0x0000521010077816 */ /* 0x000fe20000000007 */
[----:B------:R-:W-:Y:S01]  /*12ee0*/  BAR.SYNC.DEFER_BLOCKING 0x0 ;  /* 0x0000000000007b1d */ /* 0x000fe20000010000 */
[----:B------:R-:W-:Y:S02]  /*12ef0*/  PRMT R14, R14, 0x5410, R3 ;  /* 0x000054100e0e7816 */ /* 0x000fe40000000003 */
[----:B------:R-:W-:-:S02]  /*12f00*/  PRMT R13, R13, 0x5410, R8 ;  /* 0x000054100d0d7816 */ /* 0x000fc40000000008 */
[----:B------:R-:W-:-:S03]  /*12f10*/  PRMT R8, R11, 0x5410, R20 ;  /* 0x000054100b087816 */ /* 0x000fc60000000014 */
[----:B------:R-:W1:Y:S01]  /*12f20*/  LDC R37, c[0x0][0x248] ;  /* 0x00009200ff257b82 */ /* 0x000e620000000800 */
[--C-:B------:R-:W-:Y:S02]  /*12f30*/  PRMT R3, R112, 0x3340, R1.reuse ;  /* 0x0000334070037816 */ /* 0x100fe40000000001 */
[----:B------:R-:W-:Y:S02]  /*12f40*/  PRMT R20, R98, 0x3340, R1 ;  /* 0x0000334062147816 */ /* 0x000fe40000000001 */
[----:B------:R-:W-:Y:S02]  /*12f50*/  PRMT R11, R90, 0x3340, R35 ;  /* 0x000033405a0b7816 */ /* 0x000fe40000000023 */
[----:B------:R-:W-:Y:S02]  /*12f60*/  LOP3.LUT R122, R122, 0xffff, RZ, 0xc0, !PT ;  /* 0x0000ffff7a7a7812 */ /* 0x000fe400078ec0ff */
[----:B------:R-:W-:Y:S02]  /*12f70*/  LOP3.LUT R43, R126, 0xffff, RZ, 0xc0, !PT ;  /* 0x0000ffff7e2b7812 */ /* 0x000fe400078ec0ff */
[----:B------:R-:W-:-:S02]  /*12f80*/  LOP3.LUT R130, R130, 0xffff, RZ, 0xc0, !PT ;  /* 0x0000ffff82827812 */ /* 0x000fc400078ec0ff */
[----:B------:R-:W-:Y:S02]  /*12f90*/  LOP3.LUT R136, R136, 0xffff, RZ, 0xc0, !PT ;  /* 0x0000ffff88887812 */ /* 0x000fe400078ec0ff */
[----:B------:R-:W-:Y:S02]  /*12fa0*/  LOP3.LUT R138, R138, 0xffff, RZ, 0xc0, !PT ;  /* 0x0000ffff8a8a7812 */ /* 0x000fe400078ec0ff */
[----:B------:R-:W-:Y:S01]  /*12fb0*/  F2FP.SATFINITE.E5M2.F32.PACK_AB_MERGE_C R132, R133, R132, RZ ;  /* 0x000000848584723e */ /* 0x000fe200048060ff */
[----:B------:R2:W-:Y:S01]  /*12fc0*/  STSM.16.M88.4 [R0], R4 ;  /* 0x0000000400007844 */ /* 0x0005e20000000200 */
[----:B------:R-:W-:Y:S02]  /*12fd0*/  LOP3.LUT R45, R140, 0xffff, RZ, 0xc0, !PT ;  /* 0x0000ffff8c2d7812 */ /* 0x000fe400078ec0ff */
[----:B------:R-:W-:Y:S02]  /*12fe0*/  LOP3.LUT R47, R142, 0xffff, RZ, 0xc0, !PT ;  /* 0x0000ffff8e2f7812 */ /* 0x000fe400078ec0ff */
[----:B------:R-:W-:-:S02]  /*12ff0*/  LOP3.LUT R144, R144, 0xffff, RZ, 0xc0, !PT ;  /* 0x0000ffff90907812 */ /* 0x000fc400078ec0ff */
[----:B------:R-:W-:Y:S02]  /*13000*/  LOP3.LUT R146, R146, 0xffff, RZ, 0xc0, !PT ;  /* 0x0000ffff92927812 */ /* 0x000fe400078ec0ff */
[----:B------:R-:W-:Y:S02]  /*13010*/  PRMT R24, R24, 0x5410, R3 ;  /* 0x0000541018187816 */ /* 0x000fe40000000003 */
[----:B------:R-:W-:Y:S02]  /*13020*/  PRMT R11, R11, 0x5410, R20 ;  /* 0x000054100b0b7816 */ /* 0x000fe40000000014 */
[----:B------:R-:W-:Y:S02]  /*13030*/  PRMT R3, R130, 0x3340, R1 ;  /* 0x0000334082037816 */ /* 0x000fe40000000001 */
[----:B------:R-:W-:Y:S02]  /*13040*/  PRMT R28, R122, 0x3340, R43 ;  /* 0x000033407a1c7816 */ /* 0x000fe4000000002b */
[----:B------:R-:W-:-:S02]  /*13050*/  PRMT R49, R144, 0x3340, R1 ;  /* 0x0000334090317816 */ /* 0x000fc40000000001 */
[----:B------:R-:W-:Y:S02]  /*13060*/  PRMT R51, R146, 0x3340, R1 ;  /* 0x0000334092337816 */ /* 0x000fe40000000001 */
[----:B------:R-:W-:Y:S02]  /*13070*/  PRMT R32, R136, 0x3340, R45 ;  /* 0x0000334088207816 */ /* 0x000fe4000000002d */
[----:B------:R-:W-:Y:S02]  /*13080*/  PRMT R20, R138, 0x3340, R47 ;  /* 0x000033408a147816 */ /* 0x000fe4000000002f */
[----:B------:R-:W-:Y:S02]  /*13090*/  SHF.R.U32.HI R40, RZ, 0x8, R40 ;  /* 0x00000008ff287819 */ /* 0x000fe40000011628 */
[----:B------:R-:W-:Y:S02]  /*130a0*/  SHF.R.U32.HI R17, RZ, 0x8, R17 ;  /* 0x00000008ff117819 */ /* 0x000fe40000011611 */
[----:B------:R-:W-:-:S02]  /*130b0*/  SHF.R.U32.HI R42, RZ, 0x8, R42 ;  /* 0x00000008ff2a7819 */ /* 0x000fc4000001162a */
[----:B------:R-:W-:Y:S02]  /*130c0*/  SHF.R.U32.HI R19, RZ, 0x8, R19 ;  /* 0x00000008ff137819 */ /* 0x000fe40000011613 */
[----:B------:R-:W-:Y:S02]  /*130d0*/  SHF.R.U32.HI R50, RZ, 0x8, R50 ;  /* 0x00000008ff327819 */ /* 0x000fe40000011632 */
[----:B------:R-:W-:Y:S02]  /*130e0*/  PRMT R28, R28, 0x5410, R3 ;  /* 0x000054101c1c7816 */ /* 0x000fe40000000003 */
[----:B------:R-:W-:Y:S02]  /*130f0*/  PRMT R32, R32, 0x5410, R49 ;  /* 0x0000541020207816 */ /* 0x000fe40000000031 */
[----:B------:R-:W-:Y:S02]  /*13100*/  PRMT R3, R20, 0x5410, R51 ;  /* 0x0000541014037816 */ /* 0x000fe40000000033 */
[----:B------:R-:W-:-:S02]  /*13110*/  LOP3.LUT R17, R17, 0xffff, RZ, 0xc0, !PT ;  /* 0x0000ffff11117812 */ /* 0x000fc400078ec0ff */
[----:B------:R-:W-:Y:S02]  /*13120*/  LOP3.LUT R40, R40, 0xffff, RZ, 0xc0, !PT ;  /* 0x0000ffff28287812 */ /* 0x000fe400078ec0ff */
[----:B------:R-:W-:Y:S02]  /*13130*/  LOP3.LUT R20, R19, 0xffff, RZ, 0xc0, !PT ;  /* 0x0000ffff13147812 */ /* 0x000fe400078ec0ff */
[----:B------:R-:W-:Y:S02]  /*13140*/  LOP3.LUT R49, R42, 0xffff, RZ, 0xc0, !PT ;  /* 0x0000ffff2a317812 */ /* 0x000fe400078ec0ff */
[----:B------:R-:W-:Y:S02]  /*13150*/  LOP3.LUT R50, R50, 0xffff, RZ, 0xc0, !PT ;  /* 0x0000ffff32327812 */ /* 0x000fe400078ec0ff */
[----:B------:R-:W-:Y:S02]  /*13160*/  SHF.R.U32.HI R56, RZ, 0x8, R56 ;  /* 0x00000008ff387819 */ /* 0x000fe40000011638 */
[----:B------:R-:W-:-:S02]  /*13170*/  SHF.R.U32.HI R21, RZ, 0x8, R21 ;  /* 0x00000008ff157819 */ /* 0x000fc40000011615 */
[----:B------:R-:W-:Y:S02]  /*13180*/  SHF.R.U32.HI R64, RZ, 0x8, R64 ;  /* 0x00000008ff407819 */ /* 0x000fe40000011640 */
[----:B------:R-:W-:Y:S02]  /*13190*/  SHF.R.U32.HI R58, RZ, 0x8, R58 ;  /* 0x00000008ff3a7819 */ /* 0x000fe4000001163a */
[----:B------:R-:W-:Y:S02]  /*131a0*/  SHF.R.U32.HI R23, RZ, 0x8, R23 ;  /* 0x00000008ff177819 */ /* 0x000fe40000011617 */
[----:B------:R-:W-:Y:S02]  /*131b0*/  SHF.R.U32.HI R66, RZ, 0x8, R66 ;  /* 0x00000008ff427819 */ /* 0x000fe40000011642 */
[----:B------:R-:W-:Y:S02]  /*131c0*/  PRMT R19, R40, 0x3340, R17 ;  /* 0x0000334028137816 */ /* 0x000fe40000000011 */
[----:B------:R-:W-:-:S02]  /*131d0*/  PRMT R20, R49, 0x3340, R20 ;  /* 0x0000334031147816 */ /* 0x000fc40000000014 */
[----:B------:R-:W-:Y:S02]  /*131e0*/  PRMT R17, R50, 0x3340, R1 ;  /* 0x0000334032117816 */ /* 0x000fe40000000001 */
[----:B------:R-:W-:Y:S02]  /*131f0*/  LOP3.LUT R21, R21, 0xffff, RZ, 0xc0, !PT ;  /* 0x0000ffff15157812 */ /* 0x000fe400078ec0ff */
[----:B------:R-:W-:Y:S02]  /*13200*/  LOP3.LUT R56, R56, 0xffff, RZ, 0xc0, !PT ;  /* 0x0000ffff38387812 */ /* 0x000fe400078ec0ff */
[----:B------:R-:W-:Y:S02]  /*13210*/  LOP3.LUT R22, R64, 0xffff, RZ, 0xc0, !PT ;  /* 0x0000ffff40167812 */ /* 0x000fe400078ec0ff */
[----:B------:R-:W-:Y:S02]  /*13220*/  LOP3.LUT R23, R23, 0xffff, RZ, 0xc0, !PT ;  /* 0x0000ffff17177812 */ /* 0x000fe400078ec0ff */
[----:B------:R-:W-:-:S02]  /*13230*/  LOP3.LUT R58, R58, 0xffff, RZ, 0xc0, !PT ;  /* 0x0000ffff3a3a7812 */ /* 0x000fc400078ec0ff */
[----:B------:R-:W-:Y:S02]  /*13240*/  SHF.R.U32.HI R106, RZ, 0x8, R106 ;  /* 0x00000008ff6a7819 */ /* 0x000fe4000001166a */
[----:B------:R-:W-:Y:S02]  /*13250*/  SHF.R.U32.HI R39, RZ, 0x8, R39 ;  /* 0x00000008ff277819 */ /* 0x000fe40000011627 */
[----:B------:R-:W-:Y:S02]  /*13260*/  LOP3.LUT R30, R66, 0xffff, RZ, 0xc0, !PT ;  /* 0x0000ffff421e7812 */ /* 0x000fe400078ec0ff */
[----:B0-----:R-:W-:Y:S02]  /*13270*/  LOP3.LUT R36, R48, 0x7f, RZ, 0xc0, !PT ;  /* 0x0000007f30247812 */ /* 0x001fe400078ec0ff */
[----:B------:R-:W-:Y:S02]  /*13280*/  PRMT R18, R18, 0x3340, R1 ;  /* 0x0000334012127816 */ /* 0x000fe40000000001 */
[----:B------:R-:W-:-:S02]  /*13290*/  PRMT R21, R56, 0x3340, R21 ;  /* 0x0000334038157816 */ /* 0x000fc40000000015 */
[----:B------:R-:W-:Y:S02]  /*132a0*/  PRMT R22, R22, 0x3340, R1 ;  /* 0x0000334016167816 */ /* 0x000fe40000000001 */
[----:B------:R-:W-:Y:S02]  /*132b0*/  PRMT R23, R58, 0x3340, R23 ;  /* 0x000033403a177816 */ /* 0x000fe40000000017 */
[----:B------:R-:W-:Y:S02]  /*132c0*/  LOP3.LUT R46, R39, 0xffff, RZ, 0xc0, !PT ;  /* 0x0000ffff272e7812 */ /* 0x000fe400078ec0ff */
[----:B------:R-:W-:Y:S02]  /*132d0*/  LOP3.LUT R49, R106, 0xffff, RZ, 0xc0, !PT ;  /* 0x0000ffff6a317812 */ /* 0x000fe400078ec0ff */
[----:B------:R-:W-:Y:S02]  /*132e0*/  PRMT R20, R20, 0x5410, R17 ;  /* 0x0000541014147816 */ /* 0x000fe40000000011 */
[----:B------:R-:W-:-:S02]  /*132f0*/  PRMT R30, R30, 0x3340, R1 ;  /* 0x000033401e1e7816 */ /* 0x000fc40000000001 */
[----:B------:R-:W-:Y:S02]  /*13300*/  LOP3.LUT R17, R54, 0xffff, RZ, 0xc0, !PT ;  /* 0x0000ffff36117812 */ /* 0x000fe400078ec0ff */
[----:B------:R-:W-:Y:S02]  /*13310*/  LEA R36, R36, UR12, 0x4 ;  /* 0x0000000c24247c11 */ /* 0x000fe4000f8e20ff */
[----:B------:R-:W-:Y:S02]  /*13320*/  PRMT R49, R49, 0x3340, R46 ;  /* 0x0000334031317816 */ /* 0x000fe4000000002e */
[----:B------:R-:W-:Y:S02]  /*13330*/  PRMT R18, R19, 0x5410, R18 ;  /* 0x0000541013127816 */ /* 0x000fe40000000012 */
[----:B------:R-:W-:Y:S02]  /*13340*/  PRMT R46, R21, 0x5410, R22 ;  /* 0x00005410152e7816 */ /* 0x000fe40000000016 */
[----:B------:R-:W-:-:S02]  /*13350*/  PRMT R19, R23, 0x5410, R30 ;  /* 0x0000541017137816 */ /* 0x000fc4000000001e */
[--C-:B--2---:R-:W-:Y:S01]  /*13360*/  PRMT R7, R20, 0x5210, R17.reuse ;  /* 0x0000521014077816 */ /* 0x104fe20000000011 */
[----:B------:R-:W-:Y:S01]  /*13370*/  BAR.SYNC.DEFER_BLOCKING 0x0 ;  /* 0x0000000000007b1d */ /* 0x000fe20000010000 */
[----:B------:R-:W-:Y:S02]  /*13380*/  LOP3.LUT R15, R52, 0xffff, RZ, 0xc0, !PT ;  /* 0x0000ffff340f7812 */ /* 0x000fe400078ec0ff */
[----:B------:R-:W-:Y:S02]  /*13390*/  PRMT R6, R10, 0x4210, R17 ;  /* 0x000042100a067816 */ /* 0x000fe40000000011 */
[----:B------:R-:W-:Y:S02]  /*133a0*/  F2FP.SATFINITE.E5M2.F32.PACK_AB_MERGE_C R148, R149, R148, RZ ;  /* 0x000000949594723e */ /* 0x000fe400048060ff */
[----:B------:R-:W-:Y:S02]  /*133b0*/  F2FP.SATFINITE.E5M2.F32.PACK_AB_MERGE_C R150, R151, R150, RZ ;  /* 0x000000969796723e */ /* 0x000fe400048060ff */
[----:B----4-:R-:W-:Y:S01]  /*133c0*/  ISETP.GE.AND P0, PT, R172, UR4, PT ;  /* 0x00000004ac007c0c */ /* 0x010fe2000bf06270 */
[----:B------:R-:W-:Y:S01]  /*133d0*/  ULDC UR4, c[0x0][0x22c] ;  /* 0x00008b0000047ab9 */ /* 0x000fe20000000800 */
[----:B------:R-:W0:Y:S01]  /*133e0*/  LDS.128 R20, [R36] ;  /* 0x0000000024147984 */ /* 0x000e220000000c00 */
[----:B------:R-:W-:-:S02]  /*133f0*/  PRMT R4, R12, 0x4210, R15 ;  /* 0x000042100c047816 */ /* 0x000fc4000000000f */
[----:B------:R-:W-:Y:S01]  /*13400*/  PRMT R5, R18, 0x5210, R15 ;  /* 0x0000521012057816 */ /* 0x000fe2000000000f */
[----:B------:R-:W-:Y:S01]  /*13410*/  BAR.SYNC.DEFER_BLOCKING 0x0 ;  /* 0x0000000000007b1d */ /* 0x000fe20000010000 */
[----:B------:R-:W-:Y:S02]  /*13420*/  LOP3.LUT R70, R70, 0xffff, RZ, 0xc0, !PT ;  /* 0x0000ffff46467812 */ /* 0x000fe400078ec0ff */
[----:B------:R-:W-:Y:S02]  /*13430*/  SHF.R.U32.HI R74, RZ, 0x8, R74 ;  /* 0x00000008ff4a7819 */ /* 0x000fe4000001164a */
[----:B------:R-:W-:Y:S02]  /*13440*/  SHF.R.U32.HI R31, RZ, 0x8, R31 ;  /* 0x00000008ff1f7819 */ /* 0x000fe4000001161f */
[----:B------:R-:W-:Y:S02]  /*13450*/  SHF.R.U32.HI R82, RZ, 0x8, R82 ;  /* 0x00000008ff527819 */ /* 0x000fe40000011652 */
[----:B------:R-:W-:-:S02]  /*13460*/  SHF.R.U32.HI R72, RZ, 0x8, R72 ;  /* 0x00000008ff487819 */ /* 0x000fc40000011648 */
[----:B------:R-:W-:Y:S02]  /*13470*/  SHF.R.U32.HI R27, RZ, 0x8, R27 ;  /* 0x00000008ff1b7819 */ /* 0x000fe4000001161b */
[----:B------:R-:W-:Y:S02]  /*13480*/  SHF.R.U32.HI R80, RZ, 0x8, R80 ;  /* 0x00000008ff507819 */ /* 0x000fe40000011650 */
[----:B------:R-:W-:Y:S02]  /*13490*/  LOP3.LUT R84, R84, 0xffff, RZ, 0xc0, !PT ;  /* 0x0000ffff54547812 */ /* 0x000fe400078ec0ff */
[----:B------:R-:W-:Y:S02]  /*134a0*/  LOP3.LUT R102, R102, 0xffff, RZ, 0xc0, !PT ;  /* 0x0000ffff66667812 */ /* 0x000fe400078ec0ff */
[----:B------:R-:W-:Y:S02]  /*134b0*/  SHF.R.U32.HI R88, RZ, 0x8, R88 ;  /* 0x00000008ff587819 */ /* 0x000fe40000011658 */
[----:B------:R-:W-:-:S02]  /*134c0*/  SHF.R.U32.HI R33, RZ, 0x8, R33 ;  /* 0x00000008ff217819 */ /* 0x000fc40000011621 */
[----:B------:R-:W-:Y:S01]  /*134d0*/  SHF.R.U32.HI R96, RZ, 0x8, R96 ;  /* 0x00000008ff607819 */ /* 0x000fe20000011660 */
[----:B------:R2:W-:Y:S01]  /*134e0*/  STSM.16.M88.4 [R0], R4 ;  /* 0x0000000400007844 */ /* 0x0005e20000000200 */
[----:B------:R-:W-:Y:S02]  /*134f0*/  SHF.R.U32.HI R90, RZ, 0x8, R90 ;  /* 0x00000008ff5a7819 */ /* 0x000fe4000001165a */
[----:B------:R-:W-:Y:S02]  /*13500*/  SHF.R.U32.HI R35, RZ, 0x8, R35 ;  /* 0x00000008ff237819 */ /* 0x000fe40000011623 */
[----:B------:R-:W-:Y:S02]  /*13510*/  SHF.R.U32.HI R98, RZ, 0x8, R98 ;  /* 0x00000008ff627819 */ /* 0x000fe40000011662 */
[----:B------:R-:W-:Y:S02]  /*13520*/  LOP3.LUT R100, R100, 0xffff, RZ, 0xc0, !PT ;  /* 0x0000ffff64647812 */ /* 0x000fe400078ec0ff */
[----:B------:R-:W-:-:S02]  /*13530*/  SHF.R.U32.HI R112, RZ, 0x8, R112 ;  /* 0x00000008ff707819 */ /* 0x000fc40000011670 */
[----:B------:R-:W-:Y:S02]  /*13540*/  SHF.R.U32.HI R114, RZ, 0x8, R114 ;  /* 0x00000008ff727819 */ /* 0x000fe40000011672 */
[----:B------:R-:W-:Y:S02]  /*13550*/  SHF.R.U32.HI R122, RZ, 0x8, R122 ;  /* 0x00000008ff7a7819 */ /* 0x000fe4000001167a */
[----:B------:R-:W-:Y:S02]  /*13560*/  SHF.R.U32.HI R43, RZ, 0x8, R43 ;  /* 0x00000008ff2b7819 */ /* 0x000fe4000001162b */
[--C-:B--2---:R-:W-:Y:S01]  /*13570*/  PRMT R7, R19, 0x5210, R70.reuse ;  /* 0x0000521013077816 */ /* 0x104fe20000000046 */
[----:B------:R-:W-:Y:S01]  /*13580*/  BAR.SYNC.DEFER_BLOCKING 0x0 ;  /* 0x0000000000007b1d */ /* 0x000fe20000010000 */
[----:B------:R-:W-:Y:S02]  /*13590*/  LOP3.LUT R15, R68, 0xffff, RZ, 0xc0, !PT ;  /* 0x0000ffff440f7812 */ /* 0x000fe400078ec0ff */
[----:B------:R-:W-:-:S02]  /*135a0*/  PRMT R6, R13, 0x4210, R70 ;  /* 0x000042100d067816 */ /* 0x000fc40000000046 */
[----:B------:R-:W-:Y:S02]  /*135b0*/  SHF.R.U32.HI R130, RZ, 0x8, R130 ;  /* 0x00000008ff827819 */ /* 0x000fe40000011682 */
[----:B------:R-:W-:Y:S02]  /*135c0*/  LOP3.LUT R132, R132, 0xffff, RZ, 0xc0, !PT ;  /* 0x0000ffff84847812 */ /* 0x000fe400078ec0ff */
[----:B------:R-:W-:Y:S02]  /*135d0*/  SHF.R.U32.HI R120, RZ, 0x8, R120 ;  /* 0x00000008ff787819 */ /* 0x000fe40000011678 */
[----:B------:R-:W-:Y:S02]  /*135e0*/  SHF.R.U32.HI R41, RZ, 0x8, R41 ;  /* 0x00000008ff297819 */ /* 0x000fe40000011629 */
[----:B------:R-:W-:Y:S02]  /*135f0*/  SHF.R.U32.HI R128, RZ, 0x8, R128 ;  /* 0x00000008ff807819 */ /* 0x000fe40000011680 */
[----:B------:R-:W-:-:S02]  /*13600*/  SHF.R.U32.HI R136, RZ, 0x8, R136 ;  /* 0x00000008ff887819 */ /* 0x000fc40000011688 */
[----:B------:R-:W-:Y:S02]  /*13610*/  SHF.R.U32.HI R45, RZ, 0x8, R45 ;  /* 0x00000008ff2d7819 */ /* 0x000fe4000001162d */
[----:B------:R-:W-:Y:S02]  /*13620*/  SHF.R.U32.HI R144, RZ, 0x8, R144 ;  /* 0x00000008ff907819 */ /* 0x000fe40000011690 */
[----:B------:R-:W-:Y:S02]  /*13630*/  SHF.R.U32.HI R138, RZ, 0x8, R138 ;  /* 0x00000008ff8a7819 */ /* 0x000fe4000001168a */
[----:B------:R-:W-:Y:S01]  /*13640*/  SHF.R.U32.HI R47, RZ, 0x8, R47 ;  /* 0x00000008ff2f7819 */ /* 0x000fe2000001162f */
[----:B------:R-:W2:Y:S01]  /*13650*/  LDS.128 R16, [R36] ;  /* 0x0000000024107984 */ /* 0x000ea20000000c00 */
[--C-:B------:R-:W-:Y:S02]  /*13660*/  PRMT R4, R14, 0x4210, R15.reuse ;  /* 0x000042100e047816 */ /* 0x100fe4000000000f */
[----:B------:R-:W-:Y:S01]  /*13670*/  PRMT R5, R46, 0x5210, R15 ;  /* 0x000052102e057816 */ /* 0x000fe2000000000f */
[----:B------:R-:W-:Y:S01]  /*13680*/  BAR.SYNC.DEFER_BLOCKING 0x0 ;  /* 0x0000000000007b1d */ /* 0x000fe20000010000 */
[----:B------:R-:W-:-:S02]  /*13690*/  LOP3.LUT R31, R31, 0xffff, RZ, 0xc0, !PT ;  /* 0x0000ffff1f1f7812 */ /* 0x000fc400078ec0ff */
[----:B------:R-:W-:Y:S02]  /*136a0*/  LOP3.LUT R74, R74, 0xffff, RZ, 0xc0, !PT ;  /* 0x0000ffff4a4a7812 */ /* 0x000fe400078ec0ff */
[----:B------:R-:W-:Y:S02]  /*136b0*/  LOP3.LUT R40, R82, 0xffff, RZ, 0xc0, !PT ;  /* 0x0000ffff52287812 */ /* 0x000fe400078ec0ff */
[----:B------:R-:W-:Y:S02]  /*136c0*/  PRMT R31, R74, 0x3340, R31 ;  /* 0x000033404a1f7816 */ /* 0x000fe4000000001f */
[----:B------:R-:W-:Y:S02]  /*136d0*/  SHF.R.U32.HI R146, RZ, 0x8, R146 ;  /* 0x00000008ff927819 */ /* 0x000fe40000011692 */
[----:B------:R-:W-:Y:S02]  /*136e0*/  LOP3.LUT R150, R150, 0xffff, RZ, 0xc0, !PT ;  /* 0x0000ffff96967812 */ /* 0x000fe400078ec0ff */
[----:B---3--:R-:W-:Y:S01]  /*136f0*/  ISETP.LT.AND P2, PT, R173, UR4, !P0 ;  /* 0x00000004ad007c0c */ /* 0x008fe2000c741270 */
[----:B------:R-:W-:Y:S01]  /*13700*/  ULDC UR4, c[0x0][0x244] ;  /* 0x0000910000047ab9 */ /* 0x000fe20000000800 */
[----:B------:R3:W-:Y:S01]  /*13710*/  STSM.16.M88.4 [R0], R4 ;  /* 0x0000000400007844 */ /* 0x0007e20000000200 */
[----:B------:R-:W-:-:S02]  /*13720*/  PRMT R40, R40, 0x3340, R1 ;  /* 0x0000334028287816 */ /* 0x000fc40000000001 */
[----:B------:R-:W-:Y:S02]  /*13730*/  LOP3.LUT R13, R86, 0xffff, RZ, 0xc0, !PT ;  /* 0x0000ffff560d7812 */ /* 0x000fe400078ec0ff */
[----:B------:R-:W-:Y:S02]  /*13740*/  PRMT R40, R31, 0x5410, R40 ;  /* 0x000054101f287816 */ /* 0x000fe40000000028 */
[----:B------:R-:W-:Y:S02]  /*13750*/  LOP3.LUT R27, R27, 0xffff, RZ, 0xc0, !PT ;  /* 0x0000ffff1b1b7812 */ /* 0x000fe400078ec0ff */
[--C-:B---3--:R-:W-:Y:S02]  /*13760*/  PRMT R6, R8, 0x4210, R13.reuse ;  /* 0x0000421008067816 */ /* 0x108fe4000000000d */
[----:B------:R-:W-:Y:S01]  /*13770*/  PRMT R7, R40, 0x5210, R13 ;  /* 0x0000521028077816 */ /* 0x000fe2000000000d */
[----:B------:R-:W-:Y:S01]  /*13780*/  BAR.SYNC.DEFER_BLOCKING 0x0 ;  /* 0x0000000000007b1d */ /* 0x000fe20000010000 */
[----:B------:R-:W-:-:S02]  /*13790*/  LOP3.LUT R72, R72, 0xffff, RZ, 0xc0, !PT ;  /* 0x0000ffff48487812 */ /* 0x000fc400078ec0ff */
[----:B------:R-:W-:Y:S02]  /*137a0*/  LOP3.LUT R34, R80, 0xffff, RZ, 0xc0, !PT ;  /* 0x0000ffff50227812 */ /* 0x000fe400078ec0ff */
[----:B------:R-:W-:Y:S02]  /*137b0*/  PRMT R27, R72, 0x3340, R27 ;  /* 0x00003340481b7816 */ /* 0x000fe4000000001b */
[----:B------:R-:W-:Y:S01]  /*137c0*/  PRMT R34, R34, 0x3340, R1 ;  /* 0x0000334022227816 */ /* 0x000fe20000000001 */
[----:B------:R-:W3:Y:S03]  /*137d0*/  LDS.128 R12, [R36] ;  /* 0x00000000240c7984 */ /* 0x000ee60000000c00 */
[----:B------:R-:W-:Y:S02]  /*137e0*/  PRMT R27, R27, 0x5410, R34 ;  /* 0x000054101b1b7816 */ /* 0x000fe40000000022 */
[----:B------:R-:W-:-:S02]  /*137f0*/  PRMT R4, R9, 0x4210, R84 ;  /* 0x0000421009047816 */ /* 0x000fc40000000054 */
[----:B------:R-:W-:Y:S01]  /*13800*/  PRMT R5, R27, 0x5210, R84 ;  /* 0x000052101b057816 */ /* 0x000fe20000000054 */
[----:B------:R-:W-:Y:S06]  /*13810*/  BAR.SYNC.DEFER_BLOCKING 0x0 ;  /* 0x0000000000007b1d */ /* 0x000fec0000010000 */
[----:B------:R4:W-:Y:S01]  /*13820*/  STSM.16.M88.4 [R0], R4 ;  /* 0x0000000400007844 */ /* 0x0009e20000000200 */
[----:B------:R-:W-:Y:S02]  /*13830*/  LOP3.LUT R33, R33, 0xffff, RZ, 0xc0, !PT ;  /* 0x0000ffff21217812 */ /* 0x000fe400078ec0ff */
[----:B------:R-:W-:-:S02]  /*13840*/  LOP3.LUT R88, R88, 0xffff, RZ, 0xc0, !PT ;  /* 0x0000ffff58587812 */ /* 0x000fc400078ec0ff */
[----:B------:R-:W-:Y:S02]  /*13850*/  LOP3.LUT R42, R96, 0xffff, RZ, 0xc0, !PT ;  /* 0x0000ffff602a7812 */ /* 0x000fe400078ec0ff */
[----:B------:R-:W-:Y:S02]  /*13860*/  LOP3.LUT R35, R35, 0xffff, RZ, 0xc0, !PT ;  /* 0x0000ffff23237812 */ /* 0x000fe400078ec0ff */
[----:B----4-:R-:W-:Y:S01]  /*13870*/  PRMT R6, R11, 0x4210, R102 ;  /* 0x000042100b067816 */ /* 0x010fe20000000066 */
[----:B------:R-:W-:Y:S01]  /*13880*/  BAR.SYNC.DEFER_BLOCKING 0x0 ;  /* 0x0000000000007b1d */ /* 0x000fe20000010000 */
[----:B------:R-:W-:Y:S02]  /*13890*/  LOP3.LUT R90, R90, 0xffff, RZ, 0xc0, !PT ;  /* 0x0000ffff5a5a7812 */ /* 0x000fe400078ec0ff */
[----:B------:R-:W-:Y:S02]  /*138a0*/  LOP3.LUT R44, R98, 0xffff, RZ, 0xc0, !PT ;  /* 0x0000ffff622c7812 */ /* 0x000fe400078ec0ff */
[----:B------:R-:W-:-:S02]  /*138b0*/  PRMT R33, R88, 0x3340, R33 ;  /* 0x0000334058217816 */ /* 0x000fc40000000021 */
[----:B------:R-:W-:Y:S02]  /*138c0*/  PRMT R42, R42, 0x3340, R1 ;  /* 0x000033402a2a7816 */ /* 0x000fe40000000001 */
[----:B------:R-:W-:Y:S02]  /*138d0*/  PRMT R35, R90, 0x3340, R35 ;  /* 0x000033405a237816 */ /* 0x000fe40000000023 */
[----:B------:R-:W-:Y:S01]  /*138e0*/  PRMT R44, R44, 0x3340, R1 ;  /* 0x000033402c2c7816 */ /* 0x000fe20000000001 */
[----:B------:R-:W4:Y:S01]  /*138f0*/  LDS.128 R8, [R36] ;  /* 0x0000000024087984 */ /* 0x000f220000000c00 */
[----:B------:R-:W-:Y:S02]  /*13900*/  PRMT R33, R33, 0x5410, R42 ;  /* 0x0000541021217816 */ /* 0x000fe4000000002a */
[----:B------:R-:W-:Y:S02]  /*13910*/  PRMT R35, R35, 0x5410, R44 ;  /* 0x0000541023237816 */ /* 0x000fe4000000002c */
[----:B------:R-:W-:-:S02]  /*13920*/  PRMT R4, R25, 0x4210, R100 ;  /* 0x0000421019047816 */ /* 0x000fc40000000064 */
[----:B------:R-:W-:Y:S02]  /*13930*/  PRMT R5, R33, 0x5210, R100 ;  /* 0x0000521021057816 */ /* 0x000fe40000000064 */
[----:B------:R-:W-:Y:S01]  /*13940*/  PRMT R7, R35, 0x5210, R102 ;  /* 0x0000521023077816 */ /* 0x000fe20000000066 */
[----:B------:R-:W-:Y:S06]  /*13950*/  BAR.SYNC.DEFER_BLOCKING 0x0 ;  /* 0x0000000000007b1d */ /* 0x000fec0000010000 */
[----:B------:R-:W-:Y:S02]  /*13960*/  STSM.16.M88.4 [R0], R4 ;  /* 0x0000000400007844 */ /* 0x000fe40000000200 */
[----:B------:R-:W-:Y:S01]  /*13970*/  BAR.SYNC.DEFER_BLOCKING 0x0 ;  /* 0x0000000000007b1d */ /* 0x000fe20000010000 */
[----:B------:R-:W-:-:S02]  /*13980*/  LOP3.LUT R112, R112, 0xffff, RZ, 0xc0, !PT ;  /* 0x0000ffff70707812 */ /* 0x000fc400078ec0ff */
[----:B------:R-:W-:Y:S02]  /*13990*/  LOP3.LUT R114, R114, 0xffff, RZ, 0xc0, !PT ;  /* 0x0000ffff72727812 */ /* 0x000fe400078ec0ff */
[--C-:B------:R-:W-:Y:S02]  /*139a0*/  PRMT R39, R112, 0x3340, R1.reuse ;  /* 0x0000334070277816 */ /* 0x100fe40000000001 */
[----:B------:R-:W-:Y:S02]  /*139b0*/  PRMT R114, R114, 0x3340, R1 ;  /* 0x0000334072727816 */ /* 0x000fe40000000001 */
[----:B------:R-:W-:Y:S01]  /*139c0*/  LOP3.LUT R25, R116, 0xffff, RZ, 0xc0, !PT ;  /* 0x0000ffff74197812 */ /* 0x000fe200078ec0ff */
[----:B------:R-:W4:Y:S01]  /*139d0*/  LDS.128 R4, [R36] ;  /* 0x0000000024047984 */ /* 0x000f220000000c00 */
[----:B------:R-:W-:Y:S02]  /*139e0*/  LOP3.LUT R27, R118, 0xffff, RZ, 0xc0, !PT ;  /* 0x0000ffff761b7812 */ /* 0x000fe400078ec0ff */
[----:B------:R-:W-:-:S02]  /*139f0*/  PRMT R104, R104, 0x5410, R39 ;  /* 0x0000541068687816 */ /* 0x000fc40000000027 */
[----:B------:R-:W-:Y:S02]  /*13a00*/  PRMT R114, R49, 0x5410, R114 ;  /* 0x0000541031727816 */ /* 0x000fe40000000072 */
[----:B------:R-:W-:Y:S02]  /*13a10*/  PRMT R24, R24, 0x4210, R25 ;  /* 0x0000421018187816 */ /* 0x000fe40000000019 */
[----:B------:R-:W-:Y:S02]  /*13a20*/  PRMT R26, R26, 0x4210, R27 ;  /* 0x000042101a1a7816 */ /* 0x000fe4000000001b */
[----:B------:R-:W-:Y:S02]  /*13a30*/  PRMT R25, R104, 0x5210, R25 ;  /* 0x0000521068197816 */ /* 0x000fe40000000019 */
[----:B------:R-:W-:Y:S01]  /*13a40*/  PRMT R27, R114, 0x5210, R27 ;  /* 0x00005210721b7816 */ /* 0x000fe2000000001b */
[----:B------:R-:W-:Y:S01]  /*13a50*/  BAR.SYNC.DEFER_BLOCKING 0x0 ;  /* 0x0000000000007b1d */ /* 0x000fe20000010000 */
[----:B------:R-:W-:-:S02]  /*13a60*/  LOP3.LUT R43, R43, 0xffff, RZ, 0xc0, !PT ;  /* 0x0000ffff2b2b7812 */ /* 0x000fc400078ec0ff */
[----:B------:R-:W-:Y:S02]  /*13a70*/  LOP3.LUT R122, R122, 0xffff, RZ, 0xc0, !PT ;  /* 0x0000ffff7a7a7812 */ /* 0x000fe400078ec0ff */
[----:B------:R-:W-:Y:S02]  /*13a80*/  LOP3.LUT R130, R130, 0xffff, RZ, 0xc0, !PT ;  /* 0x0000ffff82827812 */ /* 0x000fe400078ec0ff */
[----:B------:R-:W-:Y:S01]  /*13a90*/  PRMT R43, R122, 0x3340, R43 ;  /* 0x000033407a2b7816 */ /* 0x000fe2000000002b */
[----:B------:R1:W-:Y:S01]  /*13aa0*/  STSM.16.M88.4 [R0], R24 ;  /* 0x0000001800007844 */ /* 0x0003e20000000200 */
[----:B------:R-:W-:Y:S02]  /*13ab0*/  PRMT R130, R130, 0x3340, R1 ;  /* 0x0000334082827816 */ /* 0x000fe40000000001 */
[----:B------:R-:W-:Y:S02]  /*13ac0*/  LOP3.LUT R31, R134, 0xffff, RZ, 0xc0, !PT ;  /* 0x0000ffff861f7812 */ /* 0x000fe400078ec0ff */
[----:B------:R-:W-:-:S02]  /*13ad0*/  PRMT R130, R43, 0x5410, R130 ;  /* 0x000054102b827816 */ /* 0x000fc40000000082 */
[----:B------:R-:W-:Y:S02]  /*13ae0*/  LOP3.LUT R41, R41, 0xffff, RZ, 0xc0, !PT ;  /* 0x0000ffff29297812 */ /* 0x000fe400078ec0ff */
[----:B-1----:R-:W-:Y:S02]  /*13af0*/  PRMT R24, R29, 0x4210, R132 ;  /* 0x000042101d187816 */ /* 0x002fe40000000084 */
[--C-:B------:R-:W-:Y:S02]  /*13b00*/  PRMT R26, R28, 0x4210, R31.reuse ;  /* 0x000042101c1a7816 */ /* 0x100fe4000000001f */
[----:B------:R-:W-:Y:S01]  /*13b10*/  PRMT R27, R130, 0x5210, R31 ;  /* 0x00005210821b7816 */ /* 0x000fe2000000001f */
[----:B------:R-:W-:Y:S01]  /*13b20*/  BAR.SYNC.DEFER_BLOCKING 0x0 ;  /* 0x0000000000007b1d */ /* 0x000fe20000010000 */
[----:B------:R-:W-:Y:S02]  /*13b30*/  LOP3.LUT R120, R120, 0xffff, RZ, 0xc0, !PT ;  /* 0x0000ffff78787812 */ /* 0x000fe400078ec0ff */
[----:B------:R-:W-:-:S02]  /*13b40*/  LOP3.LUT R128, R128, 0xffff, RZ, 0xc0, !PT ;  /* 0x0000ffff80807812 */ /* 0x000fc400078ec0ff */
[----:B------:R-:W-:Y:S02]  /*13b50*/  PRMT R41, R120, 0x3340, R41 ;  /* 0x0000334078297816 */ /* 0x000fe40000000029 */
[----:B------:R-:W-:Y:S01]  /*13b60*/  PRMT R128, R128, 0x3340, R1 ;  /* 0x0000334080807816 */ /* 0x000fe20000000001 */
[----:B------:R-:W1:Y:S03]  /*13b70*/  LDS.128 R28, [R36] ;  /* 0x00000000241c7984 */ /* 0x000e660000000c00 */
[----:B------:R-:W-:-:S04]  /*13b80*/  PRMT R41, R41, 0x5410, R128 ;  /* 0x0000541029297816 */ /* 0x000fc80000000080 */
[----:B------:R-:W-:Y:S01]  /*13b90*/  PRMT R25, R41, 0x5210, R132 ;  /* 0x0000521029197816 */ /* 0x000fe20000000084 */
[----:B------:R-:W-:Y:S01]  /*13ba0*/  BAR.SYNC.DEFER_BLOCKING 0x0 ;  /* 0x0000000000007b1d */ /* 0x000fe20000010000 */
[----:B------:R-:W-:Y:S02]  /*13bb0*/  LOP3.LUT R45, R45, 0xffff, RZ, 0xc0, !PT ;  /* 0x0000ffff2d2d7812 */ /* 0x000fe400078ec0ff */
[----:B------:R-:W-:Y:S02]  /*13bc0*/  LOP3.LUT R136, R136, 0xffff, RZ, 0xc0, !PT ;  /* 0x0000ffff88887812 */ /* 0x000fe400078ec0ff */
[----:B------:R-:W-:Y:S02]  /*13bd0*/  LOP3.LUT R144, R144, 0xffff, RZ, 0xc0, !PT ;  /* 0x0000ffff90907812 */ /* 0x000fe400078ec0ff */
[----:B------:R-:W-:Y:S01]  /*13be0*/  PRMT R45, R136, 0x3340, R45 ;  /* 0x00003340882d7816 */ /* 0x000fe2000000002d */
[----:B------:R0:W-:Y:S01]  /*13bf0*/  STSM.16.M88.4 [R0], R24 ;  /* 0x0000001800007844 */ /* 0x0001e20000000200 */
[----:B------:R-:W-:-:S02]  /*13c00*/  PRMT R144, R144, 0x3340, R1 ;  /* 0x0000334090907816 */ /* 0x000fc40000000001 */
[----:B------:R-:W-:Y:S02]  /*13c10*/  LOP3.LUT R33, R148, 0xffff, RZ, 0xc0, !PT ;  /* 0x0000ffff94217812 */ /* 0x000fe400078ec0ff */
[----:B------:R-:W-:Y:S02]  /*13c20*/  PRMT R144, R45, 0x5410, R144 ;  /* 0x000054102d907816 */ /* 0x000fe40000000090 */
[----:B------:R-:W-:Y:S02]  /*13c30*/  LOP3.LUT R47, R47, 0xffff, RZ, 0xc0, !PT ;  /* 0x0000ffff2f2f7812 */ /* 0x000fe400078ec0ff */
[--C-:B0-----:R-:W-:Y:S02]  /*13c40*/  PRMT R24, R32, 0x4210, R33.reuse ;  /* 0x0000421020187816 */ /* 0x101fe40000000021 */
[----:B------:R-:W-:Y:S01]  /*13c50*/  PRMT R25, R144, 0x5210, R33 ;  /* 0x0000521090197816 */ /* 0x000fe20000000021 */
[----:B------:R-:W-:Y:S01]  /*13c60*/  BAR.SYNC.DEFER_BLOCKING 0x0 ;  /* 0x0000000000007b1d */ /* 0x000fe20000010000 */
[----:B------:R-:W-:-:S02]  /*13c70*/  LOP3.LUT R138, R138, 0xffff, RZ, 0xc0, !PT ;  /* 0x0000ffff8a8a7812 */ /* 0x000fc400078ec0ff */
[----:B------:R-:W-:Y:S02]  /*13c80*/  LOP3.LUT R146, R146, 0xffff, RZ, 0xc0, !PT ;  /* 0x0000ffff92927812 */ /* 0x000fe400078ec0ff */
[----:B------:R-:W-:Y:S02]  /*13c90*/  PRMT R47, R138, 0x3340, R47 ;  /* 0x000033408a2f7816 */ /* 0x000fe4000000002f */
[----:B------:R-:W-:Y:S01]  /*13ca0*/  PRMT R146, R146, 0x3340, R1 ;  /* 0x0000334092927816 */ /* 0x000fe20000000001 */
[----:B------:R-:W0:Y:S03]  /*13cb0*/  LDS.128 R32, [R36] ;  /* 0x0000000024207984 */ /* 0x000e260000000c00 */
[----:B------:R-:W-:Y:S02]  /*13cc0*/  PRMT R47, R47, 0x5410, R146 ;  /* 0x000054102f2f7816 */ /* 0x000fe40000000092 */
[----:B------:R-:W-:-:S02]  /*13cd0*/  PRMT R26, R3, 0x4210, R150 ;  /* 0x00004210031a7816 */ /* 0x000fc40000000096 */
[----:B------:R-:W-:Y:S01]  /*13ce0*/  PRMT R27, R47, 0x5210, R150 ;  /* 0x000052102f1b7816 */ /* 0x000fe20000000096 */
[----:B------:R-:W-:Y:S01]  /*13cf0*/  BAR.SYNC.DEFER_BLOCKING 0x0 ;  /* 0x0000000000007b1d */ /* 0x000fe20000010000 */
[----:B------:R-:W-:Y:S02]  /*13d00*/  IMAD R39, R172, UR4, RZ ;  /* 0x00000004ac277c24 */ /* 0x000fe4000f8e02ff */
[----:B------:R-:W-:-:S03]  /*13d10*/  IMAD R40, R154, R37, RZ ;  /* 0x000000259a287224 */ /* 0x000fc600078e02ff */
[----:B------:R-:W-:Y:S02]  /*13d20*/  ULDC UR4, c[0x0][0x22c] ;  /* 0x00008b0000047ab9 */ /* 0x000fe40000000800 */
[----:B------:R-:W-:Y:S01]  /*13d30*/  ISETP.LT.AND P6, PT, R154, UR4, !P0 ;  /* 0x000000049a007c0c */ /* 0x000fe2000c7c1270 */
[CC--:B-----5:R-:W-:Y:S01]  /*13d40*/  IMAD R3, R2.reuse, R37.reuse, RZ ;  /* 0x0000002502037224 */ /* 0x0e0fe200078e02ff */
[----:B------:R-:W2:Y:S01]  /*13d50*/  LDL.LU R154, [R1+0x36c] ;  /* 0x00036c00019a7983 */ /* 0x000ea20000300800 */
[C---:B------:R-:W-:Y:S02]  /*13d60*/  IADD3 R38, P1, R39.reuse, UR6, RZ ;  /* 0x0000000627267c10 */ /* 0x040fe4000ff3e0ff */
[----:B------:R-:W-:Y:S01]  /*13d70*/  ISETP.LT.AND P3, PT, R2, UR5, !P0 ;  /* 0x0000000502007c0c */ /* 0x000fe2000c761270 */
[----:B------:R-:W-:Y:S01]  /*13d80*/  ULDC UR5, c[0x0][0x22c] ;  /* 0x00008b0000057ab9 */ /* 0x000fe20000000800 */
[----:B------:R3:W-:Y:S01]  /*13d90*/  STSM.16.M88.4 [R0], R24 ;  /* 0x0000001800007844 */ /* 0x0007e20000000200 */
[----:B------:R-:W-:Y:S01]  /*13da0*/  LEA.HI.X.SX32 R39, R39, UR7, 0x1, P1 ;  /* 0x0000000727277c11 */ /* 0x000fe200088f0eff */
[----:B------:R-:W-:Y:S01]  /*13db0*/  IMAD R41, R153, R37, RZ ;  /* 0x0000002599297224 */ /* 0x000fe200078e02ff */
[----:B------:R-:W-:Y:S01]  /*13dc0*/  IADD3 R2, P4, R3, R38, RZ ;  /* 0x0000002603027210 */ /* 0x000fe20007f9e0ff */
[----:B------:R-:W4:Y:S01]  /*13dd0*/  LDL.LU R156, [R1+0x368] ;  /* 0x00036800019c7983 */ /* 0x000f220000300800 */
[----:B------:R-:W-:Y:S01]  /*13de0*/  ISETP.LT.AND P1, PT, R153, UR5, !P0 ;  /* 0x0000000599007c0c */ /* 0x000fe2000c721270 */
[----:B------:R-:W-:Y:S01]  /*13df0*/  ULDC UR4, c[0x0][0x22c] ;  /* 0x00008b0000047ab9 */ /* 0x000fe20000000800 */
[----:B------:R-:W-:Y:S01]  /*13e00*/  LEA.HI.X.SX32 R3, R3, R39, 0x1, P4 ;  /* 0x0000002703037211 */ /* 0x000fe200020f0eff */
[----:B------:R-:W4:Y:S01]  /*13e10*/  LDL.LU R153, [R1+0x364] ;  /* 0x0003640001997983 */ /* 0x000f220000300800 */
[----:B------:R-:W-:Y:S01]  /*13e20*/  PRMT R47, R20, 0x7770, RZ ;  /* 0x00007770142f7816 */ /* 0x000fe200000000ff */
[----:B------:R-:W-:Y:S01]  /*13e30*/  ULDC UR5, c[0x0][0x22c] ;  /* 0x00008b0000057ab9 */ /* 0x000fe20000000800 */
[----:B------:R-:W-:Y:S01]  /*13e40*/  PRMT R45, R21, 0x7770, RZ ;  /* 0x00007770152d7816 */ /* 0x000fe200000000ff */
[----:B------:R-:W-:Y:S01]  /*13e50*/  BAR.SYNC.DEFER_BLOCKING 0x0 ;  /* 0x0000000000007b1d */ /* 0x000fe20000010000 */
[----:B---3--:R-:W-:Y:S01]  /*13e60*/  IMAD R0, R152, R37, RZ ;  /* 0x0000002598007224 */ /* 0x008fe200078e02ff */
[----:B------:R-:W-:-:S04]  /*13e70*/  PRMT R43, R22, 0x7770, RZ ;  /* 0x00007770162b7816 */ /* 0x000fc800000000ff */
[----:B------:R-:W-:Y:S01]  /*13e80*/  ULDC UR6, c[0x0][0x22c] ;  /* 0x00008b0000067ab9 */ /* 0x000fe20000000800 */
[----:B------:R3:W-:Y:S01]  /*13e90*/  @P3 STG.E.U8 desc[UR14][R2.64], R47 ;  /* 0x0000002f02003986 */ /* 0x0007e2000c10110e */
[----:B------:R-:W-:Y:S02]  /*13ea0*/  ISETP.LT.AND P3, PT, R152, UR4, !P0 ;  /* 0x0000000498007c0c */ /* 0x000fe4000c761270 */
[CC--:B------:R-:W-:Y:S01]  /*13eb0*/  IADD3 R24, P5, R40.reuse, R38.reuse, RZ ;  /* 0x0000002628187210 */ /* 0x0c0fe20007fbe0ff */
[----:B------:R-:W4:Y:S01]  /*13ec0*/  LDL.LU R152, [R1+0x360] ;  /* 0x0003600001987983 */ /* 0x000f220000300800 */
[----:B------:R-:W-:Y:S01]  /*13ed0*/  IMAD R26, R155, R37, RZ ;  /* 0x000000259b1a7224 */ /* 0x000fe200078e02ff */
[----:B------:R-:W-:Y:S01]  /*13ee0*/  ULDC UR4, c[0x0][0x22c] ;  /* 0x00008b0000047ab9 */ /* 0x000fe20000000800 */
[----:B------:R-:W-:Y:S02]  /*13ef0*/  LEA.HI.X.SX32 R25, R40, R39, 0x1, P5 ;  /* 0x0000002728197211 */ /* 0x000fe400028f0eff */
[----:B---3--:R-:W-:-:S04]  /*13f00*/  IADD3 R2, P4, R41, R38, RZ ;  /* 0x0000002629027210 */ /* 0x008fc80007f9e0ff */
[----:B------:R-:W-:Y:S01]  /*13f10*/  LEA.HI.X.SX32 R3, R41, R39, 0x1, P4 ;  /* 0x0000002729037211 */ /* 0x000fe200020f0eff */
[----:B------:R3:W-:Y:S01]  /*13f20*/  @P6 STG.E.U8 desc[UR14][R24.64], R45 ;  /* 0x0000002d18006986 */ /* 0x0007e2000c10110e */
[----:B------:R-:W-:Y:S01]  /*13f30*/  ISETP.LT.AND P4, PT, R155, UR5, !P0 ;  /* 0x000000059b007c0c */ /* 0x000fe2000c781270 */
[----:B------:R-:W-:Y:S02]  /*13f40*/  ULDC UR5, c[0x0][0x22c] ;  /* 0x00008b0000057ab9 */ /* 0x000fe40000000800 */
[----:B------:R1:W-:Y:S01]  /*13f50*/  @P1 STG.E.U8 desc[UR14][R2.64], R43 ;  /* 0x0000002b02001986 */ /* 0x0003e2000c10110e */
[----:B------:R-:W-:Y:S02]  /*13f60*/  PRMT R41, R23, 0x7770, RZ ;  /* 0x0000777017297816 */ /* 0x000fe400000000ff */
[----:B------:R-:W-:Y:S01]  /*13f70*/  PRMT R27, R20, 0x7771, RZ ;  /* 0x00007771141b7816 */ /* 0x000fe200000000ff */
[----:B------:R-:W4:Y:S01]  /*13f80*/  LDL.LU R155, [R1+0x35c] ;  /* 0x00035c00019b7983 */ /* 0x000f220000300800 */
[----:B---3--:R-:W-:-:S02]  /*13f90*/  IADD3 R24, P6, R26, R38, RZ ;  /* 0x000000261a187210 */ /* 0x008fc40007fde0ff */
[----:B-1----:R-:W-:Y:S02]  /*13fa0*/  IADD3 R2, P5, R0, R38, RZ ;  /* 0x0000002600027210 */ /* 0x002fe40007fbe0ff */
[-C--:B------:R-:W-:Y:S02]  /*13fb0*/  LEA.HI.X.SX32 R25, R26, R39.reuse, 0x1, P6 ;  /* 0x000000271a197211 */ /* 0x080fe400030f0eff */
[----:B------:R-:W-:-:S05]  /*13fc0*/  LEA.HI.X.SX32 R3, R0, R39, 0x1, P5 ;  /* 0x0000002700037211 */ /* 0x000fca00028f0eff */
[----:B------:R1:W-:Y:S04]  /*13fd0*/  @P3 STG.E.U8 desc[UR14][R2.64], R41 ;  /* 0x0000002902003986 */ /* 0x0003e8000c10110e */
[----:B------:R3:W-:Y:S01]  /*13fe0*/  @P4 STG.E.U8 desc[UR14][R24.64], R27 ;  /* 0x0000001b18004986 */ /* 0x0007e2000c10110e */
[----:B------:R-:W-:Y:S02]  /*13ff0*/  PRMT R43, R21, 0x7771, RZ ;  /* 0x00007771152b7816 */ /* 0x000fe400000000ff */
[C---:B--2---:R-:W-:Y:S01]  /*14000*/  ISETP.LT.AND P1, PT, R154.reuse, UR4, !P0 ;  /* 0x000000049a007c0c */ /* 0x044fe2000c721270 */
[----:B------:R-:W-:Y:S01]  /*14010*/  IMAD R0, R154, R37, RZ ;  /* 0x000000259a007224 */ /* 0x000fe200078e02ff */
[----:B------:R-:W-:Y:S01]  /*14020*/  ULDC UR4, c[0x0][0x22c] ;  /* 0x00008b0000047ab9 */ /* 0x000fe20000000800 */
[----:B------:R-:W2:Y:S03]  /*14030*/  LDL.LU R154, [R1+0x358] ;  /* 0x00035800019a7983 */ /* 0x000ea60000300800 */
[----:B-1----:R-:W-:-:S04]  /*14040*/  IADD3 R2, P4, R0, R38, RZ ;  /* 0x0000002600027210 */ /* 0x002fc80007f9e0ff */
[----:B------:R-:W-:Y:S01]  /*14050*/  LEA.HI.X.SX32 R3, R0, R39, 0x1, P4 ;  /* 0x0000002700037211 */ /* 0x000fe200020f0eff */
[CC--:B----4-:R-:W-:Y:S01]  /*14060*/  IMAD R0, R156.reuse, R37.reuse, RZ ;  /* 0x000000259c007224 */ /* 0x0d0fe200078e02ff */
[C---:B------:R-:W-:Y:S01]  /*14070*/  ISETP.LT.AND P4, PT, R153.reuse, UR5, !P0 ;  /* 0x0000000599007c0c */ /* 0x040fe2000c781270 */
[----:B------:R-:W-:Y:S02]  /*14080*/  IMAD R26, R153, R37, RZ ;  /* 0x00000025991a7224 */ /* 0x000fe400078e02ff */
[----:B------:R1:W-:Y:S01]  /*14090*/  @P1 STG.E.U8 desc[UR14][R2.64], R43 ;  /* 0x0000002b02001986 */ /* 0x0003e2000c10110e */
[----:B------:R-:W-:Y:S01]  /*140a0*/  ISETP.LT.AND P3, PT, R156, UR4, !P0 ;  /* 0x000000049c007c0c */ /* 0x000fe2000c761270 */
[----:B------:R-:W-:Y:S01]  /*140b0*/  ULDC UR4, c[0x0][0x22c] ;  /* 0x00008b0000047ab9 */ /* 0x000fe20000000800 */
[----:B------:R-:W-:Y:S01]  /*140c0*/  PRMT R41, R22, 0x7771, RZ ;  /* 0x0000777116297816 */ /* 0x000fe200000000ff */
[----:B------:R-:W4:Y:S01]  /*140d0*/  LDL.LU R153, [R1+0x354] ;  /* 0x0003540001997983 */ /* 0x000f220000300800 */
[----:B---3--:R-:W-:Y:S01]  /*140e0*/  PRMT R27, R23, 0x7771, RZ ;  /* 0x00007771171b7816 */ /* 0x008fe200000000ff */
[----:B------:R-:W-:-:S02]  /*140f0*/  ULDC UR5, c[0x0][0x22c] ;  /* 0x00008b0000057ab9 */ /* 0x000fc40000000800 */
[----:B------:R-:W3:Y:S01]  /*14100*/  LDL.LU R157, [R1+0x350] ;  /* 0x00035000019d7983 */ /* 0x000ee20000300800 */
[----:B-1----:R-:W-:-:S04]  /*14110*/  IADD3 R2, P5, R0, R38, RZ ;  /* 0x0000002600027210 */ /* 0x002fc80007fbe0ff */
[----:B------:R-:W-:Y:S02]  /*14120*/  LEA.HI.X.SX32 R3, R0, R39, 0x1, P5 ;  /* 0x0000002700037211 */ /* 0x000fe400028f0eff */
[C---:B------:R-:W-:Y:S01]  /*14130*/  ISETP.LT.AND P1, PT, R152.reuse, UR4, !P0 ;  /* 0x0000000498007c0c */ /* 0x040fe2000c721270 */
[----:B------:R-:W-:Y:S01]  /*14140*/  IMAD R0, R152, R37, RZ ;  /* 0x0000002598007224 */ /* 0x000fe200078e02ff */
[C---:B------:R-:W-:Y:S01]  /*14150*/  IADD3 R24, P6, R26.reuse, R38, RZ ;  /* 0x000000261a187210 */ /* 0x040fe20007fde0ff */
[----:B------:R-:W3:Y:S01]  /*14160*/  LDL.LU R152, [R1+0x34c] ;  /* 0x00034c0001987983 */ /* 0x000ee20000300800 */
[----:B------:R-:W-:Y:S02]  /*14170*/  ULDC UR4, c[0x0][0x22c] ;  /* 0x00008b0000047ab9 */ /* 0x000fe40000000800 */
[----:B------:R-:W-:Y:S01]  /*14180*/  LEA.HI.X.SX32 R25, R26, R39, 0x1, P6 ;  /* 0x000000271a197211 */ /* 0x000fe200030f0eff */
[----:B------:R1:W-:Y:S04]  /*14190*/  @P3 STG.E.U8 desc[UR14][R2.64], R41 ;  /* 0x0000002902003986 */ /* 0x0003e8000c10110e */
[----:B------:R-:W-:Y:S01]  /*141a0*/  @P4 STG.E.U8 desc[UR14][R24.64], R27 ;  /* 0x0000001b18004986 */ /* 0x000fe2000c10110e */
[----:B------:R-:W-:-:S02]  /*141b0*/  PRMT R43, R20, 0x7772, RZ ;  /* 0x00007772142b7816 */ /* 0x000fc400000000ff */
[C---:B-1----:R-:W-:Y:S02]  /*141c0*/  IADD3 R2, P4, R0.reuse, R38, RZ ;  /* 0x0000002600027210 */ /* 0x042fe40007f9e0ff */
[C---:B------:R-:W-:Y:S01]  /*141d0*/  ISETP.LT.AND P3, PT, R155.reuse, UR4, !P0 ;  /* 0x000000049b007c0c */ /* 0x040fe2000c761270 */
[----:B------:R-:W-:Y:S01]  /*141e0*/  ULDC UR4, c[0x0][0x22c] ;  /* 0x00008b0000047ab9 */ /* 0x000fe20000000800 */
[----:B------:R-:W-:Y:S01]  /*141f0*/  LEA.HI.X.SX32 R3, R0, R39, 0x1, P4 ;  /* 0x0000002700037211 */ /* 0x000fe200020f0eff */
[----:B------:R-:W-:Y:S02]  /*14200*/  IMAD R0, R155, R37, RZ ;  /* 0x000000259b007224 */ /* 0x000fe400078e02ff */
[----:B------:R-:W3:Y:S04]  /*14210*/  LDL.LU R155, [R1+0x510] ;  /* 0x00051000019b7983 */ /* 0x000ee80000300800 */
[----:B------:R1:W-:Y:S01]  /*14220*/  @P1 STG.E.U8 desc[UR14][R2.64], R43 ;  /* 0x0000002b02001986 */ /* 0x0003e2000c10110e */
[----:B------:R-:W-:-:S02]  /*14230*/  PRMT R41, R21, 0x7772, RZ ;  /* 0x0000777215297816 */ /* 0x000fc400000000ff */
[----:B-1----:R-:W-:-:S04]  /*14240*/  IADD3 R2, P5, R0, R38, RZ ;  /* 0x0000002600027210 */ /* 0x002fc80007fbe0ff */
[----:B------:R-:W-:-:S05]  /*14250*/  LEA.HI.X.SX32 R3, R0, R39, 0x1, P5 ;  /* 0x0000002700037211 */ /* 0x000fca00028f0eff */
[----:B------:R1:W-:Y:S01]  /*14260*/  @P3 STG.E.U8 desc[UR14][R2.64], R41 ;  /* 0x0000002902003986 */ /* 0x0003e2000c10110e */
[C---:B--2---:R-:W-:Y:S01]  /*14270*/  ISETP.LT.AND P4, PT, R154.reuse, UR5, !P0 ;  /* 0x000000059a007c0c */ /* 0x044fe2000c781270 */
[-C--:B------:R-:W-:Y:S01]  /*14280*/  IMAD R26, R154, R37.reuse, RZ ;  /* 0x000000259a1a7224 */ /* 0x080fe200078e02ff */
[----:B------:R-:W-:Y:S01]  /*14290*/  ULDC UR5, c[0x0][0x22c] ;  /* 0x00008b0000057ab9 */ /* 0x000fe20000000800 */
[----:B------:R-:W2:Y:S04]  /*142a0*/  LDL.LU R154, [R1+0x348] ;  /* 0x00034800019a7983 */ /* 0x000ea80000300800 */
[----:B------:R-:W2:Y:S01]  /*142b0*/  LDL.LU R156, [R1+0x344] ;  /* 0x00034400019c7983 */ /* 0x000ea20000300800 */
[C---:B----4-:R-:W-:Y:S01]  /*142c0*/  ISETP.LT.AND P1, PT, R153.reuse, UR4, !P0 ;  /* 0x0000000499007c0c */ /* 0x050fe2000c721270 */
[----:B------:R-:W-:Y:S01]  /*142d0*/  IMAD R0, R153, R37, RZ ;  /* 0x0000002599007224 */ /* 0x000fe200078e02ff */
[-C--:B------:R-:W-:Y:S01]  /*142e0*/  IADD3 R24, P6, R26, R38.reuse, RZ ;  /* 0x000000261a187210 */ /* 0x080fe20007fde0ff */
[----:B------:R-:W4:Y:S01]  /*142f0*/  LDL.LU R153, [R1+0x340] ;  /* 0x0003400001997983 */ /* 0x000f220000300800 */
[----:B------:R-:W-:Y:S01]  /*14300*/  PRMT R27, R22, 0x7772, RZ ;  /* 0x00007772161b7816 */ /* 0x000fe200000000ff */
[----:B------:R-:W-:Y:S01]  /*14310*/  ULDC UR4, c[0x0][0x22c] ;  /* 0x00008b0000047ab9 */ /* 0x000fe20000000800 */
[----:B-1----:R-:W-:-:S04]  /*14320*/  IADD3 R2, P3, R0, R38, RZ ;  /* 0x0000002600027210 */ /* 0x002fc80007f7e0ff */
[----:B------:R-:W-:Y:S02]  /*14330*/  LEA.HI.X.SX32 R3, R0, R39, 0x1, P3 ;  /* 0x0000002700037211 */ /* 0x000fe400018f0eff */
[C---:B---3--:R-:W-:Y:S01]  /*14340*/  ISETP.LT.AND P3, PT, R152.reuse, UR5, !P0 ;  /* 0x0000000598007c0c */ /* 0x048fe2000c761270 */
[----:B------:R-:W-:Y:S01]  /*14350*/  IMAD R0, R152, R37, RZ ;  /* 0x0000002598007224 */ /* 0x000fe200078e02ff */
[----:B------:R-:W-:Y:S01]  /*14360*/  LEA.HI.X.SX32 R25, R26, R39, 0x1, P6 ;  /* 0x000000271a197211 */ /* 0x000fe200030f0eff */
[----:B------:R-:W3:Y:S01]  /*14370*/  LDL.LU R152, [R1+0x33c] ;  /* 0x00033c0001987983 */ /* 0x000ee20000300800 */
[----:B------:R-:W-:Y:S01]  /*14380*/  IMAD R26, R157, R37, RZ ;  /* 0x000000259d1a7224 */ /* 0x000fe200078e02ff */
[----:B------:R-:W-:Y:S01]  /*14390*/  PRMT R43, R23, 0x7772, RZ ;  /* 0x00007772172b7816 */ /* 0x000fe200000000ff */
[----:B------:R-:W-:Y:S01]  /*143a0*/  ULDC UR5, c[0x0][0x22c] ;  /* 0x00008b0000057ab9 */ /* 0x000fe20000000800 */
[----:B------:R1:W-:Y:S01]  /*143b0*/  @P4 STG.E.U8 desc[UR14][R24.64], R27 ;  /* 0x0000001b18004986 */ /* 0x0003e2000c10110e */
[----:B------:R-:W-:Y:S01]  /*143c0*/  ISETP.LT.AND P4, PT, R157, UR4, !P0 ;  /* 0x000000049d007c0c */ /* 0x000fe2000c781270 */
[----:B------:R-:W-:-:S02]  /*143d0*/  ULDC UR4, c[0x0][0x22c] ;  /* 0x00008b0000047ab9 */ /* 0x000fc40000000800 */
[----:B------:R0:W-:Y:S01]  /*143e0*/  @P1 STG.E.U8 desc[UR14][R2.64], R43 ;  /* 0x0000002b02001986 */ /* 0x0001e2000c10110e */
[-C--:B-1----:R-:W-:Y:S02]  /*143f0*/  IADD3 R24, P5, R26, R38.reuse, RZ ;  /* 0x000000261a187210 */ /* 0x082fe40007fbe0ff */
[----:B------:R-:W-:Y:S02]  /*14400*/  PRMT R27, R20, 0x7773, RZ ;  /* 0x00007773141b7816 */ /* 0x000fe400000000ff */
[-C--:B------:R-:W-:Y:S02]  /*14410*/  LEA.HI.X.SX32 R25, R26, R39.reuse, 0x1, P5 ;  /* 0x000000271a197211 */ /* 0x080fe400028f0eff */
[C---:B0-----:R-:W-:Y:S02]  /*14420*/  IADD3 R2, P1, R0.reuse, R38, RZ ;  /* 0x0000002600027210 */ /* 0x041fe40007f3e0ff */
[----:B------:R-:W-:Y:S01]  /*14430*/  ISETP.LT.AND P5, PT, R155, UR4, !P0 ;  /* 0x000000049b007c0c */ /* 0x000fe2000c7a1270 */
[----:B------:R-:W-:Y:S01]  /*14440*/  ULDC UR4, c[0x0][0x22c] ;  /* 0x00008b0000047ab9 */ /* 0x000fe20000000800 */
[----:B------:R-:W-:Y:S01]  /*14450*/  LEA.HI.X.SX32 R3, R0, R39, 0x1, P1 ;  /* 0x0000002700037211 */ /* 0x000fe200008f0eff */
[----:B------:R0:W-:Y:S04]  /*14460*/  @P4 STG.E.U8 desc[UR14][R24.64], R27 ;  /* 0x0000001b18004986 */ /* 0x0001e8000c10110e */
[----:B------:R-:W3:Y:S01]  /*14470*/  LDL.LU R155, [R1+0x338] ;  /* 0x00033800019b7983 */ /* 0x000ee20000300800 */
[----:B------:R-:W-:-:S02]  /*14480*/  PRMT R41, R21, 0x7773, RZ ;  /* 0x0000777315297816 */ /* 0x000fc400000000ff */
[----:B0-----:R-:W-:-:S03]  /*14490*/  PRMT R27, R22, 0x7773, RZ ;  /* 0x00007773161b7816 */ /* 0x001fc600000000ff */
[----:B------:R0:W-:Y:S01]  /*144a0*/  @P3 STG.E.U8 desc[UR14][R2.64], R41 ;  /* 0x0000002902003986 */ /* 0x0001e2000c10110e */
[----:B------:R-:W-:Y:S02]  /*144b0*/  PRMT R25, R23, 0x7773, RZ ;  /* 0x0000777317197816 */ /* 0x000fe400000000ff */
[C---:B--2---:R-:W-:Y:S01]  /*144c0*/  ISETP.LT.AND P4, PT, R154.reuse, UR4, !P0 ;  /* 0x000000049a007c0c */ /* 0x044fe2000c781270 */
[-C--:B------:R-:W-:Y:S01]  /*144d0*/  IMAD R0, R154, R37.reuse, RZ ;  /* 0x000000259a007224 */ /* 0x080fe200078e02ff */
[----:B------:R-:W-:Y:S01]  /*144e0*/  ULDC UR4, c[0x0][0x22c] ;  /* 0x00008b0000047ab9 */ /* 0x000fe20000000800 */
[----:B------:R-:W2:Y:S03]  /*144f0*/  LDL.LU R154, [R1+0x334] ;  /* 0x00033400019a7983 */ /* 0x000ea60000300800 */
[----:B------:R-:W-:Y:S01]  /*14500*/  IADD3 R20, P6, R0, R38, RZ ;  /* 0x0000002600147210 */ /* 0x000fe20007fde0ff */
[----:B------:R-:W-:-:S03]  /*14510*/  IMAD R26, R156, R37, RZ ;  /* 0x000000259c1a7224 */ /* 0x000fc600078e02ff */
[----:B------:R-:W-:Y:S02]  /*14520*/  LEA.HI.X.SX32 R21, R0, R39, 0x1, P6 ;  /* 0x0000002700157211 */ /* 0x000fe400030f0eff */
[----:B0-----:R-:W-:-:S03]  /*14530*/  IADD3 R2, P6, R26, R38, RZ ;  /* 0x000000261a027210 */ /* 0x001fc60007fde0ff */
[----:B------:R0:W-:Y:S01]  /*14540*/  @P4 STG.E.U8 desc[UR14][R20.64], R27 ;  /* 0x0000001b14004986 */ /* 0x0001e2000c10110e */
[----:B------:R-:W-:Y:S01]  /*14550*/  ISETP.LT.AND P3, PT, R156, UR4, !P0 ;  /* 0x000000049c007c0c */ /* 0x000fe2000c761270 */
[----:B------:R-:W-:Y:S01]  /*14560*/  ULDC UR4, c[0x0][0x22c] ;  /* 0x00008b0000047ab9 */ /* 0x000fe20000000800 */
[C---:B----4-:R-:W-:Y:S01]  /*14570*/  ISETP.LT.AND P1, PT, R153.reuse, UR5, !P0 ;  /* 0x0000000599007c0c */ /* 0x050fe2000c721270 */
[----:B------:R-:W-:Y:S01]  /*14580*/  IMAD R0, R153, R37, RZ ;  /* 0x0000002599007224 */ /* 0x000fe200078e02ff */
[-C--:B------:R-:W-:Y:S01]  /*14590*/  LEA.HI.X.SX32 R3, R26, R39.reuse, 0x1, P6 ;  /* 0x000000271a037211 */ /* 0x080fe200030f0eff */
[----:B------:R-:W4:Y:S01]  /*145a0*/  LDL.LU R153, [R1+0x330] ;  /* 0x0003300001997983 */ /* 0x000f220000300800 */
[----:B------:R-:W-:Y:S01]  /*145b0*/  PRMT R41, R16, 0x7770, RZ ;  /* 0x0000777010297816 */ /* 0x000fe200000000ff */
[----:B------:R-:W-:Y:S01]  /*145c0*/  ULDC UR5, c[0x0][0x22c] ;  /* 0x00008b0000057ab9 */ /* 0x000fe20000000800 */
[C---:B------:R-:W-:Y:S01]  /*145d0*/  IADD3 R22, P4, R0.reuse, R38, RZ ;  /* 0x0000002600167210 */ /* 0x040fe20007f9e0ff */
[----:B------:R-:W4:Y:S03]  /*145e0*/  LDL.LU R156, [R1+0x32c] ;  /* 0x00032c00019c7983 */ /* 0x000f260000300800 */
[----:B------:R-:W-:-:S02]  /*145f0*/  LEA.HI.X.SX32 R23, R0, R39, 0x1, P4 ;  /* 0x0000002700177211 */ /* 0x000fc400020f0eff */
[C---:B---3--:R-:W-:Y:S01]  /*14600*/  ISETP.LT.AND P6, PT, R152.reuse, UR4, !P0 ;  /* 0x0000000498007c0c */ /* 0x048fe2000c7c1270 */
[----:B------:R-:W-:Y:S01]  /*14610*/  IMAD R0, R152, R37, RZ ;  /* 0x0000002598007224 */ /* 0x000fe200078e02ff */
[----:B------:R1:W-:Y:S01]  /*14620*/  @P3 STG.E.U8 desc[UR14][R2.64], R25 ;  /* 0x0000001902003986 */ /* 0x0003e2000c10110e */
[----:B------:R-:W-:-:S03]  /*14630*/  ULDC UR4, c[0x0][0x22c] ;  /* 0x00008b0000047ab9 */ /* 0x000fc60000000800 */
[----:B------:R-:W3:Y:S04]  /*14640*/  LDL.LU R152, [R1+0x328] ;  /* 0x0003280001987983 */ /* 0x000ee80000300800 */
[----:B------:R1:W-:Y:S01]  /*14650*/  @P1 STG.E.U8 desc[UR14][R22.64], R41 ;  /* 0x0000002916001986 */ /* 0x0003e2000c10110e */
[C---:B0-----:R-:W-:Y:S02]  /*14660*/  IADD3 R20, P1, R0.reuse, R38, RZ ;  /* 0x0000002600147210 */ /* 0x041fe40007f3e0ff */
[----:B------:R-:W-:Y:S02]  /*14670*/  PRMT R27, R17, 0x7770, RZ ;  /* 0x00007770111b7816 */ /* 0x000fe400000000ff */
[----:B------:R-:W-:-:S05]  /*14680*/  LEA.HI.X.SX32 R21, R0, R39, 0x1, P1 ;  /* 0x0000002700157211 */ /* 0x000fca00008f0eff */
[----:B------:R0:W-:Y:S01]  /*14690*/  @P6 STG.E.U8 desc[UR14][R20.64], R27 ;  /* 0x0000001b14006986 */ /* 0x0001e2000c10110e */
[----:B-1----:R-:W-:Y:S01]  /*146a0*/  PRMT R25, R19, 0x7770, RZ ;  /* 0x0000777013197816 */ /* 0x002fe200000000ff */
[C---:B------:R-:W-:Y:S01]  /*146b0*/  IMAD R24, R155.reuse, R37, RZ ;  /* 0x000000259b187224 */ /* 0x040fe200078e02ff */
[----:B------:R-:W-:Y:S01]  /*146c0*/  ISETP.LT.AND P3, PT, R155, UR4, !P0 ;  /* 0x000000049b007c0c */ /* 0x000fe2000c761270 */
[----:B------:R-:W-:-:S03]  /*146d0*/  ULDC UR4, c[0x0][0x22c] ;  /* 0x00008b0000047ab9 */ /* 0x000fc60000000800 */
[----:B------:R-:W-:Y:S02]  /*146e0*/  IADD3 R2, P4, R24, R38, RZ ;  /* 0x0000002618027210 */ /* 0x000fe40007f9e0ff */
[----:B------:R-:W-:Y:S02]  /*146f0*/  PRMT R41, R18, 0x7770, RZ ;  /* 0x0000777012297816 */ /* 0x000fe400000000ff */
[----:B------:R-:W-:-:S05]  /*14700*/  LEA.HI.X.SX32 R3, R24, R39, 0x1, P4 ;  /* 0x0000002718037211 */ /* 0x000fca00020f0eff */
[----:B------:R-:W-:Y:S01]  /*14710*/  @P3 STG.E.U8 desc[UR14][R2.64], R41 ;  /* 0x0000002902003986 */ /* 0x000fe2000c10110e */
[C---:B--2---:R-:W-:Y:S01]  /*14720*/  ISETP.LT.AND P1, PT, R154.reuse, UR5, !P0 ;  /* 0x000000059a007c0c */ /* 0x044fe2000c721270 */
[----:B------:R-:W-:Y:S01]  /*14730*/  IMAD R0, R154, R37, RZ ;  /* 0x000000259a007224 */ /* 0x000fe200078e02ff */
[----:B------:R-:W-:Y:S01]  /*14740*/  ULDC UR5, c[0x0][0x22c] ;  /* 0x00008b0000057ab9 */ /* 0x000fe20000000800 */
[----:B------:R-:W2:Y:S03]  /*14750*/  LDL.LU R154, [R1+0x324] ;  /* 0x00032400019a7983 */ /* 0x000ea60000300800 */
[C---:B------:R-:W-:Y:S01]  /*14760*/  IADD3 R22, P6, R0.reuse, R38, RZ ;  /* 0x0000002600167210 */ /* 0x040fe20007fde0ff */
[----:B------:R-:W2:Y:S03]  /*14770*/  LDL.LU R155, [R1+0x320] ;  /* 0x00032000019b7983 */ /* 0x000ea60000300800 */
[----:B------:R-:W-:-:S05]  /*14780*/  LEA.HI.X.SX32 R23, R0, R39, 0x1, P6 ;  /* 0x0000002700177211 */ /* 0x000fca00030f0eff */
[----:B------:R1:W-:Y:S01]  /*14790*/  @P1 STG.E.U8 desc[UR14][R22.64], R25 ;  /* 0x0000001916001986 */ /* 0x0003e2000c10110e */
[C---:B----4-:R-:W-:Y:S01]  /*147a0*/  ISETP.LT.AND P4, PT, R153.reuse, UR4, !P0 ;  /* 0x0000000499007c0c */ /* 0x050fe2000c781270 */
[----:B------:R-:W-:Y:S01]  /*147b0*/  IMAD R0, R153, R37, RZ ;  /* 0x0000002599007224 */ /* 0x000fe200078e02ff */
[----:B------:R-:W-:Y:S01]  /*147c0*/  ULDC UR4, c[0x0][0x22c] ;  /* 0x00008b0000047ab9 */ /* 0x000fe20000000800 */
[----:B------:R-:W4:Y:S03]  /*147d0*/  LDL.LU R153, [R1+0x31c] ;  /* 0x00031c0001997983 */ /* 0x000f260000300800 */
[----:B0-----:R-:W-:-:S04]  /*147e0*/  IADD3 R20, P1, R0, R38, RZ ;  /* 0x0000002600147210 */ /* 0x001fc80007f3e0ff */
[----:B------:R-:W-:Y:S02]  /*147f0*/  LEA.HI.X.SX32 R21, R0, R39, 0x1, P1 ;  /* 0x0000002700157211 */ /* 0x000fe400008f0eff */
[C---:B---3--:R-:W-:Y:S01]  /*14800*/  ISETP.LT.AND P1, PT, R152.reuse, UR5, !P0 ;  /* 0x0000000598007c0c */ /* 0x048fe2000c721270 */
[-C--:B------:R-:W-:Y:S01]  /*14810*/  IMAD R0, R152, R37.reuse, RZ ;  /* 0x0000002598007224 */ /* 0x080fe200078e02ff */
[----:B------:R-:W-:Y:S01]  /*14820*/  PRMT R27, R16, 0x7771, RZ ;  /* 0x00007771101b7816 */ /* 0x000fe200000000ff */
[----:B------:R-:W3:Y:S01]  /*14830*/  LDL.LU R152, [R1+0x318] ;  /* 0x0003180001987983 */ /* 0x000ee20000300800 */
[C---:B------:R-:W-:Y:S01]  /*14840*/  IMAD R24, R156.reuse, R37, RZ ;  /* 0x000000259c187224 */ /* 0x040fe200078e02ff */
[----:B------:R-:W-:Y:S01]  /*14850*/  ISETP.LT.AND P3, PT, R156, UR4, !P0 ;  /* 0x000000049c007c0c */ /* 0x000fe2000c761270 */
[----:B------:R-:W-:Y:S01]  /*14860*/  ULDC UR4, c[0x0][0x22c] ;  /* 0x00008b0000047ab9 */ /* 0x000fe20000000800 */
[----:B------:R0:W-:Y:S01]  /*14870*/  @P4 STG.E.U8 desc[UR14][R20.64], R27 ;  /* 0x0000001b14004986 */ /* 0x0001e2000c10110e */
[-C--:B-1----:R-:W-:Y:S01]  /*14880*/  IADD3 R22, P4, R0, R38.reuse, RZ ;  /* 0x0000002600167210 */ /* 0x082fe20007f9e0ff */
[----:B------:R-:W-:Y:S01]  /*14890*/  ULDC UR5, c[0x0][0x22c] ;  /* 0x00008b0000057ab9 */ /* 0x000fe20000000800 */
[----:B------:R-:W-:Y:S01]  /*148a0*/  IADD3 R2, P6, R24, R38, RZ ;  /* 0x0000002618027210 */ /* 0x000fe20007fde0ff */
[----:B------:R-:W3:Y:S01]  /*148b0*/  LDL.LU R156, [R1+0x314] ;  /* 0x00031400019c7983 */ /* 0x000ee20000300800 */
[----:B------:R-:W-:-:S02]  /*148c0*/  PRMT R41, R17, 0x7771, RZ ;  /* 0x0000777111297816 */ /* 0x000fc400000000ff */
[-C--:B------:R-:W-:Y:S02]  /*148d0*/  LEA.HI.X.SX32 R3, R24, R39.reuse, 0x1, P6 ;  /* 0x0000002718037211 */ /* 0x080fe400030f0eff */
[----:B------:R-:W-:Y:S02]  /*148e0*/  LEA.HI.X.SX32 R23, R0, R39, 0x1, P4 ;  /* 0x0000002700177211 */ /* 0x000fe400020f0eff */
[----:B------:R-:W-:Y:S01]  /*148f0*/  PRMT R25, R18, 0x7771, RZ ;  /* 0x0000777112197816 */ /* 0x000fe200000000ff */
[----:B------:R1:W-:Y:S04]  /*14900*/  @P3 STG.E.U8 desc[UR14][R2.64], R41 ;  /* 0x0000002902003986 */ /* 0x0003e8000c10110e */
[----:B------:R4:W-:Y:S01]  /*14910*/  @P1 STG.E.U8 desc[UR14][R22.64], R25 ;  /* 0x0000001916001986 */ /* 0x0009e2000c10110e */
[----:B0-----:R-:W-:-:S02]  /*14920*/  PRMT R27, R19, 0x7771, RZ ;  /* 0x00007771131b7816 */ /* 0x001fc400000000ff */
[C---:B--2---:R-:W-:Y:S01]  /*14930*/  ISETP.LT.AND P6, PT, R154.reuse, UR4, !P0 ;  /* 0x000000049a007c0c */ /* 0x044fe2000c7c1270 */
[-C--:B------:R-:W-:Y:S01]  /*14940*/  IMAD R0, R154, R37.reuse, RZ ;  /* 0x000000259a007224 */ /* 0x080fe200078e02ff */
[----:B------:R-:W-:Y:S01]  /*14950*/  ULDC UR4, c[0x0][0x22c] ;  /* 0x00008b0000047ab9 */ /* 0x000fe20000000800 */
[----:B------:R-:W2:Y:S03]  /*14960*/  LDL.LU R154, [R1+0x310] ;  /* 0x00031000019a7983 */ /* 0x000ea60000300800 */
[----:B------:R-:W-:Y:S01]  /*14970*/  IADD3 R20, P1, R0, R38, RZ ;  /* 0x0000002600147210 */ /* 0x000fe20007f3e0ff */
[----:B------:R-:W-:-:S03]  /*14980*/  IMAD R24, R155, R37, RZ ;  /* 0x000000259b187224 */ /* 0x000fc600078e02ff */
[----:B------:R-:W-:Y:S02]  /*14990*/  LEA.HI.X.SX32 R21, R0, R39, 0x1, P1 ;  /* 0x0000002700157211 */ /* 0x000fe400008f0eff */
[----:B-1----:R-:W-:-:S03]  /*149a0*/  IADD3 R2, P4, R24, R38, RZ ;  /* 0x0000002618027210 */ /* 0x002fc60007f9e0ff */
        /* <DEDUP_REMOVED lines=14> */
[----:B------:R-:W-:Y:S01]  /*14a90*/  PRMT R25, R17, 0x7772, RZ ;  /* 0x0000777211197816 */ /* 0x000fe200000000ff */
[----:B------:R-:W3:Y:S01]  /*14aa0*/  LDL.LU R152, [R1+0x304] ;  /* 0x0003040001987983 */ /* 0x000ee20000300800 */
[----:B------:R-:W-:-:S03]  /*14ab0*/  ULDC UR4, c[0x0][0x22c] ;  /* 0x00008b0000047ab9 */ /* 0x000fc60000000800 */
[----:B------:R1:W-:Y:S01]  /*14ac0*/  @P3 STG.E.U8 desc[UR14][R2.64], R41 ;  /* 0x0000002902003986 */ /* 0x0003e2000c10110e */
[C---:B------:R-:W-:Y:S01]  /*14ad0*/  ISETP.LT.AND P3, PT, R156.reuse, UR4, !P0 ;  /* 0x000000049c007c0c */ /* 0x040fe2000c761270 */
[----:B------:R-:W-:Y:S01]  /*14ae0*/  IMAD R24, R156, R37, RZ ;  /* 0x000000259c187224 */ /* 0x000fe200078e02ff */
[----:B0-----:R-:W-:Y:S01]  /*14af0*/  PRMT R27, R18, 0x7772, RZ ;  /* 0x00007772121b7816 */ /* 0x001fe200000000ff */
[----:B------:R0:W-:Y:S01]  /*14b00*/  @P1 STG.E.U8 desc[UR14][R22.64], R25 ;  /* 0x0000001916001986 */ /* 0x0001e2000c10110e */
[CC--:B------:R-:W-:Y:S01]  /*14b10*/  IADD3 R20, P1, R0.reuse, R38.reuse, RZ ;  /* 0x0000002600147210 */ /* 0x0c0fe20007f3e0ff */
[----:B------:R-:W-:Y:S02]  /*14b20*/  ULDC UR4, c[0x0][0x22c] ;  /* 0x00008b0000047ab9 */ /* 0x000fe40000000800 */
[----:B------:R-:W3:Y:S01]  /*14b30*/  LDL.LU R156, [R1+0x300] ;  /* 0x00030000019c7983 */ /* 0x000ee20000300800 */
[----:B------:R-:W-:Y:S02]  /*14b40*/  LEA.HI.X.SX32 R21, R0, R39, 0x1, P1 ;  /* 0x0000002700157211 */ /* 0x000fe400008f0eff */
[----:B-1----:R-:W-:-:S03]  /*14b50*/  IADD3 R2, P6, R24, R38, RZ ;  /* 0x0000002618027210 */ /* 0x002fc60007fde0ff */
[----:B------:R1:W-:Y:S01]  /*14b60*/  @P4 STG.E.U8 desc[UR14][R20.64], R27 ;  /* 0x0000001b14004986 */ /* 0x0003e2000c10110e */
[----:B------:R-:W-:Y:S02]  /*14b70*/  PRMT R41, R19, 0x7772, RZ ;  /* 0x0000777213297816 */ /* 0x000fe400000000ff */
[----:B------:R-:W-:Y:S02]  /*14b80*/  LEA.HI.X.SX32 R3, R24, R39, 0x1, P6 ;  /* 0x0000002718037211 */ /* 0x000fe400030f0eff */
[----:B0-----:R-:W-:-:S03]  /*14b90*/  PRMT R25, R16, 0x7773, RZ ;  /* 0x0000777310197816 */ /* 0x001fc600000000ff */
[----:B------:R0:W-:Y:S01]  /*14ba0*/  @P3 STG.E.U8 desc[UR14][R2.64], R41 ;  /* 0x0000002902003986 */ /* 0x0001e2000c10110e */
[C---:B--2---:R-:W-:Y:S01]  /*14bb0*/  IMAD R0, R154.reuse, R37, RZ ;  /* 0x000000259a007224 */ /* 0x044fe200078e02ff */
[----:B------:R-:W-:Y:S01]  /*14bc0*/  ISETP.LT.AND P1, PT, R154, UR5, !P0 ;  /* 0x000000059a007c0c */ /* 0x000fe2000c721270 */
[----:B------:R-:W-:Y:S01]  /*14bd0*/  ULDC UR5, c[0x0][0x22c] ;  /* 0x00008b0000057ab9 */ /* 0x000fe20000000800 */
[----:B------:R-:W2:Y:S02]  /*14be0*/  LDL.LU R154, [R1+0x50c] ;  /* 0x00050c00019a7983 */ /* 0x000ea40000300800 */
[----:B------:R-:W-:-:S04]  /*14bf0*/  IADD3 R22, P4, R0, R38, RZ ;  /* 0x0000002600167210 */ /* 0x000fc80007f9e0ff */
[----:B------:R-:W-:-:S05]  /*14c00*/  LEA.HI.X.SX32 R23, R0, R39, 0x1, P4 ;  /* 0x0000002700177211 */ /* 0x000fca00020f0eff */
[----:B------:R0:W-:Y:S01]  /*14c10*/  @P1 STG.E.U8 desc[UR14][R22.64], R25 ;  /* 0x0000001916001986 */ /* 0x0001e2000c10110e */
[CC--:B----4-:R-:W-:Y:S01]  /*14c20*/  IMAD R0, R153.reuse, R37.reuse, RZ ;  /* 0x0000002599007224 */ /* 0x0d0fe200078e02ff */
[----:B------:R-:W-:Y:S01]  /*14c30*/  ISETP.LT.AND P6, PT, R153, UR4, !P0 ;  /* 0x0000000499007c0c */ /* 0x000fe2000c7c1270 */
[----:B------:R-:W-:Y:S01]  /*14c40*/  ULDC UR4, c[0x0][0x22c] ;  /* 0x00008b0000047ab9 */ /* 0x000fe20000000800 */
[----:B------:R-:W4:Y:S02]  /*14c50*/  LDL.LU R153, [R1+0x508] ;  /* 0x0005080001997983 */ /* 0x000f240000300800 */
[C---:B-1----:R-:W-:Y:S01]  /*14c60*/  IADD3 R20, P1, R0.reuse, R38, RZ ;  /* 0x0000002600147210 */ /* 0x042fe20007f3e0ff */
[C---:B------:R-:W-:Y:S01]  /*14c70*/  IMAD R24, R155.reuse, R37, RZ ;  /* 0x000000259b187224 */ /* 0x040fe200078e02ff */
[----:B------:R-:W-:Y:S01]  /*14c80*/  ISETP.LT.AND P3, PT, R155, UR4, !P0 ;  /* 0x000000049b007c0c */ /* 0x000fe2000c761270 */
[----:B------:R-:W-:Y:S01]  /*14c90*/  ULDC UR4, c[0x0][0x22c] ;  /* 0x00008b0000047ab9 */ /* 0x000fe20000000800 */
[----:B------:R-:W4:Y:S01]  /*14ca0*/  LDL.LU R155, [R1+0x504] ;  /* 0x00050400019b7983 */ /* 0x000f220000300800 */
[----:B------:R-:W-:-:S02]  /*14cb0*/  LEA.HI.X.SX32 R21, R0, R39, 0x1, P1 ;  /* 0x0000002700157211 */ /* 0x000fc400008f0eff */
[C---:B---3--:R-:W-:Y:S01]  /*14cc0*/  ISETP.LT.AND P1, PT, R152.reuse, UR5, !P0 ;  /* 0x0000000598007c0c */ /* 0x048fe2000c721270 */
[-C--:B------:R-:W-:Y:S01]  /*14cd0*/  IMAD R0, R152, R37.reuse, RZ ;  /* 0x0000002598007224 */ /* 0x080fe200078e02ff */
[----:B------:R-:W-:Y:S01]  /*14ce0*/  PRMT R27, R17, 0x7773, RZ ;  /* 0x00007773111b7816 */ /* 0x000fe200000000ff */
[----:B------:R-:W3:Y:S01]  /*14cf0*/  LDL.LU R152, [R1+0x500] ;  /* 0x0005000001987983 */ /* 0x000ee20000300800 */
[-C--:B0-----:R-:W-:Y:S01]  /*14d00*/  IADD3 R2, P4, R24, R38.reuse, RZ ;  /* 0x0000002618027210 */ /* 0x081fe20007f9e0ff */
[----:B------:R-:W-:Y:S02]  /*14d10*/  ULDC UR5, c[0x0][0x22c] ;  /* 0x00008b0000057ab9 */ /* 0x000fe40000000800 */
[----:B------:R0:W-:Y:S01]  /*14d20*/  @P6 STG.E.U8 desc[UR14][R20.64], R27 ;  /* 0x0000001b14006986 */ /* 0x0001e2000c10110e */
[----:B------:R-:W-:Y:S01]  /*14d30*/  IADD3 R16, P6, R0, R38, RZ ;  /* 0x0000002600107210 */ /* 0x000fe20007fde0ff */
[----:B------:R-:W-:Y:S01]  /*14d40*/  IMAD R22, R156, R37, RZ ;  /* 0x000000259c167224 */ /* 0x000fe200078e02ff */
[----:B------:R-:W-:-:S02]  /*14d50*/  PRMT R25, R18, 0x7773, RZ ;  /* 0x0000777312197816 */ /* 0x000fc400000000ff */
[-C--:B------:R-:W-:Y:S02]  /*14d60*/  LEA.HI.X.SX32 R17, R0, R39.reuse, 0x1, P6 ;  /* 0x0000002700117211 */ /* 0x080fe400030f0eff */
[-C--:B------:R-:W-:Y:S02]  /*14d70*/  IADD3 R18, P6, R22, R38.reuse, RZ ;  /* 0x0000002616127210 */ /* 0x080fe40007fde0ff */
[-C--:B------:R-:W-:Y:S02]  /*14d80*/  LEA.HI.X.SX32 R3, R24, R39.reuse, 0x1, P4 ;  /* 0x0000002718037211 */ /* 0x080fe400020f0eff */
[----:B------:R-:W-:Y:S02]  /*14d90*/  PRMT R23, R19, 0x7773, RZ ;  /* 0x0000777313177816 */ /* 0x000fe400000000ff */
[----:B------:R-:W-:Y:S01]  /*14da0*/  ISETP.LT.AND P4, PT, R156, UR4, !P0 ;  /* 0x000000049c007c0c */ /* 0x000fe2000c781270 */
[----:B------:R1:W-:Y:S01]  /*14db0*/  @P3 STG.E.U8 desc[UR14][R2.64], R25 ;  /* 0x0000001902003986 */ /* 0x0003e2000c10110e */
[----:B------:R-:W-:Y:S01]  /*14dc0*/  LEA.HI.X.SX32 R19, R22, R39, 0x1, P6 ;  /* 0x0000002716137211 */ /* 0x000fe200030f0eff */
[----:B------:R-:W-:Y:S01]  /*14dd0*/  IMAD R22, R37, 0x2, R22 ;  /* 0x0000000225167824 */ /* 0x000fe200078e0216 */
[----:B------:R-:W-:Y:S01]  /*14de0*/  ULDC UR4, c[0x0][0x22c] ;  /* 0x00008b0000047ab9 */ /* 0x000fe20000000800 */
[----:B0-----:R-:W-:Y:S01]  /*14df0*/  PRMT R21, R12, 0x7770, RZ ;  /* 0x000077700c157816 */ /* 0x001fe200000000ff */
[----:B------:R0:W-:Y:S02]  /*14e00*/  @P1 STG.E.U8 desc[UR14][R16.64], R23 ;  /* 0x0000001710001986 */ /* 0x0001e4000c10110e */
[----:B-1----:R-:W-:-:S05]  /*14e10*/  IADD3 R2, P6, R22, R38, RZ ;  /* 0x0000002616027210 */ /* 0x002fca0007fde0ff */
[----:B------:R1:W-:Y:S01]  /*14e20*/  @P4 STG.E.U8 desc[UR14][R18.64], R21 ;  /* 0x0000001512004986 */ /* 0x0003e2000c10110e */
[----:B------:R-:W-:Y:S02]  /*14e30*/  LEA.HI.X.SX32 R3, R22, R39, 0x1, P6 ;  /* 0x0000002716037211 */ /* 0x000fe400030f0eff */
[----:B0-----:R-:W-:-:S05]  /*14e40*/  PRMT R23, R13, 0x7770, RZ ;  /* 0x000077700d177816 */ /* 0x001fca00000000ff */
[----:B------:R0:W-:Y:S01]  /*14e50*/  @P2 STG.E.U8 desc[UR14][R2.64], R23 ;  /* 0x0000001702002986 */ /* 0x0001e2000c10110e */
[----:B--2---:R-:W-:Y:S01]  /*14e60*/  ISETP.LT.AND P3, PT, R154, UR4, !P0 ;  /* 0x000000049a007c0c */ /* 0x004fe2000c761270 */
[----:B------:R-:W-:Y:S02]  /*14e70*/  ULDC UR4, c[0x0][0x22c] ;  /* 0x00008b0000047ab9 */ /* 0x000fe40000000800 */
[----:B------:R-:W2:Y:S01]  /*14e80*/  LDL.LU R154, [R1+0x4fc] ;  /* 0x0004fc00019a7983 */ /* 0x000ea20000300800 */
[----:B----4-:R-:W-:Y:S01]  /*14e90*/  ISETP.LT.AND P1, PT, R153, UR4, !P0 ;  /* 0x0000000499007c0c */ /* 0x010fe2000c721270 */
[----:B------:R-:W-:Y:S02]  /*14ea0*/  ULDC UR4, c[0x0][0x22c] ;  /* 0x00008b0000047ab9 */ /* 0x000fe40000000800 */
[----:B------:R-:W4:Y:S01]  /*14eb0*/  LDL.LU R153, [R1+0x4f8] ;  /* 0x0004f80001997983 */ /* 0x000f220000300800 */
[----:B------:R-:W-:Y:S01]  /*14ec0*/  ISETP.LT.AND P4, PT, R155, UR4, !P0 ;  /* 0x000000049b007c0c */ /* 0x000fe2000c781270 */
[----:B------:R-:W-:-:S02]  /*14ed0*/  ULDC UR4, c[0x0][0x22c] ;  /* 0x00008b0000047ab9 */ /* 0x000fc40000000800 */
[----:B------:R-:W4:Y:S01]  /*14ee0*/  LDL.LU R155, [R1+0x2fc] ;  /* 0x0002fc00019b7983 */ /* 0x000f220000300800 */
[----:B---3--:R-:W-:Y:S01]  /*14ef0*/  ISETP.LT.AND P2, PT, R152, UR4, !P0 ;  /* 0x0000000498007c0c */ /* 0x008fe2000c741270 */
[C---:B------:R-:W-:Y:S02]  /*14f00*/  IMAD R0, R37.reuse, 0x2, R22 ;  /* 0x0000000225007824 */ /* 0x040fe400078e0216 */
[----:B------:R-:W3:Y:S01]  /*14f10*/  LDL.LU R152, [R1+0x4f4] ;  /* 0x0004f40001987983 */ /* 0x000ee20000300800 */
[----:B------:R-:W-:Y:S01]  /*14f20*/  PRMT R27, R14, 0x7770, RZ ;  /* 0x000077700e1b7816 */ /* 0x000fe200000000ff */
[----:B------:R-:W-:Y:S01]  /*14f30*/  ULDC UR4, c[0x0][0x22c] ;  /* 0x00008b0000047ab9 */ /* 0x000fe20000000800 */
[C---:B------:R-:W-:Y:S01]  /*14f40*/  IMAD R20, R37.reuse, 0x2, R0 ;  /* 0x0000000225147824 */ /* 0x040fe200078e0200 */
[CC--:B------:R-:W-:Y:S01]  /*14f50*/  IADD3 R16, P6, R0.reuse, R38.reuse, RZ ;  /* 0x0000002600107210 */ /* 0x0c0fe20007fde0ff */
[----:B------:R-:W3:Y:S03]  /*14f60*/  LDL.LU R156, [R1+0x4f0] ;  /* 0x0004f000019c7983 */ /* 0x000ee60000300800 */
[----:B------:R-:W-:Y:S01]  /*14f70*/  LEA.HI.X.SX32 R17, R0, R39, 0x1, P6 ;  /* 0x0000002700117211 */ /* 0x000fe200030f0eff */
[----:B------:R-:W-:Y:S01]  /*14f80*/  IMAD R0, R37, 0x2, R20 ;  /* 0x0000000225007824 */ /* 0x000fe200078e0214 */
[----:B-1----:R-:W-:-:S04]  /*14f90*/  IADD3 R18, P6, R20, R38, RZ ;  /* 0x0000002614127210 */ /* 0x002fc80007fde0ff */
[-C--:B------:R-:W-:Y:S02]  /*14fa0*/  LEA.HI.X.SX32 R19, R20, R39.reuse, 0x1, P6 ;  /* 0x0000002714137211 */ /* 0x080fe400030f0eff */
[CC--:B------:R-:W-:Y:S02]  /*14fb0*/  IADD3 R20, P6, R0.reuse, R38.reuse, RZ ;  /* 0x0000002600147210 */ /* 0x0c0fe40007fde0ff */
[----:B------:R-:W-:Y:S02]  /*14fc0*/  PRMT R25, R15, 0x7770, RZ ;  /* 0x000077700f197816 */ /* 0x000fe400000000ff */
[----:B------:R-:W-:Y:S01]  /*14fd0*/  LEA.HI.X.SX32 R21, R0, R39, 0x1, P6 ;  /* 0x0000002700157211 */ /* 0x000fe200030f0eff */
[----:B------:R-:W-:Y:S01]  /*14fe0*/  IMAD R0, R37, 0x2, R0 ;  /* 0x0000000225007824 */ /* 0x000fe200078e0200 */
[----:B0-----:R-:W-:Y:S01]  /*14ff0*/  PRMT R23, R12, 0x7771, RZ ;  /* 0x000077710c177816 */ /* 0x001fe200000000ff */
[----:B------:R0:W-:Y:S04]  /*15000*/  @P5 STG.E.U8 desc[UR14][R16.64], R27 ;  /* 0x0000001b10005986 */ /* 0x0001e8000c10110e */
[----:B------:R1:W-:Y:S04]  /*15010*/  @P3 STG.E.U8 desc[UR14][R18.64], R25 ;  /* 0x0000001912003986 */ /* 0x0003e8000c10110e */
[----:B------:R1:W-:Y:S01]  /*15020*/  @P1 STG.E.U8 desc[UR14][R20.64], R23 ;  /* 0x0000001714001986 */ /* 0x0003e2000c10110e */
[----:B------:R-:W-:-:S02]  /*15030*/  IADD3 R2, P1, R0, R38, RZ ;  /* 0x0000002600027210 */ /* 0x000fc40007f3e0ff */
[----:B0-----:R-:W-:Y:S02]  /*15040*/  PRMT R27, R13, 0x7771, RZ ;  /* 0x000077710d1b7816 */ /* 0x001fe400000000ff */
[----:B------:R-:W-:-:S05]  /*15050*/  LEA.HI.X.SX32 R3, R0, R39, 0x1, P1 ;  /* 0x0000002700037211 */ /* 0x000fca00008f0eff */
[----:B------:R0:W-:Y:S01]  /*15060*/  @P4 STG.E.U8 desc[UR14][R2.64], R27 ;  /* 0x0000001b02004986 */ /* 0x0001e2000c10110e */
[----:B--2---:R-:W-:Y:S01]  /*15070*/  ISETP.LT.AND P5, PT, R154, UR4, !P0 ;  /* 0x000000049a007c0c */ /* 0x004fe2000c7a1270 */
[----:B------:R-:W-:Y:S02]  /*15080*/  ULDC UR4, c[0x0][0x22c] ;  /* 0x00008b0000047ab9 */ /* 0x000fe40000000800 */
[----:B------:R-:W2:Y:S01]  /*15090*/  LDL.LU R154, [R1+0x4ec] ;  /* 0x0004ec00019a7983 */ /* 0x000ea20000300800 */
[----:B----4-:R-:W-:Y:S01]  /*150a0*/  ISETP.LT.AND P3, PT, R153, UR4, !P0 ;  /* 0x0000000499007c0c */ /* 0x010fe2000c761270 */
[----:B------:R-:W-:Y:S02]  /*150b0*/  IMAD R22, R37, 0x2, R0 ;  /* 0x0000000225167824 */ /* 0x000fe400078e0200 */
[----:B------:R-:W4:Y:S01]  /*150c0*/  LDL.LU R153, [R1+0x4e8] ;  /* 0x0004e80001997983 */ /* 0x000f220000300800 */
[----:B------:R-:W-:Y:S01]  /*150d0*/  ULDC UR4, c[0x0][0x22c] ;  /* 0x00008b0000047ab9 */ /* 0x000fe20000000800 */
[----:B---3--:R-:W-:Y:S01]  /*150e0*/  ISETP.LT.AND P4, PT, R152, UR5, !P0 ;  /* 0x0000000598007c0c */ /* 0x008fe2000c781270 */
[C---:B------:R-:W-:Y:S01]  /*150f0*/  IMAD R0, R155.reuse, R37, RZ ;  /* 0x000000259b007224 */ /* 0x040fe200078e02ff */
[----:B------:R-:W3:Y:S01]  /*15100*/  LDL.LU R152, [R1+0x4e4] ;  /* 0x0004e40001987983 */ /* 0x000ee20000300800 */
[CC--:B------:R-:W-:Y:S01]  /*15110*/  IADD3 R16, P6, R22.reuse, R38.reuse, RZ ;  /* 0x0000002616107210 */ /* 0x0c0fe20007fde0ff */
[----:B------:R-:W-:Y:S01]  /*15120*/  ULDC UR5, c[0x0][0x22c] ;  /* 0x00008b0000057ab9 */ /* 0x000fe20000000800 */
[----:B------:R-:W-:Y:S01]  /*15130*/  ISETP.LT.AND P1, PT, R155, UR4, !P0 ;  /* 0x000000049b007c0c */ /* 0x000fe2000c721270 */
[----:B------:R-:W-:Y:S01]  /*15140*/  ULDC UR4, c[0x0][0x22c] ;  /* 0x00008b0000047ab9 */ /* 0x000fe20000000800 */
[----:B------:R-:W-:Y:S01]  /*15150*/  LEA.HI.X.SX32 R17, R22, R39, 0x1, P6 ;  /* 0x0000002716117211 */ /* 0x000fe200030f0eff */
[----:B------:R-:W-:Y:S01]  /*15160*/  IMAD R22, R37, 0x4, R22 ;  /* 0x0000000425167824 */ /* 0x000fe200078e0216 */
[----:B-1----:R-:W-:Y:S01]  /*15170*/  IADD3 R18, P6, R0, R38, RZ ;  /* 0x0000002600127210 */ /* 0x002fe20007fde0ff */
[----:B------:R-:W3:Y:S01]  /*15180*/  LDL.LU R155, [R1+0x4e0] ;  /* 0x0004e000019b7983 */ /* 0x000ee20000300800 */
[----:B------:R-:W-:-:S02]  /*15190*/  PRMT R25, R14, 0x7771, RZ ;  /* 0x000077710e197816 */ /* 0x000fc400000000ff */
[-C--:B------:R-:W-:Y:S01]  /*151a0*/  LEA.HI.X.SX32 R19, R0, R39.reuse, 0x1, P6 ;  /* 0x0000002700137211 */ /* 0x080fe200030f0eff */
[----:B------:R-:W-:Y:S01]  /*151b0*/  IMAD R0, R37, 0x2, R22 ;  /* 0x0000000225007824 */ /* 0x000fe200078e0216 */
[CC--:B------:R-:W-:Y:S02]  /*151c0*/  IADD3 R20, P6, R22.reuse, R38.reuse, RZ ;  /* 0x0000002616147210 */ /* 0x0c0fe40007fde0ff */
[----:B------:R-:W-:Y:S01]  /*151d0*/  PRMT R23, R15, 0x7771, RZ ;  /* 0x000077710f177816 */ /* 0x000fe200000000ff */
[----:B------:R1:W-:Y:S01]  /*151e0*/  @P2 STG.E.U8 desc[UR14][R16.64], R25 ;  /* 0x0000001910002986 */ /* 0x0003e2000c10110e */
[-C--:B------:R-:W-:Y:S02]  /*151f0*/  LEA.HI.X.SX32 R21, R22, R39.reuse, 0x1, P6 ;  /* 0x0000002716157211 */ /* 0x080fe400030f0eff */
[----:B0-----:R-:W-:Y:S02]  /*15200*/  IADD3 R2, P6, R0, R38, RZ ;  /* 0x0000002600027210 */ /* 0x001fe40007fde0ff */
[----:B------:R-:W-:Y:S01]  /*15210*/  ISETP.LT.AND P2, PT, R156, UR4, !P0 ;  /* 0x000000049c007c0c */ /* 0x000fe2000c741270 */
[----:B------:R-:W-:Y:S01]  /*15220*/  ULDC UR4, c[0x0][0x22c] ;  /* 0x00008b0000047ab9 */ /* 0x000fe20000000800 */
[----:B------:R-:W-:Y:S01]  /*15230*/  PRMT R27, R12, 0x7772, RZ ;  /* 0x000077720c1b7816 */ /* 0x000fe200000000ff */
[----:B------:R0:W-:Y:S01]  /*15240*/  @P1 STG.E.U8 desc[UR14][R18.64], R23 ;  /* 0x0000001712001986 */ /* 0x0001e2000c10110e */
[----:B------:R-:W-:-:S02]  /*15250*/  LEA.HI.X.SX32 R3, R0, R39, 0x1, P6 ;  /* 0x0000002700037211 */ /* 0x000fc400030f0eff */
[----:B-1----:R-:W-:Y:S01]  /*15260*/  PRMT R25, R13, 0x7772, RZ ;  /* 0x000077720d197816 */ /* 0x002fe200000000ff */
[----:B------:R1:W-:Y:S04]  /*15270*/  @P5 STG.E.U8 desc[UR14][R20.64], R27 ;  /* 0x0000001b14005986 */ /* 0x0003e8000c10110e */
[----:B------:R3:W-:Y:S01]  /*15280*/  @P3 STG.E.U8 desc[UR14][R2.64], R25 ;  /* 0x0000001902003986 */ /* 0x0007e2000c10110e */
[----:B--2---:R-:W-:Y:S01]  /*15290*/  ISETP.LT.AND P1, PT, R154, UR4, !P0 ;  /* 0x000000049a007c0c */ /* 0x004fe2000c721270 */
[----:B------:R-:W-:Y:S02]  /*152a0*/  ULDC UR4, c[0x0][0x22c] ;  /* 0x00008b0000047ab9 */ /* 0x000fe40000000800 */
[----:B------:R-:W2:Y:S01]  /*152b0*/  LDL.LU R154, [R1+0x4dc] ;  /* 0x0004dc00019a7983 */ /* 0x000ea20000300800 */
[----:B------:R-:W-:Y:S01]  /*152c0*/  IMAD R22, R37, 0x2, R0 ;  /* 0x0000000225167824 */ /* 0x000fe200078e0200 */
[----:B0-----:R-:W-:Y:S01]  /*152d0*/  PRMT R23, R14, 0x7772, RZ ;  /* 0x000077720e177816 */ /* 0x001fe200000000ff */
[----:B-1----:R-:W0:Y:S01]  /*152e0*/  LDC R27, c[0x0][0x248] ;  /* 0x00009200ff1b7b82 */ /* 0x002e220000000800 */
[----:B----4-:R-:W-:Y:S01]  /*152f0*/  ISETP.LT.AND P6, PT, R153, UR4, !P0 ;  /* 0x0000000499007c0c */ /* 0x010fe2000c7c1270 */
[----:B------:R-:W-:Y:S01]  /*15300*/  ULDC UR4, c[0x0][0x22c] ;  /* 0x00008b0000047ab9 */ /* 0x000fe20000000800 */
[----:B------:R-:W4:Y:S01]  /*15310*/  LDL.LU R153, [R1+0x2f8] ;  /* 0x0002f80001997983 */ /* 0x000f220000300800 */
[----:B---3--:R-:W-:Y:S01]  /*15320*/  ISETP.LT.AND P3, PT, R152, UR4, !P0 ;  /* 0x0000000498007c0c */ /* 0x008fe2000c761270 */
[----:B------:R-:W-:-:S02]  /*15330*/  ULDC UR4, c[0x0][0x22c] ;  /* 0x00008b0000047ab9 */ /* 0x000fc40000000800 */
[----:B------:R-:W3:Y:S01]  /*15340*/  LDL.LU R152, [R1+0x4d8] ;  /* 0x0004d80001987983 */ /* 0x000ee20000300800 */
[C---:B------:R-:W-:Y:S02]  /*15350*/  IADD3 R16, P5, R22.reuse, R38, RZ ;  /* 0x0000002616107210 */ /* 0x040fe40007fbe0ff */
[----:B------:R-:W-:Y:S01]  /*15360*/  PRMT R25, R15, 0x7772, RZ ;  /* 0x000077720f197816 */ /* 0x000fe200000000ff */
[----:B------:R-:W3:Y:S01]  /*15370*/  LDL.LU R156, [R1+0x4d4] ;  /* 0x0004d400019c7983 */ /* 0x000ee20000300800 */
[----:B------:R-:W-:Y:S01]  /*15380*/  LEA.HI.X.SX32 R17, R22, R39, 0x1, P5 ;  /* 0x0000002716117211 */ /* 0x000fe200028f0eff */
[----:B------:R-:W-:-:S04]  /*15390*/  IMAD R22, R37, 0x2, R22 ;  /* 0x0000000225167824 */ /* 0x000fc800078e0216 */
[----:B------:R-:W-:Y:S01]  /*153a0*/  IMAD R0, R37, 0x2, R22 ;  /* 0x0000000225007824 */ /* 0x000fe200078e0216 */
[----:B------:R-:W-:-:S04]  /*153b0*/  IADD3 R18, P5, R22, R38, RZ ;  /* 0x0000002616127210 */ /* 0x000fc80007fbe0ff */
[-C--:B------:R-:W-:Y:S01]  /*153c0*/  LEA.HI.X.SX32 R19, R22, R39.reuse, 0x1, P5 ;  /* 0x0000002716137211 */ /* 0x080fe200028f0eff */
[C---:B------:R-:W-:Y:S01]  /*153d0*/  IMAD R20, R37.reuse, 0x2, R0 ;  /* 0x0000000225147824 */ /* 0x040fe200078e0200 */
[-C--:B------:R-:W-:Y:S01]  /*153e0*/  IADD3 R2, P5, R0, R38.reuse, RZ ;  /* 0x0000002600027210 */ /* 0x080fe20007fbe0ff */
[----:B------:R1:W-:Y:S01]  /*153f0*/  @P4 STG.E.U8 desc[UR14][R16.64], R23 ;  /* 0x0000001710004986 */ /* 0x0003e2000c10110e */
[----:B------:R-:W-:Y:S02]  /*15400*/  PRMT R21, R12, 0x7773, RZ ;  /* 0x000077730c157816 */ /* 0x000fe400000000ff */
[----:B------:R-:W-:Y:S01]  /*15410*/  LEA.HI.X.SX32 R3, R0, R39, 0x1, P5 ;  /* 0x0000002700037211 */ /* 0x000fe200028f0eff */
[----:B------:R-:W-:Y:S01]  /*15420*/  IMAD R0, R37, 0x2, R20 ;  /* 0x0000000225007824 */ /* 0x000fe200078e0214 */
[----:B------:R-:W-:Y:S01]  /*15430*/  ISETP.LT.AND P4, PT, R155, UR4, !P0 ;  /* 0x000000049b007c0c */ /* 0x000fe2000c781270 */
[----:B------:R-:W-:Y:S01]  /*15440*/  ULDC UR4, c[0x0][0x22c] ;  /* 0x00008b0000047ab9 */ /* 0x000fe20000000800 */
[----:B------:R-:W3:Y:S04]  /*15450*/  LDL.LU R155, [R1+0x4d0] ;  /* 0x0004d000019b7983 */ /* 0x000ee80000300800 */
[----:B------:R0:W-:Y:S01]  /*15460*/  @P2 STG.E.U8 desc[UR14][R18.64], R25 ;  /* 0x0000001912002986 */ /* 0x0001e2000c10110e */
[----:B-1----:R-:W-:-:S03]  /*15470*/  IADD3 R16, P5, R20, R38, RZ ;  /* 0x0000002614107210 */ /* 0x002fc60007fbe0ff */
[----:B------:R1:W-:Y:S01]  /*15480*/  @P1 STG.E.U8 desc[UR14][R2.64], R21 ;  /* 0x0000001502001986 */ /* 0x0003e2000c10110e */
[----:B------:R-:W-:Y:S02]  /*15490*/  IADD3 R12, P1, R0, R38, RZ ;  /* 0x00000026000c7210 */ /* 0x000fe40007f3e0ff */
[-C--:B------:R-:W-:Y:S02]  /*154a0*/  LEA.HI.X.SX32 R17, R20, R39.reuse, 0x1, P5 ;  /* 0x0000002714117211 */ /* 0x080fe400028f0eff */
[----:B------:R-:W-:Y:S02]  /*154b0*/  PRMT R23, R13, 0x7773, RZ ;  /* 0x000077730d177816 */ /* 0x000fe400000000ff */
[----:B------:R-:W-:Y:S01]  /*154c0*/  LEA.HI.X.SX32 R13, R0, R39, 0x1, P1 ;  /* 0x00000027000d7211 */ /* 0x000fe200008f0eff */
[----:B0-----:R-:W0:Y:S02]  /*154d0*/  LDC R25, c[0x0][0x248] ;  /* 0x00009200ff197b82 */ /* 0x001e240000000800 */
[----:B------:R1:W-:Y:S01]  /*154e0*/  @P6 STG.E.U8 desc[UR14][R16.64], R23 ;  /* 0x0000001710006986 */ /* 0x0003e2000c10110e */
[----:B--2---:R-:W-:Y:S01]  /*154f0*/  ISETP.LT.AND P2, PT, R154, UR4, !P0 ;  /* 0x000000049a007c0c */ /* 0x004fe2000c741270 */
[----:B------:R-:W-:-:S02]  /*15500*/  ULDC UR4, c[0x0][0x22c] ;  /* 0x00008b0000047ab9 */ /* 0x000fc40000000800 */
[----:B------:R-:W2:Y:S01]  /*15510*/  LDL.LU R154, [R1+0x4cc] ;  /* 0x0004cc00019a7983 */ /* 0x000ea20000300800 */
[C---:B----4-:R-:W-:Y:S01]  /*15520*/  ISETP.LT.AND P5, PT, R153.reuse, UR4, !P0 ;  /* 0x0000000499007c0c */ /* 0x050fe2000c7a1270 */
[----:B------:R-:W-:Y:S01]  /*15530*/  IMAD R20, R153, R37, RZ ;  /* 0x0000002599147224 */ /* 0x000fe200078e02ff */
[----:B------:R-:W-:Y:S01]  /*15540*/  ULDC UR4, c[0x0][0x22c] ;  /* 0x00008b0000047ab9 */ /* 0x000fe20000000800 */
[----:B------:R-:W4:Y:S03]  /*15550*/  LDL.LU R153, [R1+0x4c8] ;  /* 0x0004c80001997983 */ /* 0x000f260000300800 */
[----:B------:R-:W-:-:S04]  /*15560*/  IADD3 R18, P6, R20, R38, RZ ;  /* 0x0000002614127210 */ /* 0x000fc80007fde0ff */
[----:B------:R-:W-:Y:S02]  /*15570*/  LEA.HI.X.SX32 R19, R20, R39, 0x1, P6 ;  /* 0x0000002714137211 */ /* 0x000fe400030f0eff */
[----:B---3--:R-:W-:Y:S01]  /*15580*/  ISETP.LT.AND P1, PT, R152, UR4, !P0 ;  /* 0x0000000498007c0c */ /* 0x008fe2000c721270 */
[----:B------:R-:W-:Y:S01]  /*15590*/  IMAD R0, R37, 0x4, R0 ;  /* 0x0000000425007824 */ /* 0x000fe200078e0200 */
[----:B------:R-:W3:Y:S01]  /*155a0*/  LDL.LU R152, [R1+0x4c4] ;  /* 0x0004c40001987983 */ /* 0x000ee20000300800 */
[----:B-1----:R-:W-:Y:S01]  /*155b0*/  PRMT R21, R14, 0x7773, RZ ;  /* 0x000077730e157816 */ /* 0x002fe200000000ff */
[----:B------:R-:W-:Y:S02]  /*155c0*/  ULDC UR4, c[0x0][0x22c] ;  /* 0x00008b0000047ab9 */ /* 0x000fe40000000800 */
[----:B------:R-:W3:Y:S04]  /*155d0*/  LDL.LU R22, [R1+0x4c0] ;  /* 0x0004c00001167983 */ /* 0x000ee80000300800 */
[----:B------:R-:W3:Y:S01]  /*155e0*/  LDL.LU R20, [R1+0x2f4] ;  /* 0x0002f40001147983 */ /* 0x000ee20000300800 */
[----:B------:R-:W-:-:S04]  /*155f0*/  IADD3 R2, P6, R0, R38, RZ ;  /* 0x0000002600027210 */ /* 0x000fc80007fde0ff */
[----:B------:R-:W-:Y:S01]  /*15600*/  LEA.HI.X.SX32 R3, R0, R39, 0x1, P6 ;  /* 0x0000002700037211 */ /* 0x000fe200030f0eff */
[----:B------:R-:W-:Y:S01]  /*15610*/  IMAD R0, R37, 0x2, R0 ;  /* 0x0000000225007824 */ /* 0x000fe200078e0200 */
[----:B------:R1:W-:Y:S01]  /*15620*/  @P3 STG.E.U8 desc[UR14][R12.64], R21 ;  /* 0x000000150c003986 */ /* 0x0003e2000c10110e */
[----:B------:R-:W-:Y:S02]  /*15630*/  PRMT R15, R15, 0x7773, RZ ;  /* 0x000077730f0f7816 */ /* 0x000fe400000000ff */
[----:B------:R-:W-:Y:S01]  /*15640*/  IMAD R16, R37, 0x2, R0 ;  /* 0x0000000225107824 */ /* 0x000fe200078e0200 */
[----:B------:R-:W-:Y:S01]  /*15650*/  ISETP.LT.AND P3, PT, R156, UR4, !P0 ;  /* 0x000000049c007c0c */ /* 0x000fe2000c761270 */
[----:B------:R-:W-:Y:S01]  /*15660*/  ULDC UR4, c[0x0][0x22c] ;  /* 0x00008b0000047ab9 */ /* 0x000fe20000000800 */
[----:B------:R-:W-:Y:S01]  /*15670*/  PRMT R17, R8, 0x7770, RZ ;  /* 0x0000777008117816 */ /* 0x000fe200000000ff */
[----:B------:R0:W-:Y:S01]  /*15680*/  @P5 STG.E.U8 desc[UR14][R18.64], R15 ;  /* 0x0000000f12005986 */ /* 0x0001e2000c10110e */
[----:B-1----:R-:W-:-:S02]  /*15690*/  IADD3 R12, P6, R0, R38, RZ ;  /* 0x00000026000c7210 */ /* 0x002fc40007fde0ff */
[----:B------:R-:W-:Y:S01]  /*156a0*/  ISETP.LT.AND P5, PT, R155, UR4, !P0 ;  /* 0x000000049b007c0c */ /* 0x000fe2000c7a1270 */
[----:B------:R-:W-:Y:S01]  /*156b0*/  ULDC UR4, c[0x0][0x22c] ;  /* 0x00008b0000047ab9 */ /* 0x000fe20000000800 */
[-C--:B------:R-:W-:Y:S01]  /*156c0*/  LEA.HI.X.SX32 R13, R0, R39.reuse, 0x1, P6 ;  /* 0x00000027000d7211 */ /* 0x080fe200030f0eff */
[----:B------:R-:W-:Y:S01]  /*156d0*/  IMAD R0, R37, 0x2, R16 ;  /* 0x0000000225007824 */ /* 0x000fe200078e0210 */
[C---:B------:R-:W-:Y:S02]  /*156e0*/  IADD3 R14, P6, R16.reuse, R38, RZ ;  /* 0x00000026100e7210 */ /* 0x040fe40007fde0ff */
[----:B------:R-:W-:Y:S01]  /*156f0*/  PRMT R23, R9, 0x7770, RZ ;  /* 0x0000777009177816 */ /* 0x000fe200000000ff */
[----:B------:R1:W-:Y:S01]  /*15700*/  @P4 STG.E.U8 desc[UR14][R2.64], R17 ;  /* 0x0000001102004986 */ /* 0x0003e2000c10110e */
[----:B0-----:R-:W-:Y:S02]  /*15710*/  LEA.HI.X.SX32 R15, R16, R39, 0x1, P6 ;  /* 0x00000027100f7211 */ /* 0x001fe400030f0eff */
[----:B------:R-:W-:Y:S01]  /*15720*/  PRMT R21, R10, 0x7770, RZ ;  /* 0x000077700a157816 */ /* 0x000fe200000000ff */
[----:B------:R0:W-:Y:S01]  /*15730*/  @P2 STG.E.U8 desc[UR14][R12.64], R23 ;  /* 0x000000170c002986 */ /* 0x0001e2000c10110e */
[----:B------:R-:W-:Y:S01]  /*15740*/  IMAD R18, R37, 0x2, R0 ;  /* 0x0000000225127824 */ /* 0x000fe200078e0200 */
[----:B------:R-:W-:-:S02]  /*15750*/  PRMT R19, R11, 0x7770, RZ ;  /* 0x000077700b137816 */ /* 0x000fc400000000ff */
[----:B------:R-:W-:Y:S01]  /*15760*/  @P1 STG.E.U8 desc[UR14][R14.64], R21 ;  /* 0x000000150e001986 */ /* 0x000fe2000c10110e */
[----:B-1----:R-:W-:-:S04]  /*15770*/  IADD3 R2, P6, R0, R38, RZ ;  /* 0x0000002600027210 */ /* 0x002fc80007fde0ff */
[-C--:B------:R-:W-:Y:S02]  /*15780*/  LEA.HI.X.SX32 R3, R0, R39.reuse, 0x1, P6 ;  /* 0x0000002700037211 */ /* 0x080fe400030f0eff */
[----:B------:R-:W-:Y:S02]  /*15790*/  IADD3 R16, P6, R18, R38, RZ ;  /* 0x0000002612107210 */ /* 0x000fe40007fde0ff */
[----:B0-----:R-:W-:Y:S01]  /*157a0*/  PRMT R23, R8, 0x7771, RZ ;  /* 0x0000777108177816 */ /* 0x001fe200000000ff */
[----:B------:R0:W-:Y:S01]  /*157b0*/  @P3 STG.E.U8 desc[UR14][R2.64], R19 ;  /* 0x0000001302003986 */ /* 0x0001e2000c10110e */
[----:B------:R-:W-:-:S05]  /*157c0*/  LEA.HI.X.SX32 R17, R18, R39, 0x1, P6 ;  /* 0x0000002712117211 */ /* 0x000fca00030f0eff */
[----:B------:R1:W-:Y:S01]  /*157d0*/  @P5 STG.E.U8 desc[UR14][R16.64], R23 ;  /* 0x0000001710005986 */ /* 0x0003e2000c10110e */
[----:B--2---:R-:W-:Y:S01]  /*157e0*/  ISETP.LT.AND P4, PT, R154, UR4, !P0 ;  /* 0x000000049a007c0c */ /* 0x004fe2000c781270 */
[----:B------:R-:W-:Y:S02]  /*157f0*/  ULDC UR4, c[0x0][0x22c] ;  /* 0x00008b0000047ab9 */ /* 0x000fe40000000800 */
[----:B----4-:R-:W-:Y:S01]  /*15800*/  ISETP.LT.AND P2, PT, R153, UR4, !P0 ;  /* 0x0000000499007c0c */ /* 0x010fe2000c741270 */
[----:B------:R-:W-:Y:S01]  /*15810*/  ULDC UR4, c[0x0][0x22c] ;  /* 0x00008b0000047ab9 */ /* 0x000fe20000000800 */
[----:B------:R-:W2:Y:S01]  /*15820*/  LDL.LU R153, [R1+0x4bc] ;  /* 0x0004bc0001997983 */ /* 0x000ea20000300800 */
[----:B---3--:R-:W-:Y:S01]  /*15830*/  ISETP.LT.AND P1, PT, R152, UR4, !P0 ;  /* 0x0000000498007c0c */ /* 0x008fe2000c721270 */
[----:B------:R-:W-:Y:S02]  /*15840*/  ULDC UR4, c[0x0][0x22c] ;  /* 0x00008b0000047ab9 */ /* 0x000fe40000000800 */
[----:B------:R-:W3:Y:S01]  /*15850*/  LDL.LU R152, [R1+0x4b8] ;  /* 0x0004b80001987983 */ /* 0x000ee20000300800 */
[----:B------:R-:W-:Y:S01]  /*15860*/  ISETP.LT.AND P3, PT, R22, UR4, !P0 ;  /* 0x0000000416007c0c */ /* 0x000fe2000c761270 */
[----:B------:R-:W-:-:S02]  /*15870*/  ULDC UR4, c[0x0][0x22c] ;  /* 0x00008b0000047ab9 */ /* 0x000fc40000000800 */
[----:B------:R-:W4:Y:S04]  /*15880*/  LDL.LU R154, [R1+0x4b4] ;  /* 0x0004b400019a7983 */ /* 0x000f280000300800 */
[----:B------:R-:W4:Y:S01]  /*15890*/  LDL.LU R22, [R1+0x4b0] ;  /* 0x0004b00001167983 */ /* 0x000f220000300800 */
[C---:B------:R-:W-:Y:S01]  /*158a0*/  ISETP.LT.AND P5, PT, R20.reuse, UR4, !P0 ;  /* 0x0000000414007c0c */ /* 0x040fe2000c7a1270 */
[----:B0-----:R-:W-:Y:S02]  /*158b0*/  IMAD R3, R20, R37, RZ ;  /* 0x0000002514037224 */ /* 0x001fe400078e02ff */
[----:B------:R-:W-:Y:S01]  /*158c0*/  IMAD R18, R37, 0x2, R18 ;  /* 0x0000000225127824 */ /* 0x000fe200078e0212 */
[----:B------:R-:W4:Y:S01]  /*158d0*/  LDL.LU R20, [R1+0x474] ;  /* 0x0004740001147983 */ /* 0x000f220000300800 */
[----:B------:R-:W-:Y:S01]  /*158e0*/  PRMT R21, R9, 0x7771, RZ ;  /* 0x0000777109157816 */ /* 0x000fe200000000ff */
[----:B------:R-:W-:Y:S01]  /*158f0*/  ULDC UR4, c[0x0][0x22c] ;  /* 0x00008b0000047ab9 */ /* 0x000fe20000000800 */
[----:B------:R-:W-:Y:S01]  /*15900*/  IMAD R0, R37, 0x2, R18 ;  /* 0x0000000225007824 */ /* 0x000fe200078e0212 */
[----:B------:R-:W-:-:S04]  /*15910*/  IADD3 R12, P6, R18, R38, RZ ;  /* 0x00000026120c7210 */ /* 0x000fc80007fde0ff */
[----:B------:R-:W-:Y:S02]  /*15920*/  LEA.HI.X.SX32 R13, R18, R39, 0x1, P6 ;  /* 0x00000027120d7211 */ /* 0x000fe400030f0eff */
[----:B------:R-:W-:-:S04]  /*15930*/  IADD3 R14, P6, R0, R38, RZ ;  /* 0x00000026000e7210 */ /* 0x000fc80007fde0ff */
[-C--:B------:R-:W-:Y:S01]  /*15940*/  LEA.HI.X.SX32 R15, R0, R39.reuse, 0x1, P6 ;  /* 0x00000027000f7211 */ /* 0x080fe200030f0eff */
[----:B------:R-:W-:Y:S01]  /*15950*/  IMAD R0, R37, 0x4, R0 ;  /* 0x0000000425007824 */ /* 0x000fe200078e0200 */
[-C--:B------:R-:W-:Y:S02]  /*15960*/  IADD3 R2, P6, R3, R38.reuse, RZ ;  /* 0x0000002603027210 */ /* 0x080fe40007fde0ff */
[----:B------:R-:W-:Y:S01]  /*15970*/  PRMT R19, R10, 0x7771, RZ ;  /* 0x000077710a137816 */ /* 0x000fe200000000ff */
[----:B------:R-:W-:Y:S01]  /*15980*/  IMAD R18, R37, 0x2, R0 ;  /* 0x0000000225127824 */ /* 0x000fe200078e0200 */
[----:B------:R-:W-:Y:S02]  /*15990*/  LEA.HI.X.SX32 R3, R3, R39, 0x1, P6 ;  /* 0x0000002703037211 */ /* 0x000fe400030f0eff */
[----:B-1----:R-:W-:Y:S01]  /*159a0*/  IADD3 R16, P6, R0, R38, RZ ;  /* 0x0000002600107210 */ /* 0x002fe20007fde0ff */
[----:B------:R0:W-:Y:S01]  /*159b0*/  @P4 STG.E.U8 desc[UR14][R12.64], R21 ;  /* 0x000000150c004986 */ /* 0x0001e2000c10110e */
[----:B------:R-:W-:-:S02]  /*159c0*/  PRMT R23, R11, 0x7771, RZ ;  /* 0x000077710b177816 */ /* 0x000fc400000000ff */
[-C--:B------:R-:W-:Y:S01]  /*159d0*/  LEA.HI.X.SX32 R17, R0, R39.reuse, 0x1, P6 ;  /* 0x0000002700117211 */ /* 0x080fe200030f0eff */
[----:B------:R1:W-:Y:S04]  /*159e0*/  @P2 STG.E.U8 desc[UR14][R14.64], R19 ;  /* 0x000000130e002986 */ /* 0x0003e8000c10110e */
[----:B------:R-:W-:Y:S01]  /*159f0*/  @P5 STG.E.U8 desc[UR14][R2.64], R23 ;  /* 0x0000001702005986 */ /* 0x000fe2000c10110e */
[----:B0-----:R-:W-:Y:S02]  /*15a00*/  PRMT R21, R8, 0x7772, RZ ;  /* 0x0000777208157816 */ /* 0x001fe400000000ff */
[C---:B------:R-:W-:Y:S02]  /*15a10*/  IADD3 R12, P6, R18.reuse, R38, RZ ;  /* 0x00000026120c7210 */ /* 0x040fe40007fde0ff */
[----:B-1----:R-:W-:Y:S01]  /*15a20*/  PRMT R19, R9, 0x7772, RZ ;  /* 0x0000777209137816 */ /* 0x002fe200000000ff */
[----:B------:R0:W-:Y:S01]  /*15a30*/  @P1 STG.E.U8 desc[UR14][R16.64], R21 ;  /* 0x0000001510001986 */ /* 0x0001e2000c10110e */
[----:B------:R-:W-:-:S05]  /*15a40*/  LEA.HI.X.SX32 R13, R18, R39, 0x1, P6 ;  /* 0x00000027120d7211 */ /* 0x000fca00030f0eff */
[----:B------:R1:W-:Y:S01]  /*15a50*/  @P3 STG.E.U8 desc[UR14][R12.64], R19 ;  /* 0x000000130c003986 */ /* 0x0003e2000c10110e */
[----:B--2---:R-:W-:Y:S01]  /*15a60*/  ISETP.LT.AND P4, PT, R153, UR5, !P0 ;  /* 0x0000000599007c0c */ /* 0x004fe2000c781270 */
[----:B------:R-:W-:Y:S02]  /*15a70*/  IMAD R0, R37, 0x2, R18 ;  /* 0x0000000225007824 */ /* 0x000fe400078e0212 */
[----:B------:R-:W2:Y:S01]  /*15a80*/  LDL.LU R153, [R1+0x470] ;  /* 0x0004700001997983 */ /* 0x000ea20000300800 */
[----:B---3--:R-:W-:Y:S01]  /*15a90*/  ISETP.LT.AND P2, PT, R152, UR4, !P0 ;  /* 0x0000000498007c0c */ /* 0x008fe2000c741270 */
[----:B------:R-:W-:Y:S02]  /*15aa0*/  ULDC UR4, c[0x0][0x22c] ;  /* 0x00008b0000047ab9 */ /* 0x000fe40000000800 */
[----:B------:R-:W3:Y:S01]  /*15ab0*/  LDL.LU R152, [R1+0x46c] ;  /* 0x00046c0001987983 */ /* 0x000ee20000300800 */
[----:B0-----:R-:W-:Y:S01]  /*15ac0*/  PRMT R21, R10, 0x7772, RZ ;  /* 0x000077720a157816 */ /* 0x001fe200000000ff */
[----:B------:R-:W-:Y:S01]  /*15ad0*/  ULDC UR5, c[0x0][0x22c] ;  /* 0x00008b0000057ab9 */ /* 0x000fe20000000800 */
[----:B----4-:R-:W-:Y:S01]  /*15ae0*/  ISETP.LT.AND P5, PT, R154, UR4, !P0 ;  /* 0x000000049a007c0c */ /* 0x010fe2000c7a1270 */
[----:B------:R-:W-:-:S02]  /*15af0*/  ULDC UR4, c[0x0][0x22c] ;  /* 0x00008b0000047ab9 */ /* 0x000fc40000000800 */
[----:B------:R-:W-:Y:S01]  /*15b00*/  ISETP.LT.AND P1, PT, R22, UR4, !P0 ;  /* 0x0000000416007c0c */ /* 0x000fe2000c721270 */
[----:B------:R-:W-:Y:S01]  /*15b10*/  ULDC UR4, c[0x0][0x22c] ;  /* 0x00008b0000047ab9 */ /* 0x000fe20000000800 */
[----:B------:R-:W4:Y:S01]  /*15b20*/  LDL.LU R22, [R1+0x2f0] ;  /* 0x0002f00001167983 */ /* 0x000f220000300800 */
[----:B------:R-:W-:Y:S01]  /*15b30*/  ISETP.LT.AND P3, PT, R20, UR4, !P0 ;  /* 0x0000000414007c0c */ /* 0x000fe2000c761270 */
[----:B------:R-:W-:Y:S02]  /*15b40*/  IMAD R18, R37, 0x2, R0 ;  /* 0x0000000225127824 */ /* 0x000fe400078e0200 */
[----:B------:R-:W4:Y:S01]  /*15b50*/  LDL.LU R20, [R1+0x468] ;  /* 0x0004680001147983 */ /* 0x000f220000300800 */
[----:B------:R-:W-:Y:S01]  /*15b60*/  IADD3 R14, P6, R0, R38, RZ ;  /* 0x00000026000e7210 */ /* 0x000fe20007fde0ff */
[----:B------:R-:W-:-:S03]  /*15b70*/  ULDC UR4, c[0x0][0x22c] ;  /* 0x00008b0000047ab9 */ /* 0x000fc60000000800 */
[----:B------:R-:W-:Y:S01]  /*15b80*/  LEA.HI.X.SX32 R15, R0, R39, 0x1, P6 ;  /* 0x00000027000f7211 */ /* 0x000fe200030f0eff */
[----:B------:R-:W-:Y:S01]  /*15b90*/  IMAD R0, R37, 0x2, R18 ;  /* 0x0000000225007824 */ /* 0x000fe200078e0212 */
[----:B------:R-:W-:-:S04]  /*15ba0*/  IADD3 R2, P6, R18, R38, RZ ;  /* 0x0000002612027210 */ /* 0x000fc80007fde0ff */
[-C--:B------:R-:W-:Y:S02]  /*15bb0*/  LEA.HI.X.SX32 R3, R18, R39.reuse, 0x1, P6 ;  /* 0x0000002712037211 */ /* 0x080fe400030f0eff */
[CC--:B-1----:R-:W-:Y:S02]  /*15bc0*/  IADD3 R12, P6, R0.reuse, R38.reuse, RZ ;  /* 0x00000026000c7210 */ /* 0x0c2fe40007fde0ff */
[----:B------:R-:W-:Y:S02]  /*15bd0*/  PRMT R19, R11, 0x7772, RZ ;  /* 0x000077720b137816 */ /* 0x000fe400000000ff */
[----:B------:R-:W-:Y:S01]  /*15be0*/  LEA.HI.X.SX32 R13, R0, R39, 0x1, P6 ;  /* 0x00000027000d7211 */ /* 0x000fe200030f0eff */
[C---:B------:R-:W-:Y:S01]  /*15bf0*/  IMAD R0, R37.reuse, 0x2, R0 ;  /* 0x0000000225007824 */ /* 0x040fe200078e0200 */
[----:B------:R0:W-:Y:S01]  /*15c00*/  @P4 STG.E.U8 desc[UR14][R14.64], R21 ;  /* 0x000000150e004986 */ /* 0x0001e2000c10110e */
[----:B------:R-:W-:Y:S02]  /*15c10*/  PRMT R17, R8, 0x7773, RZ ;  /* 0x0000777308117816 */ /* 0x000fe400000000ff */
[----:B------:R-:W-:Y:S01]  /*15c20*/  IMAD R16, R37, 0x2, R0 ;  /* 0x0000000225107824 */ /* 0x000fe200078e0200 */
[----:B------:R1:W-:Y:S01]  /*15c30*/  @P2 STG.E.U8 desc[UR14][R2.64], R19 ;  /* 0x0000001302002986 */ /* 0x0003e2000c10110e */
[----:B0-----:R-:W-:-:S02]  /*15c40*/  IADD3 R14, P6, R0, R38, RZ ;  /* 0x00000026000e7210 */ /* 0x001fc40007fde0ff */
[----:B------:R-:W-:Y:S02]  /*15c50*/  PRMT R21, R9, 0x7773, RZ ;  /* 0x0000777309157816 */ /* 0x000fe400000000ff */
[----:B------:R-:W-:Y:S01]  /*15c60*/  LEA.HI.X.SX32 R15, R0, R39, 0x1, P6 ;  /* 0x00000027000f7211 */ /* 0x000fe200030f0eff */
[----:B------:R0:W-:Y:S01]  /*15c70*/  @P5 STG.E.U8 desc[UR14][R12.64], R17 ;  /* 0x000000110c005986 */ /* 0x0001e2000c10110e */
[----:B------:R-:W-:-:S03]  /*15c80*/  IADD3 R8, P6, R16, R38, RZ ;  /* 0x0000002610087210 */ /* 0x000fc60007fde0ff */
[----:B------:R4:W-:Y:S01]  /*15c90*/  @P1 STG.E.U8 desc[UR14][R14.64], R21 ;  /* 0x000000150e001986 */ /* 0x0009e2000c10110e */
[----:B------:R-:W-:Y:S01]  /*15ca0*/  LEA.HI.X.SX32 R9, R16, R39, 0x1, P6 ;  /* 0x0000002710097211 */ /* 0x000fe200030f0eff */
[----:B------:R-:W-:Y:S01]  /*15cb0*/  IMAD R16, R37, 0x4, R16 ;  /* 0x0000000425107824 */ /* 0x000fe200078e0210 */
[----:B-1----:R-:W-:Y:S02]  /*15cc0*/  PRMT R19, R10, 0x7773, RZ ;  /* 0x000077730a137816 */ /* 0x002fe400000000ff */
[----:B0-----:R-:W-:Y:S02]  /*15cd0*/  PRMT R17, R11, 0x7773, RZ ;  /* 0x000077730b117816 */ /* 0x001fe400000000ff */
[----:B--2---:R-:W-:Y:S01]  /*15ce0*/  ISETP.LT.AND P4, PT, R153, UR4, !P0 ;  /* 0x0000000499007c0c */ /* 0x004fe2000c781270 */
[----:B------:R-:W-:Y:S01]  /*15cf0*/  ULDC UR4, c[0x0][0x22c] ;  /* 0x00008b0000047ab9 */ /* 0x000fe20000000800 */
[----:B------:R-:W2:Y:S01]  /*15d00*/  LDL.LU R153, [R1+0x464] ;  /* 0x0004640001997983 */ /* 0x000ea20000300800 */
[----:B---3--:R-:W-:Y:S01]  /*15d10*/  ISETP.LT.AND P2, PT, R152, UR4, !P0 ;  /* 0x0000000498007c0c */ /* 0x008fe2000c741270 */
[----:B------:R-:W-:-:S02]  /*15d20*/  ULDC UR4, c[0x0][0x22c] ;  /* 0x00008b0000047ab9 */ /* 0x000fc40000000800 */
[----:B------:R-:W3:Y:S04]  /*15d30*/  LDL.LU R152, [R1+0x460] ;  /* 0x0004600001987983 */ /* 0x000ee80000300800 */
[----:B------:R-:W3:Y:S01]  /*15d40*/  LDL.LU R23, [R1+0x45c] ;  /* 0x00045c0001177983 */ /* 0x000ee20000300800 */
[C---:B----4-:R-:W-:Y:S01]  /*15d50*/  IMAD R0, R22.reuse, R37, RZ ;  /* 0x0000002516007224 */ /* 0x050fe200078e02ff */
[----:B------:R-:W-:Y:S02]  /*15d60*/  ISETP.LT.AND P5, PT, R22, UR4, !P0 ;  /* 0x0000000416007c0c */ /* 0x000fe4000c7a1270 */
[----:B------:R-:W-:Y:S01]  /*15d70*/  ISETP.LT.AND P1, PT, R20, UR5, !P0 ;  /* 0x0000000514007c0c */ /* 0x000fe2000c721270 */
[----:B------:R-:W4:Y:S01]  /*15d80*/  LDL.LU R22, [R1+0x458] ;  /* 0x0004580001167983 */ /* 0x000f220000300800 */
[-C--:B------:R-:W-:Y:S01]  /*15d90*/  IADD3 R2, P6, R0, R38.reuse, RZ ;  /* 0x0000002600027210 */ /* 0x080fe20007fde0ff */
[----:B------:R-:W-:Y:S01]  /*15da0*/  ULDC UR4, c[0x0][0x22c] ;  /* 0x00008b0000047ab9 */ /* 0x000fe20000000800 */
[----:B------:R-:W-:Y:S01]  /*15db0*/  PRMT R21, R4, 0x7770, RZ ;  /* 0x0000777004157816 */ /* 0x000fe200000000ff */
[----:B------:R-:W4:Y:S01]  /*15dc0*/  LDL.LU R20, [R1+0x454] ;  /* 0x0004540001147983 */ /* 0x000f220000300800 */
[----:B------:R-:W-:Y:S01]  /*15dd0*/  LEA.HI.X.SX32 R3, R0, R39, 0x1, P6 ;  /* 0x0000002700037211 */ /* 0x000fe200030f0eff */
[----:B------:R-:W-:Y:S01]  /*15de0*/  ULDC UR5, c[0x0][0x22c] ;  /* 0x00008b0000057ab9 */ /* 0x000fe20000000800 */
[----:B------:R-:W-:Y:S01]  /*15df0*/  IADD3 R10, P6, R16, R38, RZ ;  /* 0x00000026100a7210 */ /* 0x000fe20007fde0ff */
[----:B------:R-:W4:Y:S01]  /*15e00*/  LDL.LU R18, [R1+0x450] ;  /* 0x0004500001127983 */ /* 0x000f220000300800 */
[----:B------:R-:W-:-:S02]  /*15e10*/  IMAD R0, R37, 0x2, R16 ;  /* 0x0000000225007824 */ /* 0x000fc400078e0210 */
[----:B------:R-:W-:Y:S02]  /*15e20*/  LEA.HI.X.SX32 R11, R16, R39, 0x1, P6 ;  /* 0x00000027100b7211 */ /* 0x000fe400030f0eff */
[----:B------:R-:W4:Y:S01]  /*15e30*/  LDL.LU R16, [R1+0x2ec] ;  /* 0x0002ec0001107983 */ /* 0x000f220000300800 */
[----:B------:R-:W-:-:S03]  /*15e40*/  IMAD R14, R37, 0x2, R0 ;  /* 0x00000002250e7824 */ /* 0x000fc600078e0200 */
[----:B------:R0:W-:Y:S01]  /*15e50*/  @P3 STG.E.U8 desc[UR14][R8.64], R19 ;  /* 0x0000001308003986 */ /* 0x0001e2000c10110e */
[----:B------:R-:W-:-:S03]  /*15e60*/  PRMT R15, R5, 0x7770, RZ ;  /* 0x00007770050f7816 */ /* 0x000fc600000000ff */
[----:B------:R1:W-:Y:S01]  /*15e70*/  @P5 STG.E.U8 desc[UR14][R2.64], R17 ;  /* 0x0000001102005986 */ /* 0x0003e2000c10110e */
[----:B0-----:R-:W-:-:S04]  /*15e80*/  IADD3 R8, P6, R0, R38, RZ ;  /* 0x0000002600087210 */ /* 0x001fc80007fde0ff */
[-C--:B------:R-:W-:Y:S01]  /*15e90*/  LEA.HI.X.SX32 R9, R0, R39.reuse, 0x1, P6 ;  /* 0x0000002700097211 */ /* 0x080fe200030f0eff */
[C---:B------:R-:W-:Y:S01]  /*15ea0*/  IMAD R0, R37.reuse, 0x2, R14 ;  /* 0x0000000225007824 */ /* 0x040fe200078e020e */
[CC--:B------:R-:W-:Y:S01]  /*15eb0*/  IADD3 R12, P6, R14.reuse, R38.reuse, RZ ;  /* 0x000000260e0c7210 */ /* 0x0c0fe20007fde0ff */
[----:B------:R0:W-:Y:S03]  /*15ec0*/  @P4 STG.E.U8 desc[UR14][R10.64], R21 ;  /* 0x000000150a004986 */ /* 0x0001e6000c10110e */
[----:B------:R-:W-:Y:S02]  /*15ed0*/  LEA.HI.X.SX32 R13, R14, R39, 0x1, P6 ;  /* 0x000000270e0d7211 */ /* 0x000fe400030f0eff */
[----:B-1----:R-:W-:Y:S01]  /*15ee0*/  IADD3 R2, P6, R0, R38, RZ ;  /* 0x0000002600027210 */ /* 0x002fe20007fde0ff */
[----:B------:R1:W-:Y:S01]  /*15ef0*/  @P2 STG.E.U8 desc[UR14][R8.64], R15 ;  /* 0x0000000f08002986 */ /* 0x0003e2000c10110e */
[----:B0-----:R-:W-:Y:S01]  /*15f00*/  PRMT R11, R6, 0x7770, RZ ;  /* 0x00007770060b7816 */ /* 0x001fe200000000ff */
[----:B------:R-:W-:-:S02]  /*15f10*/  IMAD R10, R37, 0x2, R0 ;  /* 0x00000002250a7824 */ /* 0x000fc400078e0200 */
[----:B------:R-:W4:Y:S01]  /*15f20*/  LDL.LU R21, [R1+0x44c] ;  /* 0x00044c0001157983 */ /* 0x000f220000300800 */
[-C--:B------:R-:W-:Y:S01]  /*15f30*/  LEA.HI.X.SX32 R3, R0, R39.reuse, 0x1, P6 ;  /* 0x0000002700037211 */ /* 0x080fe200030f0eff */
[----:B------:R-:W-:Y:S02]  /*15f40*/  IMAD R0, R37, 0x2, R10 ;  /* 0x0000000225007824 */ /* 0x000fe400078e020a */
[----:B------:R0:W-:Y:S01]  /*15f50*/  @P1 STG.E.U8 desc[UR14][R12.64], R11 ;  /* 0x0000000b0c001986 */ /* 0x0001e2000c10110e */
[----:B-1----:R-:W-:Y:S02]  /*15f60*/  IADD3 R8, P6, R10, R38, RZ ;  /* 0x000000260a087210 */ /* 0x002fe40007fde0ff */
[----:B------:R-:W-:Y:S02]  /*15f70*/  PRMT R15, R7, 0x7770, RZ ;  /* 0x00007770070f7816 */ /* 0x000fe400000000ff */
[----:B------:R-:W-:Y:S02]  /*15f80*/  PRMT R19, R4, 0x7771, RZ ;  /* 0x0000777104137816 */ /* 0x000fe400000000ff */
[----:B------:R-:W-:-:S02]  /*15f90*/  LEA.HI.X.SX32 R9, R10, R39, 0x1, P6 ;  /* 0x000000270a097211 */ /* 0x000fc400030f0eff */
[----:B------:R-:W-:Y:S01]  /*15fa0*/  IADD3 R10, P6, R0, R38, RZ ;  /* 0x00000026000a7210 */ /* 0x000fe20007fde0ff */
[----:B------:R-:W-:-:S03]  /*15fb0*/  IMAD R14, R37, 0x2, R0 ;  /* 0x00000002250e7824 */ /* 0x000fc600078e0200 */
[----:B0-----:R-:W-:Y:S02]  /*15fc0*/  LEA.HI.X.SX32 R11, R0, R39, 0x1, P6 ;  /* 0x00000027000b7211 */ /* 0x001fe400030f0eff */
[----:B--2---:R-:W-:Y:S01]  /*15fd0*/  ISETP.LT.AND P3, PT, R153, UR4, !P0 ;  /* 0x0000000499007c0c */ /* 0x004fe2000c761270 */
[----:B------:R-:W-:-:S12]  /*15fe0*/  ULDC UR4, c[0x0][0x22c] ;  /* 0x00008b0000047ab9 */ /* 0x000fd80000000800 */
[----:B------:R0:W-:Y:S01]  /*15ff0*/  @P3 STG.E.U8 desc[UR14][R2.64], R15 ;  /* 0x0000000f02003986 */ /* 0x0001e2000c10110e */
[----:B---3--:R-:W-:Y:S01]  /*16000*/  ISETP.LT.AND P5, PT, R152, UR4, !P0 ;  /* 0x0000000498007c0c */ /* 0x008fe2000c7a1270 */
[----:B------:R-:W-:Y:S02]  /*16010*/  ULDC UR4, c[0x0][0x22c] ;  /* 0x00008b0000047ab9 */ /* 0x000fe40000000800 */
[----:B------:R-:W-:Y:S01]  /*16020*/  ISETP.LT.AND P4, PT, R23, UR4, !P0 ;  /* 0x0000000417007c0c */ /* 0x000fe2000c781270 */
[----:B------:R-:W-:Y:S01]  /*16030*/  ULDC UR4, c[0x0][0x22c] ;  /* 0x00008b0000047ab9 */ /* 0x000fe20000000800 */
[----:B----4-:R-:W-:Y:S01]  /*16040*/  IMAD R0, R16, R37, RZ ;  /* 0x0000002510007224 */ /* 0x010fe200078e02ff */
[----:B------:R-:W-:Y:S01]  /*16050*/  ISETP.LT.AND P2, PT, R22, UR4, !P0 ;  /* 0x0000000416007c0c */ /* 0x000fe2000c741270 */
[----:B------:R-:W-:-:S06]  /*16060*/  ULDC UR4, c[0x0][0x22c] ;  /* 0x00008b0000047ab9 */ /* 0x000fcc0000000800 */
[----:B------:R1:W-:Y:S01]  /*16070*/  @P5 STG.E.U8 desc[UR14][R8.64], R19 ;  /* 0x0000001308005986 */ /* 0x0003e2000c10110e */
[----:B------:R-:W-:Y:S01]  /*16080*/  ISETP.LT.AND P1, PT, R20, UR4, !P0 ;  /* 0x0000000414007c0c */ /* 0x000fe2000c721270 */
[----:B------:R-:W-:Y:S01]  /*16090*/  ULDC UR4, c[0x0][0x22c] ;  /* 0x00008b0000047ab9 */ /* 0x000fe20000000800 */
[-C--:B------:R-:W-:Y:S01]  /*160a0*/  IADD3 R12, P6, R14, R38.reuse, RZ ;  /* 0x000000260e0c7210 */ /* 0x080fe20007fde0ff */
[----:B------:R-:W2:Y:S01]  /*160b0*/  LDL.LU R20, [R1+0x448] ;  /* 0x0004480001147983 */ /* 0x000ea20000300800 */
[----:B------:R-:W-:Y:S01]  /*160c0*/  ISETP.LT.AND P3, PT, R18, UR4, !P0 ;  /* 0x0000000412007c0c */ /* 0x000fe2000c761270 */
[----:B------:R-:W-:Y:S01]  /*160d0*/  ULDC UR4, c[0x0][0x22c] ;  /* 0x00008b0000047ab9 */ /* 0x000fe20000000800 */
[----:B------:R-:W-:Y:S01]  /*160e0*/  PRMT R17, R5, 0x7771, RZ ;  /* 0x0000777105117816 */ /* 0x000fe200000000ff */
[----:B------:R-:W3:Y:S01]  /*160f0*/  LDL.LU R22, [R1+0x444] ;  /* 0x0004440001167983 */ /* 0x000ee20000300800 */
[----:B------:R-:W-:Y:S01]  /*16100*/  ISETP.LT.AND P5, PT, R16, UR4, !P0 ;  /* 0x0000000410007c0c */ /* 0x000fe2000c7a1270 */
[----:B------:R-:W-:Y:S01]  /*16110*/  ULDC UR4, c[0x0][0x22c] ;  /* 0x00008b0000047ab9 */ /* 0x000fe20000000800 */
[----:B0-----:R-:W-:Y:S01]  /*16120*/  PRMT R15, R6, 0x7771, RZ ;  /* 0x00007771060f7816 */ /* 0x001fe200000000ff */
[----:B------:R-:W4:Y:S01]  /*16130*/  LDL.LU R18, [R1+0x440] ;  /* 0x0004400001127983 */ /* 0x000f220000300800 */
[----:B------:R-:W0:Y:S03]  /*16140*/  LDC R23, c[0x0][0x248] ;  /* 0x00009200ff177b82 */ /* 0x000e260000000800 */
[----:B------:R-:W4:Y:S01]  /*16150*/  LDL.LU R16, [R1+0x43c] ;  /* 0x00043c0001107983 */ /* 0x000f220000300800 */
[-C--:B------:R-:W-:Y:S01]  /*16160*/  LEA.HI.X.SX32 R13, R14, R39.reuse, 0x1, P6 ;  /* 0x000000270e0d7211 */ /* 0x080fe200030f0eff */
[C---:B------:R-:W-:Y:S01]  /*16170*/  IMAD R14, R37.reuse, 0x4, R14 ;  /* 0x00000004250e7824 */ /* 0x040fe200078e020e */
[CC--:B------:R-:W-:Y:S01]  /*16180*/  IADD3 R2, P6, R0.reuse, R38.reuse, RZ ;  /* 0x0000002600027210 */ /* 0x0c0fe20007fde0ff */
[----:B------:R1:W-:Y:S03]  /*16190*/  @P4 STG.E.U8 desc[UR14][R10.64], R17 ;  /* 0x000000110a004986 */ /* 0x0003e6000c10110e */
[----:B------:R-:W-:Y:S01]  /*161a0*/  LEA.HI.X.SX32 R3, R0, R39, 0x1, P6 ;  /* 0x0000002700037211 */ /* 0x000fe200030f0eff */
[----:B------:R-:W-:Y:S01]  /*161b0*/  IMAD R0, R37, 0x2, R14 ;  /* 0x0000000225007824 */ /* 0x000fe200078e020e */
[----:B-1----:R-:W-:-:S02]  /*161c0*/  IADD3 R8, P6, R14, R38, RZ ;  /* 0x000000260e087210 */ /* 0x002fc40007fde0ff */
[----:B------:R-:W-:Y:S01]  /*161d0*/  PRMT R19, R7, 0x7771, RZ ;  /* 0x0000777107137816 */ /* 0x000fe200000000ff */
[----:B------:R1:W-:Y:S01]  /*161e0*/  @P2 STG.E.U8 desc[UR14][R12.64], R15 ;  /* 0x0000000f0c002986 */ /* 0x0003e2000c10110e */
[-C--:B------:R-:W-:Y:S02]  /*161f0*/  LEA.HI.X.SX32 R9, R14, R39.reuse, 0x1, P6 ;  /* 0x000000270e097211 */ /* 0x080fe400030f0eff */
[----:B------:R-:W-:Y:S02]  /*16200*/  IADD3 R10, P6, R0, R38, RZ ;  /* 0x00000026000a7210 */ /* 0x000fe40007fde0ff */
[----:B------:R-:W-:Y:S02]  /*16210*/  ISETP.LT.AND P4, PT, R21, UR5, !P0 ;  /* 0x0000000515007c0c */ /* 0x000fe4000c781270 */
[----:B------:R-:W-:Y:S01]  /*16220*/  PRMT R17, R4, 0x7772, RZ ;  /* 0x0000777204117816 */ /* 0x000fe200000000ff */
[----:B------:R-:W4:Y:S01]  /*16230*/  LDL.LU R21, [R1+0x438] ;  /* 0x0004380001157983 */ /* 0x000f220000300800 */
[----:B------:R-:W-:-:S02]  /*16240*/  LEA.HI.X.SX32 R11, R0, R39, 0x1, P6 ;  /* 0x00000027000b7211 */ /* 0x000fc400030f0eff */
[----:B-1----:R-:W-:Y:S01]  /*16250*/  PRMT R15, R5, 0x7772, RZ ;  /* 0x00007772050f7816 */ /* 0x002fe200000000ff */
[----:B------:R-:W-:Y:S01]  /*16260*/  @P5 STG.E.U8 desc[UR14][R2.64], R19 ;  /* 0x0000001302005986 */ /* 0x000fe2000c10110e */
[----:B--2---:R-:W-:Y:S01]  /*16270*/  ISETP.LT.AND P2, PT, R20, UR4, !P0 ;  /* 0x0000000414007c0c */ /* 0x004fe2000c741270 */
[----:B------:R-:W-:Y:S02]  /*16280*/  ULDC UR4, c[0x0][0x22c] ;  /* 0x00008b0000047ab9 */ /* 0x000fe40000000800 */
[----:B------:R-:W2:Y:S01]  /*16290*/  LDL.LU R20, [R1+0x434] ;  /* 0x0004340001147983 */ /* 0x000ea20000300800 */
[C---:B------:R-:W-:Y:S01]  /*162a0*/  IMAD R14, R37.reuse, 0x2, R0 ;  /* 0x00000002250e7824 */ /* 0x040fe200078e0200 */
[----:B---3--:R-:W-:Y:S01]  /*162b0*/  ISETP.LT.AND P5, PT, R22, UR4, !P0 ;  /* 0x0000000416007c0c */ /* 0x008fe2000c7a1270 */
[----:B------:R-:W-:Y:S01]  /*162c0*/  ULDC UR4, c[0x0][0x22c] ;  /* 0x00008b0000047ab9 */ /* 0x000fe20000000800 */
[----:B------:R1:W-:Y:S01]  /*162d0*/  @P1 STG.E.U8 desc[UR14][R8.64], R17 ;  /* 0x0000001108001986 */ /* 0x0003e2000c10110e */
[----:B------:R-:W-:Y:S01]  /*162e0*/  ULDC UR5, c[0x0][0x22c] ;  /* 0x00008b0000057ab9 */ /* 0x000fe20000000800 */
[----:B----4-:R-:W-:Y:S01]  /*162f0*/  ISETP.LT.AND P1, PT, R18, UR4, !P0 ;  /* 0x0000000412007c0c */ /* 0x010fe2000c721270 */
[----:B------:R-:W-:Y:S01]  /*16300*/  ULDC UR4, c[0x0][0x22c] ;  /* 0x00008b0000047ab9 */ /* 0x000fe20000000800 */
[----:B------:R-:W3:Y:S04]  /*16310*/  LDL.LU R18, [R1+0x2e8] ;  /* 0x0002e80001127983 */ /* 0x000ee80000300800 */
[----:B------:R4:W-:Y:S01]  /*16320*/  @P3 STG.E.U8 desc[UR14][R10.64], R15 ;  /* 0x0000000f0a003986 */ /* 0x0009e2000c10110e */
[----:B------:R-:W-:Y:S01]  /*16330*/  ISETP.LT.AND P3, PT, R16, UR4, !P0 ;  /* 0x0000000410007c0c */ /* 0x000fe2000c761270 */
[C---:B------:R-:W-:Y:S01]  /*16340*/  IMAD R0, R37.reuse, 0x2, R14 ;  /* 0x0000000225007824 */ /* 0x040fe200078e020e */
[-C--:B------:R-:W-:Y:S01]  /*16350*/  IADD3 R12, P6, R14, R38.reuse, RZ ;  /* 0x000000260e0c7210 */ /* 0x080fe20007fde0ff */
[----:B------:R-:W3:Y:S01]  /*16360*/  LDL.LU R16, [R1+0x430] ;  /* 0x0004300001107983 */ /* 0x000ee20000300800 */
[----:B-1----:R-:W-:Y:S01]  /*16370*/  PRMT R17, R6, 0x7772, RZ ;  /* 0x0000777206117816 */ /* 0x002fe200000000ff */
[----:B------:R-:W-:Y:S01]  /*16380*/  ULDC UR4, c[0x0][0x22c] ;  /* 0x00008b0000047ab9 */ /* 0x000fe20000000800 */
[----:B------:R-:W-:Y:S01]  /*16390*/  LEA.HI.X.SX32 R13, R14, R39, 0x1, P6 ;  /* 0x000000270e0d7211 */ /* 0x000fe200030f0eff */
[----:B------:R-:W-:Y:S01]  /*163a0*/  IMAD R14, R37, 0x2, R0 ;  /* 0x00000002250e7824 */ /* 0x000fe200078e0200 */
[----:B------:R-:W-:-:S04]  /*163b0*/  IADD3 R2, P6, R0, R38, RZ ;  /* 0x0000002600027210 */ /* 0x000fc80007fde0ff */
[-C--:B------:R-:W-:Y:S02]  /*163c0*/  LEA.HI.X.SX32 R3, R0, R39.reuse, 0x1, P6 ;  /* 0x0000002700037211 */ /* 0x080fe400030f0eff */
[CC--:B------:R-:W-:Y:S01]  /*163d0*/  IADD3 R8, P6, R14.reuse, R38.reuse, RZ ;  /* 0x000000260e087210 */ /* 0x0c0fe20007fde0ff */
[----:B------:R1:W-:Y:S01]  /*163e0*/  @P4 STG.E.U8 desc[UR14][R12.64], R17 ;  /* 0x000000110c004986 */ /* 0x0003e2000c10110e */
[----:B----4-:R-:W-:Y:S02]  /*163f0*/  PRMT R15, R7, 0x7772, RZ ;  /* 0x00007772070f7816 */ /* 0x010fe400000000ff */
[----:B------:R-:W-:Y:S01]  /*16400*/  LEA.HI.X.SX32 R9, R14, R39, 0x1, P6 ;  /* 0x000000270e097211 */ /* 0x000fe200030f0eff */
[----:B------:R-:W-:Y:S01]  /*16410*/  IMAD R14, R37, 0x2, R14 ;  /* 0x00000002250e7824 */ /* 0x000fe200078e020e */
[----:B------:R-:W-:Y:S01]  /*16420*/  ISETP.LT.AND P4, PT, R21, UR4, !P0 ;  /* 0x0000000415007c0c */ /* 0x000fe2000c781270 */
[----:B------:R-:W-:Y:S01]  /*16430*/  ULDC UR4, c[0x0][0x22c] ;  /* 0x00008b0000047ab9 */ /* 0x000fe20000000800 */
[----:B-1----:R-:W4:Y:S02]  /*16440*/  LDL.LU R13, [R1+0x42c] ;  /* 0x00042c00010d7983 */ /* 0x002f240000300800 */
[----:B------:R-:W-:-:S02]  /*16450*/  IADD3 R10, P6, R14, R38, RZ ;  /* 0x000000260e0a7210 */ /* 0x000fc40007fde0ff */
[----:B------:R-:W-:Y:S01]  /*16460*/  PRMT R19, R4, 0x7773, RZ ;  /* 0x0000777304137816 */ /* 0x000fe200000000ff */
[----:B------:R1:W-:Y:S01]  /*16470*/  @P2 STG.E.U8 desc[UR14][R2.64], R15 ;  /* 0x0000000f02002986 */ /* 0x0003e2000c10110e */
[----:B------:R-:W-:Y:S02]  /*16480*/  LEA.HI.X.SX32 R11, R14, R39, 0x1, P6 ;  /* 0x000000270e0b7211 */ /* 0x000fe400030f0eff */
[----:B------:R-:W-:Y:S01]  /*16490*/  PRMT R17, R5, 0x7773, RZ ;  /* 0x0000777305117816 */ /* 0x000fe200000000ff */
[----:B------:R0:W-:Y:S01]  /*164a0*/  @P5 STG.E.U8 desc[UR14][R8.64], R19 ;  /* 0x0000001308005986 */ /* 0x0001e2000c10110e */
[----:B------:R-:W-:Y:S01]  /*164b0*/  IMAD R0, R37, 0x2, R14 ;  /* 0x0000000225007824 */ /* 0x000fe200078e020e */
[----:B------:R-:W4:Y:S02]  /*164c0*/  LDC R21, c[0x0][0x248] ;  /* 0x00009200ff157b82 */ /* 0x000f240000000800 */
[----:B------:R0:W-:Y:S01]  /*164d0*/  @P1 STG.E.U8 desc[UR14][R10.64], R17 ;  /* 0x000000110a001986 */ /* 0x0001e2000c10110e */
[----:B--2---:R-:W-:Y:S01]  /*164e0*/  ISETP.LT.AND P2, PT, R20, UR4, !P0 ;  /* 0x0000000414007c0c */ /* 0x004fe2000c741270 */
[----:B------:R-:W-:-:S02]  /*164f0*/  ULDC UR4, c[0x0][0x22c] ;  /* 0x00008b0000047ab9 */ /* 0x000fc40000000800 */
[----:B------:R-:W2:Y:S04]  /*16500*/  LDL.LU R20, [R1+0x428] ;  /* 0x0004280001147983 */ /* 0x000ea80000300800 */
[----:B------:R-:W2:Y:S01]  /*16510*/  LDL.LU R12, [R1+0x424] ;  /* 0x00042400010c7983 */ /* 0x000ea20000300800 */
[C---:B---3--:R-:W-:Y:S01]  /*16520*/  ISETP.LT.AND P5, PT, R18.reuse, UR4, !P0 ;  /* 0x0000000412007c0c */ /* 0x048fe2000c7a1270 */
[----:B-1----:R-:W-:Y:S01]  /*16530*/  IMAD R3, R18, R37, RZ ;  /* 0x0000002512037224 */ /* 0x002fe200078e02ff */
[----:B------:R-:W-:Y:S01]  /*16540*/  IADD3 R4, P6, R0, R38, RZ ;  /* 0x0000002600047210 */ /* 0x000fe20007fde0ff */
[----:B------:R-:W3:Y:S01]  /*16550*/  LDL.LU R18, [R1+0x420] ;  /* 0x0004200001127983 */ /* 0x000ee20000300800 */
[----:B------:R-:W-:Y:S01]  /*16560*/  PRMT R15, R6, 0x7773, RZ ;  /* 0x00007773060f7816 */ /* 0x000fe200000000ff */
[----:B------:R-:W-:Y:S01]  /*16570*/  ULDC UR4, c[0x0][0x22c] ;  /* 0x00008b0000047ab9 */ /* 0x000fe20000000800 */
[----:B------:R-:W-:Y:S01]  /*16580*/  ISETP.LT.AND P1, PT, R16, UR5, !P0 ;  /* 0x0000000510007c0c */ /* 0x000fe2000c721270 */
[----:B------:R-:W-:Y:S01]  /*16590*/  ULDC UR5, c[0x0][0x22c] ;  /* 0x00008b0000057ab9 */ /* 0x000fe20000000800 */
[----:B------:R-:W3:Y:S01]  /*165a0*/  LDL.LU R16, [R1+0x41c] ;  /* 0x00041c0001107983 */ /* 0x000ee20000300800 */
[----:B------:R-:W-:-:S03]  /*165b0*/  LEA.HI.X.SX32 R5, R0, R39, 0x1, P6 ;  /* 0x0000002700057211 */ /* 0x000fc600030f0eff */
[----:B------:R-:W3:Y:S01]  /*165c0*/  LDL.LU R14, [R1+0x418] ;  /* 0x00041800010e7983 */ /* 0x000ee20000300800 */
[----:B------:R-:W-:Y:S01]  /*165d0*/  IADD3 R2, P6, R3, R38, RZ ;  /* 0x0000002603027210 */ /* 0x000fe20007fde0ff */
[----:B------:R-:W-:-:S03]  /*165e0*/  IMAD R0, R37, 0x4, R0 ;  /* 0x0000000425007824 */ /* 0x000fc600078e0200 */
[-C--:B------:R-:W-:Y:S01]  /*165f0*/  LEA.HI.X.SX32 R3, R3, R39.reuse, 0x1, P6 ;  /* 0x0000002703037211 */ /* 0x080fe200030f0eff */
[----:B0-----:R-:W-:Y:S01]  /*16600*/  IMAD R8, R37, 0x2, R0 ;  /* 0x0000000225087824 */ /* 0x001fe200078e0200 */
[-C--:B------:R-:W-:Y:S01]  /*16610*/  IADD3 R6, P6, R0, R38.reuse, RZ ;  /* 0x0000002600067210 */ /* 0x080fe20007fde0ff */
[----:B------:R0:W-:Y:S01]  /*16620*/  @P3 STG.E.U8 desc[UR14][R4.64], R15 ;  /* 0x0000000f04003986 */ /* 0x0001e2000c10110e */
[----:B------:R-:W-:Y:S02]  /*16630*/  PRMT R17, R28, 0x7770, RZ ;  /* 0x000077701c117816 */ /* 0x000fe400000000ff */
[----:B----4-:R-:W-:Y:S01]  /*16640*/  ISETP.LT.AND P3, PT, R13, UR4, !P0 ;  /* 0x000000040d007c0c */ /* 0x010fe2000c761270 */
[----:B------:R-:W-:Y:S01]  /*16650*/  ULDC UR4, c[0x0][0x22c] ;  /* 0x00008b0000047ab9 */ /* 0x000fe20000000800 */
[----:B------:R-:W-:Y:S02]  /*16660*/  PRMT R13, R7, 0x7773, RZ ;  /* 0x00007773070d7816 */ /* 0x000fe400000000ff */
[----:B------:R-:W-:Y:S01]  /*16670*/  LEA.HI.X.SX32 R7, R0, R39, 0x1, P6 ;  /* 0x0000002700077211 */ /* 0x000fe200030f0eff */
[----:B------:R-:W-:Y:S01]  /*16680*/  IMAD R0, R37, 0x2, R8 ;  /* 0x0000000225007824 */ /* 0x000fe200078e0208 */
[----:B0-----:R-:W-:Y:S01]  /*16690*/  IADD3 R4, P6, R8, R38, RZ ;  /* 0x0000002608047210 */ /* 0x001fe20007fde0ff */
[----:B------:R-:W-:Y:S01]  /*166a0*/  @P5 STG.E.U8 desc[UR14][R2.64], R13 ;  /* 0x0000000d02005986 */ /* 0x000fe2000c10110e */
[----:B------:R-:W-:-:S02]  /*166b0*/  PRMT R11, R29, 0x7770, RZ ;  /* 0x000077701d0b7816 */ /* 0x000fc400000000ff */
[-C--:B------:R-:W-:Y:S02]  /*166c0*/  LEA.HI.X.SX32 R5, R8, R39.reuse, 0x1, P6 ;  /* 0x0000002708057211 */ /* 0x080fe400030f0eff */
[C---:B------:R-:W-:Y:S01]  /*166d0*/  IADD3 R8, P6, R0.reuse, R38, RZ ;  /* 0x0000002600087210 */ /* 0x040fe20007fde0ff */
[----:B------:R0:W-:Y:S03]  /*166e0*/  @P4 STG.E.U8 desc[UR14][R6.64], R17 ;  /* 0x0000001106004986 */ /* 0x0001e6000c10110e */
[----:B------:R-:W-:Y:S01]  /*166f0*/  LEA.HI.X.SX32 R9, R0, R39, 0x1, P6 ;  /* 0x0000002700097211 */ /* 0x000fe200030f0eff */
[----:B------:R1:W-:Y:S01]  /*16700*/  @P2 STG.E.U8 desc[UR14][R4.64], R11 ;  /* 0x0000000b04002986 */ /* 0x0003e2000c10110e */
[----:B0-----:R-:W-:-:S05]  /*16710*/  PRMT R7, R30, 0x7770, RZ ;  /* 0x000077701e077816 */ /* 0x001fca00000000ff */
[----:B------:R0:W-:Y:S01]  /*16720*/  @P1 STG.E.U8 desc[UR14][R8.64], R7 ;  /* 0x0000000708001986 */ /* 0x0001e2000c10110e */
[----:B--2---:R-:W-:Y:S01]  /*16730*/  ISETP.LT.AND P5, PT, R20, UR4, !P0 ;  /* 0x0000000414007c0c */ /* 0x004fe2000c7a1270 */
[----:B------:R-:W-:Y:S02]  /*16740*/  ULDC UR4, c[0x0][0x22c] ;  /* 0x00008b0000047ab9 */ /* 0x000fe40000000800 */
[----:B------:R-:W-:Y:S01]  /*16750*/  ISETP.LT.AND P4, PT, R12, UR4, !P0 ;  /* 0x000000040c007c0c */ /* 0x000fe2000c781270 */
[----:B------:R-:W-:Y:S01]  /*16760*/  ULDC UR4, c[0x0][0x22c] ;  /* 0x00008b0000047ab9 */ /* 0x000fe20000000800 */
[----:B------:R-:W2:Y:S01]  /*16770*/  LDL.LU R12, [R1+0x2e4] ;  /* 0x0002e400010c7983 */ /* 0x000ea20000300800 */
[----:B---3--:R-:W-:-:S03]  /*16780*/  ISETP.LT.AND P2, PT, R18, UR4, !P0 ;  /* 0x0000000412007c0c */ /* 0x008fc6000c741270 */
[----:B------:R-:W3:Y:S01]  /*16790*/  LDL.LU R17, [R1+0x414] ;  /* 0x0004140001117983 */ /* 0x000ee20000300800 */
[----:B------:R-:W-:Y:S02]  /*167a0*/  ULDC UR4, c[0x0][0x22c] ;  /* 0x00008b0000047ab9 */ /* 0x000fe40000000800 */
[----:B------:R-:W-:Y:S01]  /*167b0*/  ISETP.LT.AND P1, PT, R16, UR4, !P0 ;  /* 0x0000000410007c0c */ /* 0x000fe2000c721270 */
[----:B------:R-:W-:Y:S01]  /*167c0*/  IMAD R10, R37, 0x2, R0 ;  /* 0x00000002250a7824 */ /* 0x000fe200078e0200 */
[----:B------:R-:W4:Y:S01]  /*167d0*/  LDL.LU R16, [R1+0x410] ;  /* 0x0004100001107983 */ /* 0x000f220000300800 */
[----:B-1----:R-:W-:Y:S01]  /*167e0*/  PRMT R11, R31, 0x7770, RZ ;  /* 0x000077701f0b7816 */ /* 0x002fe200000000ff */
[----:B------:R-:W-:Y:S02]  /*167f0*/  ULDC UR4, c[0x0][0x22c] ;  /* 0x00008b0000047ab9 */ /* 0x000fe40000000800 */
[C---:B------:R-:W-:Y:S01]  /*16800*/  IADD3 R2, P6, R10.reuse, R38, RZ ;  /* 0x000000260a027210 */ /* 0x040fe20007fde0ff */
[----:B------:R-:W4:Y:S03]  /*16810*/  LDL.LU R18, [R1+0x40c] ;  /* 0x00040c0001127983 */ /* 0x000f260000300800 */
[----:B------:R-:W-:Y:S01]  /*16820*/  LEA.HI.X.SX32 R3, R10, R39, 0x1, P6 ;  /* 0x000000270a037211 */ /* 0x000fe200030f0eff */
[----:B------:R-:W-:-:S04]  /*16830*/  IMAD R0, R37, 0x2, R10 ;  /* 0x0000000225007824 */ /* 0x000fc800078e020a */
[----:B------:R1:W-:Y:S01]  /*16840*/  @P3 STG.E.U8 desc[UR14][R2.64], R11 ;  /* 0x0000000b02003986 */ /* 0x0003e2000c10110e */
[----:B------:R-:W-:Y:S01]  /*16850*/  ISETP.LT.AND P3, PT, R14, UR4, !P0 ;  /* 0x000000040e007c0c */ /* 0x000fe2000c761270 */
[----:B------:R-:W-:Y:S02]  /*16860*/  ULDC UR4, c[0x0][0x22c] ;  /* 0x00008b0000047ab9 */ /* 0x000fe40000000800 */
[----:B------:R-:W4:Y:S01]  /*16870*/  LDL.LU R14, [R1+0x408] ;  /* 0x00040800010e7983 */ /* 0x000f220000300800 */
[----:B------:R-:W-:-:S04]  /*16880*/  IADD3 R4, P6, R0, R38, RZ ;  /* 0x0000002600047210 */ /* 0x000fc80007fde0ff */
[----:B------:R-:W-:Y:S01]  /*16890*/  LEA.HI.X.SX32 R5, R0, R39, 0x1, P6 ;  /* 0x0000002700057211 */ /* 0x000fe200030f0eff */
[----:B------:R-:W-:Y:S01]  /*168a0*/  IMAD R0, R37, 0x2, R0 ;  /* 0x0000000225007824 */ /* 0x000fe200078e0200 */
[----:B------:R-:W-:-:S03]  /*168b0*/  PRMT R15, R28, 0x7771, RZ ;  /* 0x000077711c0f7816 */ /* 0x000fc600000000ff */
[----:B------:R-:W-:Y:S01]  /*168c0*/  IMAD R10, R37, 0x2, R0 ;  /* 0x00000002250a7824 */ /* 0x000fe200078e0200 */
[CC--:B------:R-:W-:Y:S02]  /*168d0*/  IADD3 R6, P6, R0.reuse, R38.reuse, RZ ;  /* 0x0000002600067210 */ /* 0x0c0fe40007fde0ff */
[----:B------:R-:W-:Y:S02]  /*168e0*/  PRMT R13, R29, 0x7771, RZ ;  /* 0x000077711d0d7816 */ /* 0x000fe400000000ff */
[-C--:B0-----:R-:W-:Y:S02]  /*168f0*/  LEA.HI.X.SX32 R7, R0, R39.reuse, 0x1, P6 ;  /* 0x0000002700077211 */ /* 0x081fe400030f0eff */
[-C--:B------:R-:W-:Y:S01]  /*16900*/  IADD3 R8, P6, R10, R38.reuse, RZ ;  /* 0x000000260a087210 */ /* 0x080fe20007fde0ff */
[----:B------:R0:W-:Y:S01]  /*16910*/  @P5 STG.E.U8 desc[UR14][R4.64], R15 ;  /* 0x0000000f04005986 */ /* 0x0001e2000c10110e */
[----:B-1----:R-:W-:Y:S02]  /*16920*/  PRMT R11, R30, 0x7771, RZ ;  /* 0x000077711e0b7816 */ /* 0x002fe400000000ff */
[----:B------:R-:W-:Y:S01]  /*16930*/  LEA.HI.X.SX32 R9, R10, R39, 0x1, P6 ;  /* 0x000000270a097211 */ /* 0x000fe200030f0eff */
[----:B------:R1:W-:Y:S04]  /*16940*/  @P4 STG.E.U8 desc[UR14][R6.64], R13 ;  /* 0x0000000d06004986 */ /* 0x0003e8000c10110e */
[----:B------:R1:W-:Y:S01]  /*16950*/  @P2 STG.E.U8 desc[UR14][R8.64], R11 ;  /* 0x0000000b08002986 */ /* 0x0003e2000c10110e */
[C---:B--2---:R-:W-:Y:S01]  /*16960*/  ISETP.LT.AND P5, PT, R12.reuse, UR4, !P0 ;  /* 0x000000040c007c0c */ /* 0x044fe2000c7a1270 */
[----:B------:R-:W-:Y:S01]  /*16970*/  IMAD R0, R12, R37, RZ ;  /* 0x000000250c007224 */ /* 0x000fe200078e02ff */
[----:B------:R-:W-:Y:S01]  /*16980*/  ULDC UR4, c[0x0][0x22c] ;  /* 0x00008b0000047ab9 */ /* 0x000fe20000000800 */
[----:B------:R-:W2:Y:S01]  /*16990*/  LDL.LU R12, [R1+0x404] ;  /* 0x00040400010c7983 */ /* 0x000ea20000300800 */
[----:B---3--:R-:W-:Y:S01]  /*169a0*/  ISETP.LT.AND P4, PT, R17, UR5, !P0 ;  /* 0x0000000511007c0c */ /* 0x008fe2000c781270 */
[----:B------:R-:W-:Y:S01]  /*169b0*/  IMAD R10, R37, 0x4, R10 ;  /* 0x00000004250a7824 */ /* 0x000fe200078e020a */
[----:B------:R-:W-:Y:S01]  /*169c0*/  IADD3 R2, P6, R0, R38, RZ ;  /* 0x0000002600027210 */ /* 0x000fe20007fde0ff */
[----:B------:R-:W3:Y:S01]  /*169d0*/  LDL.LU R17, [R1+0x400] ;  /* 0x0004000001117983 */ /* 0x000ee20000300800 */
[----:B0-----:R-:W-:Y:S01]  /*169e0*/  PRMT R15, R31, 0x7771, RZ ;  /* 0x000077711f0f7816 */ /* 0x001fe200000000ff */
[----:B------:R-:W-:Y:S01]  /*169f0*/  ULDC UR5, c[0x0][0x22c] ;  /* 0x00008b0000057ab9 */ /* 0x000fe20000000800 */
[----:B----4-:R-:W-:Y:S01]  /*16a00*/  ISETP.LT.AND P2, PT, R16, UR4, !P0 ;  /* 0x0000000410007c0c */ /* 0x010fe2000c741270 */
[----:B------:R-:W-:Y:S01]  /*16a10*/  ULDC UR4, c[0x0][0x22c] ;  /* 0x00008b0000047ab9 */ /* 0x000fe20000000800 */
[----:B------:R-:W4:Y:S01]  /*16a20*/  LDL.LU R16, [R1+0x3fc] ;  /* 0x0003fc0001107983 */ /* 0x000f220000300800 */
[----:B------:R-:W-:-:S02]  /*16a30*/  LEA.HI.X.SX32 R3, R0, R39, 0x1, P6 ;  /* 0x0000002700037211 */ /* 0x000fc400030f0eff */
[----:B------:R-:W-:Y:S02]  /*16a40*/  IADD3 R4, P6, R10, R38, RZ ;  /* 0x000000260a047210 */ /* 0x000fe40007fde0ff */
[----:B-1----:R-:W-:Y:S02]  /*16a50*/  PRMT R13, R28, 0x7772, RZ ;  /* 0x000077721c0d7816 */ /* 0x002fe400000000ff */
[----:B------:R-:W-:Y:S01]  /*16a60*/  LEA.HI.X.SX32 R5, R10, R39, 0x1, P6 ;  /* 0x000000270a057211 */ /* 0x000fe200030f0eff */
[----:B------:R0:W-:Y:S01]  /*16a70*/  @P5 STG.E.U8 desc[UR14][R2.64], R15 ;  /* 0x0000000f02005986 */ /* 0x0001e2000c10110e */
[----:B------:R-:W-:Y:S01]  /*16a80*/  ISETP.LT.AND P5, PT, R18, UR4, !P0 ;  /* 0x0000000412007c0c */ /* 0x000fe2000c7a1270 */
[----:B------:R-:W-:Y:S02]  /*16a90*/  ULDC UR4, c[0x0][0x22c] ;  /* 0x00008b0000047ab9 */ /* 0x000fe40000000800 */
[----:B------:R-:W-:Y:S01]  /*16aa0*/  @P1 STG.E.U8 desc[UR14][R4.64], R13 ;  /* 0x0000000d04001986 */ /* 0x000fe2000c10110e */
[----:B------:R-:W-:Y:S01]  /*16ab0*/  ISETP.LT.AND P1, PT, R14, UR4, !P0 ;  /* 0x000000040e007c0c */ /* 0x000fe2000c721270 */
[----:B------:R-:W-:-:S02]  /*16ac0*/  IMAD R0, R37, 0x2, R10 ;  /* 0x0000000225007824 */ /* 0x000fc400078e020a */
[----:B------:R-:W4:Y:S01]  /*16ad0*/  LDL.LU R14, [R1+0x2e0] ;  /* 0x0002e000010e7983 */ /* 0x000f220000300800 */
[----:B------:R-:W-:Y:S01]  /*16ae0*/  PRMT R11, R29, 0x7772, RZ ;  /* 0x000077721d0b7816 */ /* 0x000fe200000000ff */
[----:B------:R-:W-:Y:S01]  /*16af0*/  ULDC UR4, c[0x0][0x22c] ;  /* 0x00008b0000047ab9 */ /* 0x000fe20000000800 */
[----:B------:R-:W-:Y:S01]  /*16b00*/  IMAD R10, R37, 0x2, R0 ;  /* 0x00000002250a7824 */ /* 0x000fe200078e0200 */
[----:B------:R-:W-:-:S04]  /*16b10*/  IADD3 R6, P6, R0, R38, RZ ;  /* 0x0000002600067210 */ /* 0x000fc80007fde0ff */
[-C--:B------:R-:W-:Y:S01]  /*16b20*/  LEA.HI.X.SX32 R7, R0, R39.reuse, 0x1, P6 ;  /* 0x0000002700077211 */ /* 0x080fe200030f0eff */
[----:B------:R-:W-:Y:S01]  /*16b30*/  IMAD R0, R37, 0x2, R10 ;  /* 0x0000000225007824 */ /* 0x000fe200078e020a */
[-C--:B------:R-:W-:Y:S02]  /*16b40*/  IADD3 R8, P6, R10, R38.reuse, RZ ;  /* 0x000000260a087210 */ /* 0x080fe40007fde0ff */
[----:B0-----:R-:W-:Y:S02]  /*16b50*/  PRMT R15, R30, 0x7772, RZ ;  /* 0x000077721e0f7816 */ /* 0x001fe400000000ff */
        /* <DEDUP_REMOVED lines=9> */
[----:B------:R-:W2:Y:S01]  /*16bf0*/  LDL.LU R12, [R1+0x3f8] ;  /* 0x0003f800010c7983 */ /* 0x000ea20000300800 */
[----:B---3--:R-:W-:Y:S01]  /*16c00*/  ISETP.LT.AND P4, PT, R17, UR4, !P0 ;  /* 0x0000000411007c0c */ /* 0x008fe2000c781270 */
[----:B------:R-:W-:Y:S02]  /*16c10*/  ULDC UR4, c[0x0][0x22c] ;  /* 0x00008b0000047ab9 */ /* 0x000fe40000000800 */
[----:B------:R-:W3:Y:S01]  /*16c20*/  LDL.LU R17, [R1+0x3f4] ;  /* 0x0003f40001117983 */ /* 0x000ee20000300800 */
[----:B----4-:R-:W-:Y:S01]  /*16c30*/  ISETP.LT.AND P2, PT, R16, UR4, !P0 ;  /* 0x0000000410007c0c */ /* 0x010fe2000c741270 */
[----:B------:R-:W-:-:S02]  /*16c40*/  IMAD R10, R37, 0x2, R0 ;  /* 0x00000002250a7824 */ /* 0x000fc400078e0200 */
[----:B------:R-:W4:Y:S01]  /*16c50*/  LDL.LU R16, [R1+0x3f0] ;  /* 0x0003f00001107983 */ /* 0x000f220000300800 */
[----:B------:R-:W-:Y:S01]  /*16c60*/  PRMT R13, R28, 0x7773, RZ ;  /* 0x000077731c0d7816 */ /* 0x000fe200000000ff */
[----:B------:R-:W-:Y:S01]  /*16c70*/  ULDC UR4, c[0x0][0x22c] ;  /* 0x00008b0000047ab9 */ /* 0x000fe20000000800 */
[C---:B------:R-:W-:Y:S01]  /*16c80*/  IADD3 R4, P6, R10.reuse, R38, RZ ;  /* 0x000000260a047210 */ /* 0x040fe20007fde0ff */
[----:B-1----:R-:W4:Y:S03]  /*16c90*/  LDL.LU R15, [R1+0x3ec] ;  /* 0x0003ec00010f7983 */ /* 0x002f260000300800 */
[----:B------:R-:W-:-:S05]  /*16ca0*/  LEA.HI.X.SX32 R5, R10, R39, 0x1, P6 ;  /* 0x000000270a057211 */ /* 0x000fca00030f0eff */
[----:B------:R1:W-:Y:S01]  /*16cb0*/  @P5 STG.E.U8 desc[UR14][R4.64], R13 ;  /* 0x0000000d04005986 */ /* 0x0003e2000c10110e */
[C---:B------:R-:W-:Y:S01]  /*16cc0*/  ISETP.LT.AND P5, PT, R14.reuse, UR4, !P0 ;  /* 0x000000040e007c0c */ /* 0x040fe2000c7a1270 */
[----:B0-----:R-:W-:Y:S01]  /*16cd0*/  IMAD R3, R14, R37, RZ ;  /* 0x000000250e037224 */ /* 0x001fe200078e02ff */
[----:B------:R-:W-:Y:S01]  /*16ce0*/  PRMT R29, R29, 0x7773, RZ ;  /* 0x000077731d1d7816 */ /* 0x000fe200000000ff */
[----:B------:R-:W4:Y:S01]  /*16cf0*/  LDL.LU R14, [R1+0x3e8] ;  /* 0x0003e800010e7983 */ /* 0x000f220000300800 */
[C---:B------:R-:W-:Y:S01]  /*16d00*/  IMAD R10, R37.reuse, 0x2, R10 ;  /* 0x00000002250a7824 */ /* 0x040fe200078e020a */
[----:B------:R-:W-:Y:S01]  /*16d10*/  PRMT R11, R30, 0x7773, RZ ;  /* 0x000077731e0b7816 */ /* 0x000fe200000000ff */
[----:B------:R-:W-:Y:S02]  /*16d20*/  ULDC UR4, c[0x0][0x22c] ;  /* 0x00008b0000047ab9 */ /* 0x000fe40000000800 */
[----:B------:R-:W-:Y:S01]  /*16d30*/  IMAD R0, R37, 0x2, R10 ;  /* 0x0000000225007824 */ /* 0x000fe200078e020a */
[----:B------:R-:W-:-:S04]  /*16d40*/  IADD3 R6, P6, R10, R38, RZ ;  /* 0x000000260a067210 */ /* 0x000fc80007fde0ff */
[----:B------:R-:W-:Y:S02]  /*16d50*/  LEA.HI.X.SX32 R7, R10, R39, 0x1, P6 ;  /* 0x000000270a077211 */ /* 0x000fe400030f0eff */
[----:B------:R-:W-:-:S04]  /*16d60*/  IADD3 R8, P6, R0, R38, RZ ;  /* 0x0000002600087210 */ /* 0x000fc80007fde0ff */
[-C--:B------:R-:W-:Y:S02]  /*16d70*/  LEA.HI.X.SX32 R9, R0, R39.reuse, 0x1, P6 ;  /* 0x0000002700097211 */ /* 0x080fe400030f0eff */
[----:B------:R-:W-:Y:S01]  /*16d80*/  IADD3 R2, P6, R3, R38, RZ ;  /* 0x0000002603027210 */ /* 0x000fe20007fde0ff */
[----:B------:R-:W-:Y:S01]  /*16d90*/  @P1 STG.E.U8 desc[UR14][R6.64], R29 ;  /* 0x0000001d06001986 */ /* 0x000fe2000c10110e */
[----:B------:R-:W-:Y:S02]  /*16da0*/  PRMT R31, R31, 0x7773, RZ ;  /* 0x000077731f1f7816 */ /* 0x000fe400000000ff */
[----:B------:R-:W-:Y:S01]  /*16db0*/  LEA.HI.X.SX32 R3, R3, R39, 0x1, P6 ;  /* 0x0000002703037211 */ /* 0x000fe200030f0eff */
[----:B------:R0:W-:Y:S04]  /*16dc0*/  @P3 STG.E.U8 desc[UR14][R8.64], R11 ;  /* 0x0000000b08003986 */ /* 0x0001e8000c10110e */
[----:B------:R0:W-:Y:S01]  /*16dd0*/  @P5 STG.E.U8 desc[UR14][R2.64], R31 ;  /* 0x0000001f02005986 */ /* 0x0001e2000c10110e */
[----:B--2---:R-:W-:Y:S01]  /*16de0*/  ISETP.LT.AND P1, PT, R12, UR5, !P0 ;  /* 0x000000050c007c0c */ /* 0x004fe2000c721270 */
[----:B------:R-:W-:-:S02]  /*16df0*/  IMAD R0, R37, 0x4, R0 ;  /* 0x0000000425007824 */ /* 0x000fc400078e0200 */
[----:B------:R-:W2:Y:S01]  /*16e00*/  LDL.LU R12, [R1+0x3e4] ;  /* 0x0003e400010c7983 */ /* 0x000ea20000300800 */
[----:B-1----:R-:W-:Y:S01]  /*16e10*/  PRMT R13, R32, 0x7770, RZ ;  /* 0x00007770200d7816 */ /* 0x002fe200000000ff */
[----:B------:R-:W-:Y:S01]  /*16e20*/  ULDC UR5, c[0x0][0x22c] ;  /* 0x00008b0000057ab9 */ /* 0x000fe20000000800 */
[----:B---3--:R-:W-:Y:S01]  /*16e30*/  ISETP.LT.AND P3, PT, R17, UR4, !P0 ;  /* 0x0000000411007c0c */ /* 0x008fe2000c761270 */
[----:B------:R-:W-:Y:S01]  /*16e40*/  ULDC UR4, c[0x0][0x22c] ;  /* 0x00008b0000047ab9 */ /* 0x000fe20000000800 */
[----:B------:R-:W3:Y:S01]  /*16e50*/  LDL.LU R17, [R1+0x3e0] ;  /* 0x0003e00001117983 */ /* 0x000ee20000300800 */
[----:B----4-:R-:W-:Y:S01]  /*16e60*/  ISETP.LT.AND P5, PT, R16, UR4, !P0 ;  /* 0x0000000410007c0c */ /* 0x010fe2000c7a1270 */
[----:B------:R-:W-:Y:S02]  /*16e70*/  IMAD R10, R37, 0x2, R0 ;  /* 0x00000002250a7824 */ /* 0x000fe400078e0200 */
[----:B------:R-:W4:Y:S01]  /*16e80*/  LDL.LU R16, [R1+0x2dc] ;  /* 0x0002dc0001107983 */ /* 0x000f220000300800 */
[C---:B------:R-:W-:Y:S01]  /*16e90*/  IADD3 R4, P6, R0.reuse, R38, RZ ;  /* 0x0000002600047210 */ /* 0x040fe20007fde0ff */
[----:B------:R-:W-:Y:S01]  /*16ea0*/  ULDC UR4, c[0x0][0x22c] ;  /* 0x00008b0000047ab9 */ /* 0x000fe20000000800 */
[----:B0-----:R-:W-:Y:S01]  /*16eb0*/  PRMT R11, R33, 0x7770, RZ ;  /* 0x00007770210b7816 */ /* 0x001fe200000000ff */
[----:B------:R-:W4:Y:S01]  /*16ec0*/  LDL.LU R18, [R1+0x3dc] ;  /* 0x0003dc0001127983 */ /* 0x000f220000300800 */
[----:B------:R-:W-:-:S02]  /*16ed0*/  LEA.HI.X.SX32 R5, R0, R39, 0x1, P6 ;  /* 0x0000002700057211 */ /* 0x000fc400030f0eff */
[----:B------:R-:W-:-:S04]  /*16ee0*/  IADD3 R6, P6, R10, R38, RZ ;  /* 0x000000260a067210 */ /* 0x000fc80007fde0ff */
[----:B------:R-:W-:Y:S01]  /*16ef0*/  LEA.HI.X.SX32 R7, R10, R39, 0x1, P6 ;  /* 0x000000270a077211 */ /* 0x000fe200030f0eff */
[----:B------:R0:W-:Y:S01]  /*16f00*/  @P4 STG.E.U8 desc[UR14][R4.64], R13 ;  /* 0x0000000d04004986 */ /* 0x0001e2000c10110e */
[----:B------:R-:W-:Y:S01]  /*16f10*/  ISETP.LT.AND P4, PT, R15, UR4, !P0 ;  /* 0x000000040f007c0c */ /* 0x000fe2000c781270 */
[----:B------:R-:W-:Y:S01]  /*16f20*/  ULDC UR4, c[0x0][0x22c] ;  /* 0x00008b0000047ab9 */ /* 0x000fe20000000800 */
[C---:B------:R-:W-:Y:S01]  /*16f30*/  IMAD R0, R37.reuse, 0x2, R10 ;  /* 0x0000000225007824 */ /* 0x040fe200078e020a */
[----:B------:R1:W-:Y:S01]  /*16f40*/  @P2 STG.E.U8 desc[UR14][R6.64], R11 ;  /* 0x0000000b06002986 */ /* 0x0003e2000c10110e */
[----:B------:R-:W-:Y:S01]  /*16f50*/  ISETP.LT.AND P2, PT, R14, UR4, !P0 ;  /* 0x000000040e007c0c */ /* 0x000fe2000c741270 */
[----:B------:R-:W-:Y:S02]  /*16f60*/  ULDC UR4, c[0x0][0x22c] ;  /* 0x00008b0000047ab9 */ /* 0x000fe40000000800 */
[----:B------:R-:W4:Y:S01]  /*16f70*/  LDL.LU R14, [R1+0x3d8] ;  /* 0x0003d800010e7983 */ /* 0x000f220000300800 */
[----:B------:R-:W-:Y:S01]  /*16f80*/  IADD3 R8, P6, R0, R38, RZ ;  /* 0x0000002600087210 */ /* 0x000fe20007fde0ff */
[----:B------:R-:W-:-:S03]  /*16f90*/  IMAD R10, R37, 0x2, R0 ;  /* 0x00000002250a7824 */ /* 0x000fc600078e0200 */
[----:B------:R-:W-:Y:S01]  /*16fa0*/  LEA.HI.X.SX32 R9, R0, R39, 0x1, P6 ;  /* 0x0000002700097211 */ /* 0x000fe200030f0eff */
[----:B------:R-:W-:Y:S01]  /*16fb0*/  IMAD R0, R37, 0x2, R10 ;  /* 0x0000000225007824 */ /* 0x000fe200078e020a */
[----:B------:R-:W-:-:S04]  /*16fc0*/  IADD3 R2, P6, R10, R38, RZ ;  /* 0x000000260a027210 */ /* 0x000fc80007fde0ff */
[-C--:B------:R-:W-:Y:S02]  /*16fd0*/  LEA.HI.X.SX32 R3, R10, R39.reuse, 0x1, P6 ;  /* 0x000000270a037211 */ /* 0x080fe400030f0eff */
[----:B0-----:R-:W-:Y:S02]  /*16fe0*/  IADD3 R4, P6, R0, R38, RZ ;  /* 0x0000002600047210 */ /* 0x001fe40007fde0ff */
[----:B------:R-:W-:Y:S02]  /*16ff0*/  PRMT R13, R34, 0x7770, RZ ;  /* 0x00007770220d7816 */ /* 0x000fe400000000ff */
[----:B------:R-:W-:Y:S01]  /*17000*/  LEA.HI.X.SX32 R5, R0, R39, 0x1, P6 ;  /* 0x0000002700057211 */ /* 0x000fe200030f0eff */
[----:B------:R-:W-:Y:S01]  /*17010*/  IMAD R0, R37, 0x2, R0 ;  /* 0x0000000225007824 */ /* 0x000fe200078e0200 */
[----:B-1----:R-:W-:Y:S01]  /*17020*/  PRMT R11, R35, 0x7770, RZ ;  /* 0x00007770230b7816 */ /* 0x002fe200000000ff */
[----:B------:R0:W-:Y:S01]  /*17030*/  @P1 STG.E.U8 desc[UR14][R8.64], R13 ;  /* 0x0000000d08001986 */ /* 0x0001e2000c10110e */
[----:B------:R-:W-:-:S02]  /*17040*/  PRMT R15, R32, 0x7771, RZ ;  /* 0x00007771200f7816 */ /* 0x000fc400000000ff */
[C---:B------:R-:W-:Y:S01]  /*17050*/  IADD3 R6, P6, R0.reuse, R38, RZ ;  /* 0x0000002600067210 */ /* 0x040fe20007fde0ff */
[----:B------:R1:W-:Y:S01]  /*17060*/  @P3 STG.E.U8 desc[UR14][R2.64], R11 ;  /* 0x0000000b02003986 */ /* 0x0003e2000c10110e */
[----:B------:R-:W-:Y:S02]  /*17070*/  IMAD R10, R37, 0x2, R0 ;  /* 0x00000002250a7824 */ /* 0x000fe400078e0200 */
[----:B------:R-:W-:Y:S01]  /*17080*/  LEA.HI.X.SX32 R7, R0, R39, 0x1, P6 ;  /* 0x0000002700077211 */ /* 0x000fe200030f0eff */
[----:B------:R1:W-:Y:S01]  /*17090*/  @P5 STG.E.U8 desc[UR14][R4.64], R15 ;  /* 0x0000000f04005986 */ /* 0x0003e2000c10110e */
[----:B--2---:R-:W-:Y:S01]  /*170a0*/  ISETP.LT.AND P1, PT, R12, UR4, !P0 ;  /* 0x000000040c007c0c */ /* 0x004fe2000c721270 */
[----:B------:R-:W-:Y:S02]  /*170b0*/  ULDC UR4, c[0x0][0x22c] ;  /* 0x00008b0000047ab9 */ /* 0x000fe40000000800 */
[----:B------:R-:W2:Y:S01]  /*170c0*/  LDL.LU R12, [R1+0x3d4] ;  /* 0x0003d400010c7983 */ /* 0x000ea20000300800 */
[----:B---3--:R-:W-:Y:S01]  /*170d0*/  ISETP.LT.AND P3, PT, R17, UR4, !P0 ;  /* 0x0000000411007c0c */ /* 0x008fe2000c761270 */
[----:B------:R-:W-:-:S02]  /*170e0*/  ULDC UR4, c[0x0][0x22c] ;  /* 0x00008b0000047ab9 */ /* 0x000fc40000000800 */
[----:B------:R-:W3:Y:S01]  /*170f0*/  LDL.LU R17, [R1+0x3d0] ;  /* 0x0003d00001117983 */ /* 0x000ee20000300800 */
[C---:B----4-:R-:W-:Y:S01]  /*17100*/  ISETP.LT.AND P5, PT, R16.reuse, UR4, !P0 ;  /* 0x0000000410007c0c */ /* 0x050fe2000c7a1270 */
[----:B------:R-:W-:Y:S01]  /*17110*/  IMAD R0, R16, R37, RZ ;  /* 0x0000002510007224 */ /* 0x000fe200078e02ff */
[----:B0-----:R-:W-:Y:S01]  /*17120*/  IADD3 R8, P6, R10, R38, RZ ;  /* 0x000000260a087210 */ /* 0x001fe20007fde0ff */
[----:B------:R-:W4:Y:S01]  /*17130*/  LDL.LU R16, [R1+0x3cc] ;  /* 0x0003cc0001107983 */ /* 0x000f220000300800 */
[----:B------:R-:W-:Y:S01]  /*17140*/  PRMT R13, R33, 0x7771, RZ ;  /* 0x00007771210d7816 */ /* 0x000fe200000000ff */
[----:B------:R-:W-:Y:S01]  /*17150*/  ULDC UR4, c[0x0][0x22c] ;  /* 0x00008b0000047ab9 */ /* 0x000fe20000000800 */
[----:B-1----:R-:W-:Y:S02]  /*17160*/  PRMT R11, R34, 0x7771, RZ ;  /* 0x00007771220b7816 */ /* 0x002fe400000000ff */
[----:B------:R-:W-:Y:S01]  /*17170*/  LEA.HI.X.SX32 R9, R10, R39, 0x1, P6 ;  /* 0x000000270a097211 */ /* 0x000fe200030f0eff */
[----:B------:R0:W-:Y:S04]  /*17180*/  @P4 STG.E.U8 desc[UR14][R6.64], R13 ;  /* 0x0000000d06004986 */ /* 0x0001e8000c10110e */
[----:B------:R1:W-:Y:S01]  /*17190*/  @P2 STG.E.U8 desc[UR14][R8.64], R11 ;  /* 0x0000000b08002986 */ /* 0x0003e2000c10110e */
[----:B------:R-:W-:Y:S01]  /*171a0*/  ISETP.LT.AND P2, PT, R14, UR4, !P0 ;  /* 0x000000040e007c0c */ /* 0x000fe2000c741270 */
[----:B------:R-:W-:-:S02]  /*171b0*/  IMAD R10, R37, 0x4, R10 ;  /* 0x00000004250a7824 */ /* 0x000fc400078e020a */
[----:B------:R-:W4:Y:S01]  /*171c0*/  LDL.LU R14, [R1+0x3c8] ;  /* 0x0003c800010e7983 */ /* 0x000f220000300800 */
[----:B------:R-:W-:Y:S01]  /*171d0*/  IADD3 R2, P6, R0, R38, RZ ;  /* 0x0000002600027210 */ /* 0x000fe20007fde0ff */
[----:B------:R-:W-:-:S03]  /*171e0*/  ULDC UR4, c[0x0][0x22c] ;  /* 0x00008b0000047ab9 */ /* 0x000fc60000000800 */
[-C--:B------:R-:W-:Y:S01]  /*171f0*/  LEA.HI.X.SX32 R3, R0, R39.reuse, 0x1, P6 ;  /* 0x0000002700037211 */ /* 0x080fe200030f0eff */
[----:B------:R-:W-:Y:S01]  /*17200*/  IMAD R0, R37, 0x2, R10 ;  /* 0x0000000225007824 */ /* 0x000fe200078e020a */
[CC--:B------:R-:W-:Y:S02]  /*17210*/  IADD3 R4, P6, R10.reuse, R38.reuse, RZ ;  /* 0x000000260a047210 */ /* 0x0c0fe40007fde0ff */
[----:B------:R-:W-:Y:S02]  /*17220*/  PRMT R15, R35, 0x7771, RZ ;  /* 0x00007771230f7816 */ /* 0x000fe400000000ff */
[----:B------:R-:W-:Y:S02]  /*17230*/  LEA.HI.X.SX32 R5, R10, R39, 0x1, P6 ;  /* 0x000000270a057211 */ /* 0x000fe400030f0eff */
[----:B0-----:R-:W-:Y:S02]  /*17240*/  IADD3 R6, P6, R0, R38, RZ ;  /* 0x0000002600067210 */ /* 0x001fe40007fde0ff */
[----:B------:R-:W-:Y:S01]  /*17250*/  PRMT R13, R32, 0x7772, RZ ;  /* 0x00007772200d7816 */ /* 0x000fe200000000ff */
[----:B------:R0:W-:Y:S01]  /*17260*/  @P5 STG.E.U8 desc[UR14][R2.64], R15 ;  /* 0x0000000f02005986 */ /* 0x0001e2000c10110e */
[----:B-1----:R-:W-:-:S02]  /*17270*/  PRMT R11, R33, 0x7772, RZ ;  /* 0x00007772210b7816 */ /* 0x002fc400000000ff */
[----:B------:R-:W-:Y:S01]  /*17280*/  LEA.HI.X.SX32 R7, R0, R39, 0x1, P6 ;  /* 0x0000002700077211 */ /* 0x000fe200030f0eff */
[----:B------:R1:W-:Y:S04]  /*17290*/  @P1 STG.E.U8 desc[UR14][R4.64], R13 ;  /* 0x0000000d04001986 */ /* 0x0003e8000c10110e */
[----:B------:R-:W-:Y:S01]  /*172a0*/  @P3 STG.E.U8 desc[UR14][R6.64], R11 ;  /* 0x0000000b06003986 */ /* 0x000fe2000c10110e */
[----:B--2---:R-:W-:Y:S01]  /*172b0*/  ISETP.LT.AND P5, PT, R12, UR4, !P0 ;  /* 0x000000040c007c0c */ /* 0x004fe2000c7a1270 */
[----:B------:R-:W-:Y:S02]  /*172c0*/  ULDC UR4, c[0x0][0x22c] ;  /* 0x00008b0000047ab9 */ /* 0x000fe40000000800 */
[----:B------:R-:W2:Y:S01]  /*172d0*/  LDL.LU R12, [R1+0x3c4] ;  /* 0x0003c400010c7983 */ /* 0x000ea20000300800 */
[----:B---3--:R-:W-:-:S03]  /*172e0*/  ISETP.LT.AND P1, PT, R17, UR4, !P0 ;  /* 0x0000000411007c0c */ /* 0x008fc6000c721270 */
[----:B------:R-:W3:Y:S01]  /*172f0*/  LDL.LU R19, [R1+0x2d8] ;  /* 0x0002d80001137983 */ /* 0x000ee20000300800 */
[----:B------:R-:W-:Y:S01]  /*17300*/  ULDC UR4, c[0x0][0x22c] ;  /* 0x00008b0000047ab9 */ /* 0x000fe20000000800 */
[C---:B------:R-:W-:Y:S01]  /*17310*/  IMAD R0, R37.reuse, 0x2, R0 ;  /* 0x0000000225007824 */ /* 0x040fe200078e0200 */
[----:B------:R-:W-:Y:S01]  /*17320*/  ISETP.LT.AND P4, PT, R18, UR5, !P0 ;  /* 0x0000000512007c0c */ /* 0x000fe2000c781270 */
[----:B------:R-:W3:Y:S01]  /*17330*/  LDS.128 R4, [R36] ;  /* 0x0000000024047984 */ /* 0x000ee20000000c00 */
[----:B------:R-:W-:Y:S02]  /*17340*/  PRMT R17, R34, 0x7772, RZ ;  /* 0x0000777222117816 */ /* 0x000fe400000000ff */
[----:B----4-:R-:W-:Y:S01]  /*17350*/  ISETP.LT.AND P3, PT, R16, UR4, !P0 ;  /* 0x0000000410007c0c */ /* 0x010fe2000c761270 */
[----:B------:R-:W-:Y:S01]  /*17360*/  ULDC UR4, c[0x0][0x22c] ;  /* 0x00008b0000047ab9 */ /* 0x000fe20000000800 */
[----:B------:R-:W4:Y:S01]  /*17370*/  LDL.LU R16, [R1+0x3c0] ;  /* 0x0003c00001107983 */ /* 0x000f220000300800 */
[C---:B0-----:R-:W-:Y:S01]  /*17380*/  IADD3 R2, P6, R0.reuse, R38, RZ ;  /* 0x0000002600027210 */ /* 0x041fe20007fde0ff */
[----:B------:R-:W-:Y:S01]  /*17390*/  IMAD R10, R37, 0x2, R0 ;  /* 0x00000002250a7824 */ /* 0x000fe200078e0200 */
[----:B------:R-:W-:Y:S01]  /*173a0*/  PRMT R15, R35, 0x7772, RZ ;  /* 0x00007772230f7816 */ /* 0x000fe200000000ff */
[----:B------:R-:W4:Y:S01]  /*173b0*/  LDL.LU R18, [R1+0x3bc] ;  /* 0x0003bc0001127983 */ /* 0x000f220000300800 */
[----:B------:R-:W-:Y:S01]  /*173c0*/  LEA.HI.X.SX32 R3, R0, R39, 0x1, P6 ;  /* 0x0000002700037211 */ /* 0x000fe200030f0eff */
[----:B------:R-:W-:-:S04]  /*173d0*/  ULDC UR5, c[0x0][0x22c] ;  /* 0x00008b0000057ab9 */ /* 0x000fc80000000800 */
[----:B------:R0:W-:Y:S01]  /*173e0*/  @P4 STG.E.U8 desc[UR14][R2.64], R17 ;  /* 0x0000001102004986 */ /* 0x0001e2000c10110e */
[-C--:B------:R-:W-:Y:S02]  /*173f0*/  IADD3 R8, P6, R10, R38.reuse, RZ ;  /* 0x000000260a087210 */ /* 0x080fe40007fde0ff */
[----:B------:R-:W-:Y:S01]  /*17400*/  ISETP.LT.AND P4, PT, R14, UR4, !P0 ;  /* 0x000000040e007c0c */ /* 0x000fe2000c781270 */
[C---:B------:R-:W-:Y:S01]  /*17410*/  IMAD R0, R37.reuse, 0x2, R10 ;  /* 0x0000000225007824 */ /* 0x040fe200078e020a */
[----:B------:R-:W4:Y:S01]  /*17420*/  LDL.LU R14, [R1+0x3b4] ;  /* 0x0003b400010e7983 */ /* 0x000f220000300800 */
[-C--:B------:R-:W-:Y:S01]  /*17430*/  LEA.HI.X.SX32 R9, R10, R39.reuse, 0x1, P6 ;  /* 0x000000270a097211 */ /* 0x080fe200030f0eff */
[----:B------:R-:W-:Y:S02]  /*17440*/  ULDC UR4, c[0x0][0x22c] ;  /* 0x00008b0000047ab9 */ /* 0x000fe40000000800 */
[-C--:B------:R-:W-:Y:S01]  /*17450*/  IADD3 R10, P6, R0, R38.reuse, RZ ;  /* 0x00000026000a7210 */ /* 0x080fe20007fde0ff */
[----:B------:R-:W4:Y:S01]  /*17460*/  LDL.LU R20, [R1+0x3b0] ;  /* 0x0003b00001147983 */ /* 0x000f220000300800 */
[----:B-1----:R-:W-:Y:S01]  /*17470*/  PRMT R13, R32, 0x7773, RZ ;  /* 0x00007773200d7816 */ /* 0x002fe200000000ff */
[----:B0-----:R-:W0:Y:S01]  /*17480*/  LDC R17, c[0x0][0x248] ;  /* 0x00009200ff117b82 */ /* 0x001e220000000800 */
[----:B------:R-:W-:Y:S01]  /*17490*/  LEA.HI.X.SX32 R11, R0, R39, 0x1, P6 ;  /* 0x00000027000b7211 */ /* 0x000fe200030f0eff */
[----:B------:R-:W-:Y:S01]  /*174a0*/  IMAD R0, R37, 0x2, R0 ;  /* 0x0000000225007824 */ /* 0x000fe200078e0200 */
[----:B------:R1:W-:Y:S04]  /*174b0*/  @P2 STG.E.U8 desc[UR14][R8.64], R15 ;  /* 0x0000000f08002986 */ /* 0x0003e8000c10110e */
[----:B------:R4:W-:Y:S01]  /*174c0*/  @P5 STG.E.U8 desc[UR14][R10.64], R13 ;  /* 0x0000000d0a005986 */ /* 0x0009e2000c10110e */
[----:B------:R-:W-:-:S02]  /*174d0*/  IADD3 R2, P5, R0, R38, RZ ;  /* 0x0000002600027210 */ /* 0x000fc40007fbe0ff */
[----:B------:R-:W-:Y:S02]  /*174e0*/  PRMT R33, R33, 0x7773, RZ ;  /* 0x0000777321217816 */ /* 0x000fe400000000ff */
[----:B------:R-:W-:Y:S01]  /*174f0*/  LEA.HI.X.SX32 R3, R0, R39, 0x1, P5 ;  /* 0x0000002700037211 */ /* 0x000fe200028f0eff */
[----:B-1----:R-:W1:Y:S04]  /*17500*/  LDC R15, c[0x0][0x248] ;  /* 0x00009200ff0f7b82 */ /* 0x002e680000000800 */
[----:B------:R1:W-:Y:S01]  /*17510*/  @P1 STG.E.U8 desc[UR14][R2.64], R33 ;  /* 0x0000002102001986 */ /* 0x0003e2000c10110e */
[----:B--2---:R-:W-:Y:S01]  /*17520*/  ISETP.LT.AND P2, PT, R12, UR4, !P0 ;  /* 0x000000040c007c0c */ /* 0x004fe2000c741270 */
[----:B------:R-:W-:Y:S02]  /*17530*/  ULDC UR4, c[0x0][0x22c] ;  /* 0x00008b0000047ab9 */ /* 0x000fe40000000800 */
[----:B---3--:R-:W-:Y:S01]  /*17540*/  ISETP.LT.AND P6, PT, R19, UR4, !P0 ;  /* 0x0000000413007c0c */ /* 0x008fe2000c7c1270 */
[----:B------:R-:W-:-:S02]  /*17550*/  ULDC UR4, c[0x0][0x22c] ;  /* 0x00008b0000047ab9 */ /* 0x000fc40000000800 */
[----:B----4-:R-:W-:Y:S01]  /*17560*/  ISETP.LT.AND P1, PT, R16, UR4, !P0 ;  /* 0x0000000410007c0c */ /* 0x010fe2000c721270 */
[----:B------:R-:W-:Y:S01]  /*17570*/  IMAD R12, R37, 0x2, R0 ;  /* 0x00000002250c7824 */ /* 0x000fe200078e0200 */
[----:B------:R-:W2:Y:S01]  /*17580*/  LDL.LU R16, [R1+0x3a0] ;  /* 0x0003a00001107983 */ /* 0x000ea20000300800 */
[----:B------:R-:W-:Y:S01]  /*17590*/  IMAD R37, R19, R37, RZ ;  /* 0x0000002513257224 */ /* 0x000fe200078e02ff */
[----:B------:R-:W-:Y:S01]  /*175a0*/  PRMT R13, R34, 0x7773, RZ ;  /* 0x00007773220d7816 */ /* 0x000fe200000000ff */
[----:B------:R-:W-:Y:S01]  /*175b0*/  ULDC UR4, c[0x0][0x22c] ;  /* 0x00008b0000047ab9 */ /* 0x000fe20000000800 */
[----:B------:R-:W-:-:S04]  /*175c0*/  IADD3 R8, P5, R12, R38, RZ ;  /* 0x000000260c087210 */ /* 0x000fc80007fbe0ff */
[----:B------:R-:W-:Y:S02]  /*175d0*/  LEA.HI.X.SX32 R9, R12, R39, 0x1, P5 ;  /* 0x000000270c097211 */ /* 0x000fe400028f0eff */
[----:B------:R-:W-:-:S03]  /*175e0*/  IADD3 R10, P5, R37, R38, RZ ;  /* 0x00000026250a7210 */ /* 0x000fc60007fbe0ff */
[----:B------:R3:W-:Y:S01]  /*175f0*/  @P3 STG.E.U8 desc[UR14][R8.64], R13 ;  /* 0x0000000d08003986 */ /* 0x0007e2000c10110e */
[----:B------:R-:W-:Y:S02]  /*17600*/  LEA.HI.X.SX32 R11, R37, R39, 0x1, P5 ;  /* 0x00000027250b7211 */ /* 0x000fe400028f0eff */
[----:B------:R-:W-:Y:S01]  /*17610*/  ISETP.LT.AND P3, PT, R14, UR5, !P0 ;  /* 0x000000050e007c0c */ /* 0x000fe2000c761270 */
[----:B0-----:R-:W-:Y:S01]  /*17620*/  IMAD R12, R17, 0x4, R12 ;  /* 0x00000004110c7824 */ /* 0x001fe200078e020c */
[----:B------:R-:W4:Y:S01]  /*17630*/  LDL.LU R14, [R1+0x39c] ;  /* 0x00039c00010e7983 */ /* 0x000f220000300800 */
[----:B------:R-:W-:Y:S01]  /*17640*/  ISETP.LT.AND P5, PT, R18, UR4, !P0 ;  /* 0x0000000412007c0c */ /* 0x000fe2000c7a1270 */
[----:B------:R-:W-:Y:S01]  /*17650*/  ULDC UR4, c[0x0][0x22c] ;  /* 0x00008b0000047ab9 */ /* 0x000fe20000000800 */
[----:B------:R-:W-:Y:S01]  /*17660*/  PRMT R35, R35, 0x7773, RZ ;  /* 0x0000777323237816 */ /* 0x000fe200000000ff */
[----:B------:R-:W4:Y:S01]  /*17670*/  LDL.LU R18, [R1+0x398] ;  /* 0x0003980001127983 */ /* 0x000f220000300800 */
[----:B-1----:R-:W-:Y:S01]  /*17680*/  IMAD R0, R15, 0x2, R12 ;  /* 0x000000020f007824 */ /* 0x002fe200078e020c */
[----:B------:R-:W-:Y:S01]  /*17690*/  PRMT R19, R4, 0x7770, RZ ;  /* 0x0000777004137816 */ /* 0x000fe200000000ff */
[----:B------:R-:W-:Y:S01]  /*176a0*/  ULDC UR5, c[0x0][0x22c] ;  /* 0x00008b0000057ab9 */ /* 0x000fe20000000800 */
[----:B------:R0:W-:Y:S01]  /*176b0*/  @P6 STG.E.U8 desc[UR14][R10.64], R35 ;  /* 0x000000230a006986 */ /* 0x0001e2000c10110e */
[----:B------:R-:W-:-:S02]  /*176c0*/  IADD3 R2, P6, R12, R38, RZ ;  /* 0x000000260c027210 */ /* 0x000fc40007fde0ff */
[----:B------:R-:W-:Y:S01]  /*176d0*/  PRMT R17, R5, 0x7770, RZ ;  /* 0x0000777005117816 */ /* 0x000fe200000000ff */
[----:B------:R-:W4:Y:S01]  /*176e0*/  LDL.LU R152, [R1+0x2d4] ;  /* 0x0002d40001987983 */ /* 0x000f220000300800 */
[-C--:B------:R-:W-:Y:S02]  /*176f0*/  LEA.HI.X.SX32 R3, R12, R39.reuse, 0x1, P6 ;  /* 0x000000270c037211 */ /* 0x080fe400030f0eff */
[C---:B---3--:R-:W-:Y:S01]  /*17700*/  IADD3 R8, P6, R0.reuse, R38, RZ ;  /* 0x0000002600087210 */ /* 0x048fe20007fde0ff */
[----:B------:R-:W3:Y:S03]  /*17710*/  LDL.LU R22, [R1+0x394] ;  /* 0x0003940001167983 */ /* 0x000ee60000300800 */
[----:B------:R-:W-:Y:S01]  /*17720*/  LEA.HI.X.SX32 R9, R0, R39, 0x1, P6 ;  /* 0x0000002700097211 */ /* 0x000fe200030f0eff */
[----:B------:R1:W-:Y:S01]  /*17730*/  @P4 STG.E.U8 desc[UR14][R2.64], R19 ;  /* 0x0000001302004986 */ /* 0x0003e2000c10110e */
[----:B------:R-:W-:Y:S01]  /*17740*/  ISETP.LT.AND P4, PT, R20, UR4, !P0 ;  /* 0x0000000414007c0c */ /* 0x000fe2000c781270 */
[----:B------:R-:W-:-:S02]  /*17750*/  ULDC UR4, c[0x0][0x22c] ;  /* 0x00008b0000047ab9 */ /* 0x000fc40000000800 */
[----:B------:R1:W-:Y:S01]  /*17760*/  @P2 STG.E.U8 desc[UR14][R8.64], R17 ;  /* 0x0000001108002986 */ /* 0x0003e2000c10110e */
[----:B------:R-:W-:Y:S01]  /*17770*/  IMAD R12, R21, 0x2, R0 ;  /* 0x00000002150c7824 */ /* 0x000fe200078e0200 */
[----:B------:R-:W-:Y:S01]  /*17780*/  PRMT R15, R6, 0x7770, RZ ;  /* 0x00007770060f7816 */ /* 0x000fe200000000ff */
[----:B------:R-:W4:Y:S01]  /*17790*/  LDC R21, c[0x0][0x248] ;  /* 0x00009200ff157b82 */ /* 0x000f220000000800 */
[----:B--2---:R-:W-:Y:S01]  /*177a0*/  ISETP.LT.AND P2, PT, R16, UR4, !P0 ;  /* 0x0000000410007c0c */ /* 0x004fe2000c741270 */
[----:B------:R-:W-:Y:S01]  /*177b0*/  IMAD R0, R23, 0x2, R12 ;  /* 0x0000000217007824 */ /* 0x000fe200078e020c */
[----:B------:R-:W2:Y:S01]  /*177c0*/  LDL.LU R16, [R1+0x390] ;  /* 0x0003900001107983 */ /* 0x000ea20000300800 */
[CC--:B0-----:R-:W-:Y:S01]  /*177d0*/  IADD3 R10, P6, R12.reuse, R38.reuse, RZ ;  /* 0x000000260c0a7210 */ /* 0x0c1fe20007fde0ff */
[----:B------:R-:W-:Y:S01]  /*177e0*/  ULDC UR4, c[0x0][0x22c] ;  /* 0x00008b0000047ab9 */ /* 0x000fe20000000800 */
[----:B-1----:R-:W-:Y:S01]  /*177f0*/  PRMT R19, R7, 0x7770, RZ ;  /* 0x0000777007137816 */ /* 0x002fe200000000ff */
[----:B------:R-:W3:Y:S01]  /*17800*/  LDL.LU R20, [R1+0x38c] ;  /* 0x00038c0001147983 */ /* 0x000ee20000300800 */
[----:B------:R-:W-:Y:S01]  /*17810*/  LEA.HI.X.SX32 R11, R12, R39, 0x1, P6 ;  /* 0x000000270c0b7211 */ /* 0x000fe200030f0eff */
[----:B------:R-:W0:Y:S01]  /*17820*/  LDC R23, c[0x0][0x248] ;  /* 0x00009200ff177b82 */ /* 0x000e220000000800 */
[----:B------:R-:W-:-:S04]  /*17830*/  IADD3 R12, P6, R0, R38, RZ ;  /* 0x00000026000c7210 */ /* 0x000fc80007fde0ff */
[-C--:B------:R-:W-:Y:S01]  /*17840*/  LEA.HI.X.SX32 R13, R0, R39.reuse, 0x1, P6 ;  /* 0x00000027000d7211 */ /* 0x080fe200030f0eff */
[----:B------:R-:W-:Y:S01]  /*17850*/  IMAD R0, R25, 0x2, R0 ;  /* 0x0000000219007824 */ /* 0x000fe200078e0200 */
[----:B------:R1:W-:Y:S01]  /*17860*/  @P1 STG.E.U8 desc[UR14][R10.64], R15 ;  /* 0x0000000f0a001986 */ /* 0x0003e2000c10110e */
[----:B------:R-:W-:Y:S01]  /*17870*/  PRMT R17, R4, 0x7771, RZ ;  /* 0x0000777104117816 */ /* 0x000fe200000000ff */
[----:B------:R-:W3:Y:S02]  /*17880*/  LDC R25, c[0x0][0x248] ;  /* 0x00009200ff197b82 */ /* 0x000ee40000000800 */
[----:B------:R-:W-:Y:S02]  /*17890*/  IADD3 R2, P6, R0, R38, RZ ;  /* 0x0000002600027210 */ /* 0x000fe40007fde0ff */
[----:B----4-:R-:W-:Y:S01]  /*178a0*/  ISETP.LT.AND P1, PT, R14, UR4, !P0 ;  /* 0x000000040e007c0c */ /* 0x010fe2000c721270 */
[----:B------:R-:W-:Y:S01]  /*178b0*/  ULDC UR4, c[0x0][0x22c] ;  /* 0x00008b0000047ab9 */ /* 0x000fe20000000800 */
[----:B------:R-:W-:-:S02]  /*178c0*/  LEA.HI.X.SX32 R3, R0, R39, 0x1, P6 ;  /* 0x0000002700037211 */ /* 0x000fc400030f0eff */
[----:B------:R-:W-:Y:S01]  /*178d0*/  ISETP.LT.AND P6, PT, R18, UR4, !P0 ;  /* 0x0000000412007c0c */ /* 0x000fe2000c7c1270 */
[----:B------:R4:W-:Y:S01]  /*178e0*/  @P5 STG.E.U8 desc[UR14][R12.64], R19 ;  /* 0x000000130c005986 */ /* 0x0009e2000c10110e */
[----:B------:R-:W-:Y:S01]  /*178f0*/  IMAD R14, R27, 0x2, R0 ;  /* 0x000000021b0e7824 */ /* 0x000fe200078e0200 */
[----:B-1----:R-:W-:Y:S01]  /*17900*/  PRMT R15, R5, 0x7771, RZ ;  /* 0x00007771050f7816 */ /* 0x002fe200000000ff */
[----:B------:R-:W-:Y:S01]  /*17910*/  ULDC UR4, c[0x0][0x248] ;  /* 0x0000920000047ab9 */ /* 0x000fe20000000800 */
[----:B------:R-:W3:Y:S04]  /*17920*/  LDL.LU R18, [R1+0x388] ;  /* 0x0003880001127983 */ /* 0x000ee80000300800 */
[----:B----4-:R-:W4:Y:S01]  /*17930*/  LDL.LU R12, [R1+0x384] ;  /* 0x00038400010c7983 */ /* 0x010f220000300800 */
[-C--:B------:R-:W-:Y:S01]  /*17940*/  IADD3 R8, P5, R14, R38.reuse, RZ ;  /* 0x000000260e087210 */ /* 0x080fe20007fbe0ff */
[----:B------:R-:W-:Y:S01]  /*17950*/  IMAD R0, R152, UR4, RZ ;  /* 0x0000000498007c24 */ /* 0x000fe2000f8e02ff */
[----:B------:R-:W-:Y:S01]  /*17960*/  ULDC UR4, c[0x0][0x22c] ;  /* 0x00008b0000047ab9 */ /* 0x000fe20000000800 */
[----:B------:R-:W1:Y:S01]  /*17970*/  LDC R19, c[0x0][0x248] ;  /* 0x00009200ff137b82 */ /* 0x000e620000000800 */
[----:B------:R-:W-:Y:S01]  /*17980*/  LEA.HI.X.SX32 R9, R14, R39, 0x1, P5 ;  /* 0x000000270e097211 */ /* 0x000fe200028f0eff */
[----:B------:R0:W-:Y:S04]  /*17990*/  @P3 STG.E.U8 desc[UR14][R2.64], R17 ;  /* 0x0000001102003986 */ /* 0x0001e8000c10110e */
[----:B------:R2:W-:Y:S01]  /*179a0*/  @P4 STG.E.U8 desc[UR14][R8.64], R15 ;  /* 0x0000000f08004986 */ /* 0x0005e2000c10110e */
[----:B------:R-:W-:Y:S01]  /*179b0*/  IMAD R14, R21, 0x2, R14 ;  /* 0x00000002150e7824 */ /* 0x000fe200078e020e */
[----:B------:R-:W-:Y:S01]  /*179c0*/  PRMT R13, R6, 0x7771, RZ ;  /* 0x00007771060d7816 */ /* 0x000fe200000000ff */
[----:B------:R-:W4:Y:S03]  /*179d0*/  LDC R21, c[0x0][0x248] ;  /* 0x00009200ff157b82 */ /* 0x000f260000000800 */
[----:B------:R-:W-:-:S05]  /*179e0*/  IADD3 R10, P3, R14, R38, RZ ;  /* 0x000000260e0a7210 */ /* 0x000fca0007f7e0ff */
[----:B0-----:R-:W0:Y:S01]  /*179f0*/  LDC R17, c[0x0][0x248] ;  /* 0x00009200ff117b82 */ /* 0x001e220000000800 */
[----:B--2---:R-:W-:Y:S01]  /*17a00*/  ISETP.LT.AND P4, PT, R16, UR4, !P0 ;  /* 0x0000000410007c0c */ /* 0x004fe2000c781270 */
[----:B------:R-:W-:Y:S01]  /*17a10*/  ULDC UR4, c[0x0][0x22c] ;  /* 0x00008b0000047ab9 */ /* 0x000fe20000000800 */
[----:B------:R-:W2:Y:S01]  /*17a20*/  LDL.LU R16, [R1+0x2d0] ;  /* 0x0002d00001107983 */ /* 0x000ea20000300800 */
[----:B------:R-:W-:Y:S01]  /*17a30*/  LEA.HI.X.SX32 R11, R14, R39, 0x1, P3 ;  /* 0x000000270e0b7211 */ /* 0x000fe200018f0eff */
[----:B------:R-:W-:Y:S01]  /*17a40*/  IMAD R14, R23, 0x4, R14 ;  /* 0x00000004170e7824 */ /* 0x000fe200078e020e */
[----:B------:R-:W-:Y:S01]  /*17a50*/  ISETP.LT.AND P3, PT, R152, UR5, !P0 ;  /* 0x0000000598007c0c */ /* 0x000fe2000c761270 */
[----:B------:R-:W-:Y:S02]  /*17a60*/  ULDC UR5, c[0x0][0x22c] ;  /* 0x00008b0000057ab9 */ /* 0x000fe40000000800 */
[----:B------:R0:W-:Y:S01]  /*17a70*/  @P2 STG.E.U8 desc[UR14][R10.64], R13 ;  /* 0x0000000d0a002986 */ /* 0x0001e2000c10110e */
[----:B------:R-:W-:-:S04]  /*17a80*/  IADD3 R2, P2, R0, R38, RZ ;  /* 0x0000002600027210 */ /* 0x000fc80007f5e0ff */
[-C--:B------:R-:W-:Y:S02]  /*17a90*/  LEA.HI.X.SX32 R3, R0, R39.reuse, 0x1, P2 ;  /* 0x0000002700037211 */ /* 0x080fe400010f0eff */
[CC--:B------:R-:W-:Y:S02]  /*17aa0*/  IADD3 R8, P2, R14.reuse, R38.reuse, RZ ;  /* 0x000000260e087210 */ /* 0x0c0fe40007f5e0ff */
[----:B------:R-:W-:Y:S02]  /*17ab0*/  PRMT R15, R7, 0x7771, RZ ;  /* 0x00007771070f7816 */ /* 0x000fe400000000ff */
[----:B------:R-:W-:Y:S01]  /*17ac0*/  LEA.HI.X.SX32 R9, R14, R39, 0x1, P2 ;  /* 0x000000270e097211 */ /* 0x000fe200010f0eff */
[----:B-1----:R-:W-:Y:S01]  /*17ad0*/  IMAD R14, R19, 0x2, R14 ;  /* 0x00000002130e7824 */ /* 0x002fe200078e020e */
[----:B0-----:R-:W-:Y:S01]  /*17ae0*/  PRMT R13, R4, 0x7772, RZ ;  /* 0x00007772040d7816 */ /* 0x001fe200000000ff */
[----:B------:R0:W-:Y:S01]  /*17af0*/  @P3 STG.E.U8 desc[UR14][R2.64], R15 ;  /* 0x0000000f02003986 */ /* 0x0001e2000c10110e */
[----:B------:R-:W1:Y:S01]  /*17b00*/  LDC R19, c[0x0][0x248] ;  /* 0x00009200ff137b82 */ /* 0x000e620000000800 */
[----:B---3--:R-:W-:Y:S01]  /*17b10*/  ISETP.LT.AND P3, PT, R20, UR4, !P0 ;  /* 0x0000000414007c0c */ /* 0x008fe2000c761270 */
[----:B------:R-:W-:Y:S01]  /*17b20*/  ULDC UR4, c[0x0][0x22c] ;  /* 0x00008b0000047ab9 */ /* 0x000fe20000000800 */
[----:B------:R3:W-:Y:S01]  /*17b30*/  @P1 STG.E.U8 desc[UR14][R8.64], R13 ;  /* 0x0000000d08001986 */ /* 0x0007e2000c10110e */
[----:B------:R-:W-:-:S02]  /*17b40*/  IADD3 R10, P1, R14, R38, RZ ;  /* 0x000000260e0a7210 */ /* 0x000fc40007f3e0ff */
[----:B------:R-:W-:Y:S01]  /*17b50*/  ISETP.LT.AND P2, PT, R18, UR4, !P0 ;  /* 0x0000000412007c0c */ /* 0x000fe2000c741270 */
[----:B------:R-:W-:Y:S01]  /*17b60*/  ULDC UR4, c[0x0][0x22c] ;  /* 0x00008b0000047ab9 */ /* 0x000fe20000000800 */
[----:B------:R-:W-:Y:S01]  /*17b70*/  LEA.HI.X.SX32 R11, R14, R39, 0x1, P1 ;  /* 0x000000270e0b7211 */ /* 0x000fe200008f0eff */
[----:B------:R-:W-:Y:S01]  /*17b80*/  IMAD R14, R17, 0x2, R14 ;  /* 0x00000002110e7824 */ /* 0x000fe200078e020e */
[----:B0-----:R-:W-:Y:S02]  /*17b90*/  PRMT R15, R5, 0x7772, RZ ;  /* 0x00007772050f7816 */ /* 0x001fe400000000ff */
[----:B----4-:R-:W-:Y:S01]  /*17ba0*/  ISETP.LT.AND P1, PT, R12, UR4, !P0 ;  /* 0x000000040c007c0c */ /* 0x010fe2000c721270 */
[----:B------:R-:W-:Y:S01]  /*17bb0*/  IMAD R0, R21, 0x2, R14 ;  /* 0x0000000215007824 */ /* 0x000fe200078e020e */
[----:B------:R-:W0:Y:S01]  /*17bc0*/  LDC R12, c[0x0][0x248] ;  /* 0x00009200ff0c7b82 */ /* 0x000e220000000800 */
[----:B------:R4:W-:Y:S01]  /*17bd0*/  @P6 STG.E.U8 desc[UR14][R10.64], R15 ;  /* 0x0000000f0a006986 */ /* 0x0009e2000c10110e */
[----:B------:R-:W-:Y:S01]  /*17be0*/  IADD3 R2, P6, R14, R38, RZ ;  /* 0x000000260e027210 */ /* 0x000fe20007fde0ff */
[----:B------:R-:W-:-:S03]  /*17bf0*/  ULDC UR4, c[0x0][0x248] ;  /* 0x0000920000047ab9 */ /* 0x000fc60000000800 */
[-C--:B------:R-:W-:Y:S02]  /*17c00*/  LEA.HI.X.SX32 R3, R14, R39.reuse, 0x1, P6 ;  /* 0x000000270e037211 */ /* 0x080fe400030f0eff */
[----:B---3--:R-:W-:Y:S02]  /*17c10*/  IADD3 R8, P6, R0, R38, RZ ;  /* 0x0000002600087210 */ /* 0x008fe40007fde0ff */
[----:B------:R-:W-:Y:S02]  /*17c20*/  ISETP.LT.AND P5, PT, R22, UR6, !P0 ;  /* 0x0000000616007c0c */ /* 0x000fe4000c7a1270 */
[----:B------:R-:W-:Y:S01]  /*17c30*/  LEA.HI.X.SX32 R9, R0, R39, 0x1, P6 ;  /* 0x0000002700097211 */ /* 0x000fe200030f0eff */
[----:B-1----:R-:W-:Y:S01]  /*17c40*/  IMAD R0, R19, 0x2, R0 ;  /* 0x0000000213007824 */ /* 0x002fe200078e0200 */
[----:B------:R-:W-:-:S03]  /*17c50*/  PRMT R23, R6, 0x7772, RZ ;  /* 0x0000777206177816 */ /* 0x000fc600000000ff */
[----:B----4-:R-:W-:Y:S01]  /*17c60*/  IMAD R11, R25, 0x2, R0 ;  /* 0x00000002190b7824 */ /* 0x010fe200078e0200 */
[----:B------:R-:W-:Y:S02]  /*17c70*/  PRMT R21, R7, 0x7772, RZ ;  /* 0x0000777207157816 */ /* 0x000fe400000000ff */
[----:B------:R-:W-:Y:S02]  /*17c80*/  PRMT R19, R4, 0x7773, RZ ;  /* 0x0000777304137816 */ /* 0x000fe400000000ff */
[-C--:B------:R-:W-:Y:S01]  /*17c90*/  IADD3 R4, P6, R0, R38.reuse, RZ ;  /* 0x0000002600047210 */ /* 0x080fe20007fde0ff */
[----:B0-----:R-:W-:Y:S01]  /*17ca0*/  IMAD R12, R12, 0x2, R11 ;  /* 0x000000020c0c7824 */ /* 0x001fe200078e020b */
[----:B------:R0:W-:Y:S01]  /*17cb0*/  @P5 STG.E.U8 desc[UR14][R2.64], R23 ;  /* 0x0000001702005986 */ /* 0x0001e2000c10110e */
[----:B------:R-:W-:Y:S02]  /*17cc0*/  PRMT R15, R6, 0x7773, RZ ;  /* 0x00007773060f7816 */ /* 0x000fe400000000ff */
[----:B------:R-:W-:Y:S01]  /*17cd0*/  PRMT R17, R5, 0x7773, RZ ;  /* 0x0000777305117816 */ /* 0x000fe200000000ff */
[----:B------:R1:W-:Y:S01]  /*17ce0*/  @P4 STG.E.U8 desc[UR14][R8.64], R21 ;  /* 0x0000001508004986 */ /* 0x0003e2000c10110e */
[----:B------:R-:W-:-:S02]  /*17cf0*/  IADD3 R6, P5, R11, R38, RZ ;  /* 0x000000260b067210 */ /* 0x000fc40007fbe0ff */
[-C--:B------:R-:W-:Y:S02]  /*17d00*/  LEA.HI.X.SX32 R5, R0, R39.reuse, 0x1, P6 ;  /* 0x0000002700057211 */ /* 0x080fe400030f0eff */
[----:B0-----:R-:W-:Y:S02]  /*17d10*/  PRMT R3, R7, 0x7773, RZ ;  /* 0x0000777307037816 */ /* 0x001fe400000000ff */
[----:B------:R-:W-:Y:S01]  /*17d20*/  LEA.HI.X.SX32 R7, R11, R39, 0x1, P5 ;  /* 0x000000270b077211 */ /* 0x000fe200028f0eff */
[----:B------:R1:W-:Y:S04]  /*17d30*/  @P3 STG.E.U8 desc[UR14][R4.64], R19 ;  /* 0x0000001304003986 */ /* 0x0003e8000c10110e */
[----:B------:R1:W-:Y:S01]  /*17d40*/  @P2 STG.E.U8 desc[UR14][R6.64], R17 ;  /* 0x0000001106002986 */ /* 0x0003e2000c10110e */
[C---:B--2---:R-:W-:Y:S01]  /*17d50*/  IMAD R13, R16.reuse, UR4, RZ ;  /* 0x00000004100d7c24 */ /* 0x044fe2000f8e02ff */
[----:B------:R-:W-:-:S04]  /*17d60*/  ISETP.LT.AND P0, PT, R16, UR5, !P0 ;  /* 0x0000000510007c0c */ /* 0x000fc8000c701270 */
[CC--:B------:R-:W-:Y:S02]  /*17d70*/  IADD3 R10, P4, R13.reuse, R38.reuse, RZ ;  /* 0x000000260d0a7210 */ /* 0x0c0fe40007f9e0ff */
[C---:B------:R-:W-:Y:S02]  /*17d80*/  IADD3 R38, P6, R12.reuse, R38, RZ ;  /* 0x000000260c267210 */ /* 0x040fe40007fde0ff */
[-C--:B------:R-:W-:Y:S02]  /*17d90*/  LEA.HI.X.SX32 R11, R13, R39.reuse, 0x1, P4 ;  /* 0x000000270d0b7211 */ /* 0x080fe400020f0eff */
[----:B------:R-:W-:-:S05]  /*17da0*/  LEA.HI.X.SX32 R39, R12, R39, 0x1, P6 ;  /* 0x000000270c277211 */ /* 0x000fca00030f0eff */
[----:B------:R1:W-:Y:S01]  /*17db0*/  @P1 STG.E.U8 desc[UR14][R38.64], R15 ;  /* 0x0000000f26001986 */ /* 0x0003e2000c10110e */
[----:B------:R-:W-:Y:S05]  /*17dc0*/  @!P0 EXIT ;  /* 0x000000000000894d */ /* 0x000fea0003800000 */
[----:B------:R-:W-:Y:S01]  /*17dd0*/  STG.E.U8 desc[UR14][R10.64], R3 ;  /* 0x000000030a007986 */ /* 0x000fe2000c10110e */
[----:B------:R-:W-:Y:S05]  /*17de0*/  EXIT ;  /* 0x000000000000794d */ /* 0x000fea0003800000 */
.L_x_3:
[----:B------:R-:W-:-:S00]  /*17df0*/  BRA `(.L_x_3) ;  /* 0xfffffffc00fc7947 */ /* 0x000fc0000383ffff */
[----:B------:R-:W-:-:S00]  /*17e00*/  NOP ;  /* 0x0000000000007918 */ /* 0x000fc00000000000 */
[----:B------:R-:W-:-:S00]  /*17e10*/  NOP ;  /* 0x0000000000007918 */ /* 0x000fc00000000000 */
[----:B------:R-:W-:-:S00]  /*17e20*/  NOP ;  /* 0x0000000000007918 */ /* 0x000fc00000000000 */
[----:B------:R-:W-:-:S00]  /*17e30*/  NOP ;  /* 0x0000000000007918 */ /* 0x000fc00000000000 */
[----:B------:R-:W-:-:S00]  /*17e40*/  NOP ;  /* 0x0000000000007918 */ /* 0x000fc00000000000 */
[----:B------:R-:W-:-:S00]  /*17e50*/  NOP ;  /* 0x0000000000007918 */ /* 0x000fc00000000000 */
[----:B------:R-:W-:-:S00]  /*17e60*/  NOP ;  /* 0x0000000000007918 */ /* 0x000fc00000000000 */
[----:B------:R-:W-:-:S00]  /*17e70*/  NOP ;  /* 0x0000000000007918 */ /* 0x000fc00000000000 */
.L_x_4:


//--------------------- .nv.shared.matmul_kernel  --------------------------
	.section	.nv.shared.matmul_kernel,"aw",@nobits
	.sectionflags	@""
	.align	16
	.zero		1024


//--------------------- .nv.shared.reserved.0     --------------------------
	.section	.nv.shared.reserved.0,"aw",@nobits
	.weak		__nv_reservedSMEM_offset_0_alias
	.size		__nv_reservedSMEM_offset_0_alias, 0, 0
	.other		__nv_reservedSMEM_offset_0_alias,@"STO_CUDA_RESERVED_SHARED STV_DEFAULT"
__nv_reservedSMEM_offset_0_alias:
	.zero		0


//--------------------- .nv.constant0.matmul_kernel --------------------------
	.section	.nv.constant0.matmul_kernel,"a",@progbits
	.sectionflags	@""
	.align	4
.nv.constant0.matmul_kernel:
	.zero		608


//--------------------- SYMBOLS --------------------------

	.type		.nv.reservedSmem.offset0,@object
	.size		.nv.reservedSmem.offset0,0x4
